// auto-generated by cutlass_sweep.fmha — config: {"arch": "sm_90", "direction": "fwd", "dtype": "e4m3", "head_dim": 64, "mask": "causal", "schedule": "cooperative", "tile_kv": 256, "tile_q": 128}
#include "cutlass/cutlass.h"
#include "cute/tensor.hpp"
#include "cutlass/device_kernel.h"
#include "cutlass/kernel_hardware_info.h"
#include "88_hopper_fmha/collective/fmha_fusion.hpp"
#include "88_hopper_fmha/kernel/fmha_kernel_builder.hpp"

using namespace cute;
using Element = cutlass::float_e4m3_t;
using TileShape = Shape<_128, _256, _64>;
using StrideQ = cute::tuple<int, _1, cute::tuple<int, int>>;
using StrideK = cute::tuple<int, _1, cute::tuple<int, int>>;
using StrideV = cute::tuple<cute::_1, int, cute::tuple<int, int>>;

using Kernel = typename cutlass::fmha::kernel::FmhaBuilder<
    Element, float, float,
    TileShape, StrideQ, StrideK, StrideV,
    cutlass::fmha::collective::CausalFusion,
    cutlass::gemm::KernelTmaWarpSpecializedCooperative
  >::Kernel;

auto* _anchor = &cutlass::device_kernel<Kernel>;


// ===== COMPILED SASS (sm_90a) =====

	.target	sm_90a

	.elftype	@"ET_EXEC"


//--------------------- .note.nv.tkinfo           --------------------------
	.section	.note.nv.tkinfo,"",@"SHT_NOTE"
	.sectionflags	@"SHF_NOTE_NV_TKINFO"
	.tkinfo
        /*0018*/ 	.word	0x00000002
        /*0030*/ 	.string	""
        /*0030*/ 	.string	"ptxas"
        /*0030*/ 	.string	"Cuda compilation tools, release 13.0, V13.0.88"
        /*0030*/ 	.string	"Build cuda_13.0.r13.0/compiler.36424714_0"
        /*0030*/ 	.string	"-arch sm_90a -m 64 "



//--------------------- .note.nv.cuinfo           --------------------------
	.section	.note.nv.cuinfo,"",@"SHT_NOTE"
	.sectionflags	@"SHF_NOTE_NV_CUINFO"
        /*0018*/ 	.short	0x0002
        /*001a*/ 	.short	0x005a
        /*001c*/ 	.short	0x0082
	.zero		2


//--------------------- .nv.info                  --------------------------
	.section	.nv.info,"",@"SHT_CUDA_INFO"
	.align	4


	//----- nvinfo : EIATTR_REGCOUNT
	.align		4
        /*0000*/ 	.byte	0x04, 0x2f
        /*0002*/ 	.short	(.L_15 - .L_14)
	.align		4
.L_14:
        /*0004*/ 	.word	index@(_ZN7cutlass13device_kernelINS_4fmha6kernel28FmhaKernelTmaWarpSpecializedINS1_10collective30FmhaMainloopTmaWarpSpecializedINS_12float_e4m3_tEffN4cute5tupleIJNS7_1CILi128EEENS9_ILi256EEENS9_ILi64EEEEEENS8_IJiNS9_ILi1EEENS8_IJiiEEEEEESG_NS8_IJSE_iSF_EEENS4_12CausalFusionEJEEENS4_15FmhaFwdEpilogueIS6_fNS8_IJSC_SC_SB_EEEEENS2_23IndividualTileSchedulerEJEEEEEvNT_6ParamsE)
        /*0008*/ 	.word	0x000000a8


	//----- nvinfo : EIATTR_FRAME_SIZE
	.align		4
.L_15:
        /*000c*/ 	.byte	0x04, 0x11
        /*000e*/ 	.short	(.L_17 - .L_16)
	.align		4
.L_16:
        /*0010*/ 	.word	index@($__internal_0_$__cuda_sm20_rcp_rn_f32_slowpath)
        /*0014*/ 	.word	0x00000000


	//----- nvinfo : EIATTR_FRAME_SIZE
	.align		4
.L_17:
        /*0018*/ 	.byte	0x04, 0x11
        /*001a*/ 	.short	(.L_19 - .L_18)
	.align		4
.L_18:
        /*001c*/ 	.word	index@(_ZN7cutlass13device_kernelINS_4fmha6kernel28FmhaKernelTmaWarpSpecializedINS1_10collective30FmhaMainloopTmaWarpSpecializedINS_12float_e4m3_tEffN4cute5tupleIJNS7_1CILi128EEENS9_ILi256EEENS9_ILi64EEEEEENS8_IJiNS9_ILi1EEENS8_IJiiEEEEEESG_NS8_IJSE_iSF_EEENS4_12CausalFusionEJEEENS4_15FmhaFwdEpilogueIS6_fNS8_IJSC_SC_SB_EEEEENS2_23IndividualTileSchedulerEJEEEEEvNT_6ParamsE)
        /*0020*/ 	.word	0x00000000


	//----- nvinfo : EIATTR_MIN_STACK_SIZE
	.align		4
.L_19:
        /*0024*/ 	.byte	0x04, 0x12
        /*0026*/ 	.short	(.L_21 - .L_20)
	.align		4
.L_20:
        /*0028*/ 	.word	index@(_ZN7cutlass13device_kernelINS_4fmha6kernel28FmhaKernelTmaWarpSpecializedINS1_10collective30FmhaMainloopTmaWarpSpecializedINS_12float_e4m3_tEffN4cute5tupleIJNS7_1CILi128EEENS9_ILi256EEENS9_ILi64EEEEEENS8_IJiNS9_ILi1EEENS8_IJiiEEEEEESG_NS8_IJSE_iSF_EEENS4_12CausalFusionEJEEENS4_15FmhaFwdEpilogueIS6_fNS8_IJSC_SC_SB_EEEEENS2_23IndividualTileSchedulerEJEEEEEvNT_6ParamsE)
        /*002c*/ 	.word	0x00000000
.L_21:


//--------------------- .nv.compat                --------------------------
	.section	.nv.compat,"",@"SHT_CUDA_COMPAT_INFO"
	.align	4
        /*0000*/ 	.byte	0x02, 0x09, 0x01, 0x00, 0x02, 0x02, 0x04, 0x00, 0x02, 0x05, 0x05, 0x00, 0x03, 0x07, 0x01, 0x01
        /*0010*/ 	.byte	0x02, 0x03, 0x01, 0x00, 0x02, 0x06, 0x01, 0x00, 0x04, 0x0b, 0x08, 0x00, 0x00, 0x00, 0x00, 0x00
        /*0020*/ 	.byte	0x00, 0x00, 0x00, 0x00


//--------------------- .nv.info._ZN7cutlass13device_kernelINS_4fmha6kernel28FmhaKernelTmaWarpSpecializedINS1_10collective30FmhaMainloopTmaWarpSpecializedINS_12float_e4m3_tEffN4cute5tupleIJNS7_1CILi128EEENS9_ILi256EEENS9_ILi64EEEEEENS8_IJiNS9_ILi1EEENS8_IJiiEEEEEESG_NS8_IJSE_iSF_EEENS4_12CausalFusionEJEEENS4_15FmhaFwdEpilogueIS6_fNS8_IJSC_SC_SB_EEEEENS2_23IndividualTileSchedulerEJEEEEEvNT_6ParamsE --------------------------
	.section	.nv.info._ZN7cutlass13device_kernelINS_4fmha6kernel28FmhaKernelTmaWarpSpecializedINS1_10collective30FmhaMainloopTmaWarpSpecializedINS_12float_e4m3_tEffN4cute5tupleIJNS7_1CILi128EEENS9_ILi256EEENS9_ILi64EEEEEENS8_IJiNS9_ILi1EEENS8_IJiiEEEEEESG_NS8_IJSE_iSF_EEENS4_12CausalFusionEJEEENS4_15FmhaFwdEpilogueIS6_fNS8_IJSC_SC_SB_EEEEENS2_23IndividualTileSchedulerEJEEEEEvNT_6ParamsE,"",@"SHT_CUDA_INFO"
	.sectionflags	@""
	.align	4


	//----- nvinfo : EIATTR_CUDA_API_VERSION
	.align		4
        /*0000*/ 	.byte	0x04, 0x37
        /*0002*/ 	.short	(.L_23 - .L_22)
.L_22:
        /*0004*/ 	.word	0x00000082


	//----- nvinfo : EIATTR_KPARAM_INFO
	.align		4
.L_23:
        /*0008*/ 	.byte	0x04, 0x17
        /*000a*/ 	.short	(.L_25 - .L_24)
.L_24:
        /*000c*/ 	.word	0x00000000
        /*0010*/ 	.short	0x0000
        /*0012*/ 	.short	0x0070
        /*0014*/ 	.byte	0x00, 0xf0, 0x01, 0x20


	//----- nvinfo : EIATTR_SPARSE_MMA_MASK
	.align		4
.L_25:
        /*0018*/ 	.byte	0x03, 0x50
        /*001a*/ 	.short	0x0000


	//----- nvinfo : EIATTR_MAXREG_COUNT
	.align		4
        /*001c*/ 	.byte	0x03, 0x1b
        /*001e*/ 	.short	0x00a8


	//----- nvinfo : EIATTR_NUM_BARRIERS
	.align		4
        /*0020*/ 	.byte	0x02, 0x4c
        /*0022*/ 	.byte	0x02
	.zero		1


	//----- nvinfo : EIATTR_EXTERNS
	.align		4
        /*0024*/ 	.byte	0x04, 0x0f
        /*0026*/ 	.short	(.L_27 - .L_26)


	//   ....[0]....
	.align		4
.L_26:
        /*0028*/ 	.word	index@(__assertfail)


	//----- nvinfo : EIATTR_MERCURY_ISA_VERSION
	.align		4
.L_27:
        /*002c*/ 	.byte	0x03, 0x5f
        /*002e*/ 	.short	0x0101


	//----- nvinfo : EIATTR_INT_WARP_WIDE_INSTR_OFFSETS
	.align		4
        /*0030*/ 	.byte	0x04, 0x31
        /*0032*/ 	.short	(.L_29 - .L_28)


	//   ....[0]....
.L_28:
        /*0034*/ 	.word	0x000006f0


	//   ....[1]....
        /*0038*/ 	.word	0x00000700


	//   ....[2]....
        /*003c*/ 	.word	0x00000710


	//   ....[3]....
        /*0040*/ 	.word	0x00000720


	//   ....[4]....
        /*0044*/ 	.word	0x00000790


	//----- nvinfo : EIATTR_COOP_GROUP_MASK_REGIDS
	.align		4
.L_29:
        /*0048*/ 	.byte	0x04, 0x29
        /*004a*/ 	.short	(.L_31 - .L_30)


	//   ....[0]....
.L_30:
        /*004c*/ 	.word	0xffffffff


	//   ....[1]....
        /*0050*/ 	.word	0xffffffff


	//   ....[2]....
        /*0054*/ 	.word	0xffffffff


	//   ....[3]....
        /*0058*/ 	.word	0xffffffff


	//   ....[4]....
        /*005c*/ 	.word	0xffffffff


	//   ....[5]....
        /*0060*/ 	.word	0xffffffff


	//   ....[6]....
        /*0064*/ 	.word	0xffffffff


	//   ....[7]....
        /*0068*/ 	.word	0xffffffff


	//   ....[8]....
        /*006c*/ 	.word	0xffffffff


	//   ....[9]....
        /*0070*/ 	.word	0xffffffff


	//   ....[10]....
        /*0074*/ 	.word	0xffffffff


	//   ....[11]....
        /*0078*/ 	.word	0xffffffff


	//   ....[12]....
        /*007c*/ 	.word	0xffffffff


	//   ....[13]....
        /*0080*/ 	.word	0xffffffff


	//   ....[14]....
        /*0084*/ 	.word	0xffffffff


	//   ....[15]....
        /*0088*/ 	.word	0xffffffff


	//   ....[16]....
        /*008c*/ 	.word	0xffffffff


	//   ....[17]....
        /*0090*/ 	.word	0xffffffff


	//   ....[18]....
        /*0094*/ 	.word	0xffffffff


	//   ....[19]....
        /*0098*/ 	.word	0xffffffff


	//   ....[20]....
        /*009c*/ 	.word	0xffffffff


	//   ....[21]....
        /*00a0*/ 	.word	0xffffffff


	//   ....[22]....
        /*00a4*/ 	.word	0xffffffff


	//   ....[23]....
        /*00a8*/ 	.word	0xffffffff


	//   ....[24]....
        /*00ac*/ 	.word	0xffffffff


	//   ....[25]....
        /*00b0*/ 	.word	0xffffffff


	//   ....[26]....
        /*00b4*/ 	.word	0xffffffff


	//   ....[27]....
        /*00b8*/ 	.word	0xffffffff


	//   ....[28]....
        /*00bc*/ 	.word	0xffffffff


	//   ....[29]....
        /*00c0*/ 	.word	0xffffffff


	//   ....[30]....
        /*00c4*/ 	.word	0xffffffff


	//   ....[31]....
        /*00c8*/ 	.word	0xffffffff


	//   ....[32]....
        /*00cc*/ 	.word	0xffffffff


	//   ....[33]....
        /*00d0*/ 	.word	0xffffffff


	//   ....[34]....
        /*00d4*/ 	.word	0xffffffff


	//   ....[35]....
        /*00d8*/ 	.word	0xffffffff


	//   ....[36]....
        /*00dc*/ 	.word	0xffffffff


	//   ....[37]....
        /*00e0*/ 	.word	0xffffffff


	//   ....[38]....
        /*00e4*/ 	.word	0xffffffff


	//   ....[39]....
        /*00e8*/ 	.word	0xffffffff


	//   ....[40]....
        /*00ec*/ 	.word	0xffffffff


	//   ....[41]....
        /*00f0*/ 	.word	0xffffffff


	//   ....[42]....
        /*00f4*/ 	.word	0xffffffff


	//   ....[43]....
        /*00f8*/ 	.word	0xffffffff


	//   ....[44]....
        /*00fc*/ 	.word	0xffffffff


	//   ....[45]....
        /*0100*/ 	.word	0xffffffff


	//   ....[46]....
        /*0104*/ 	.word	0xffffffff


	//   ....[47]....
        /*0108*/ 	.word	0xffffffff


	//   ....[48]....
        /*010c*/ 	.word	0xffffffff


	//   ....[49]....
        /*0110*/ 	.word	0xffffffff


	//   ....[50]....
        /*0114*/ 	.word	0xffffffff


	//   ....[51]....
        /*0118*/ 	.word	0xffffffff


	//   ....[52]....
        /*011c*/ 	.word	0xffffffff


	//   ....[53]....
        /*0120*/ 	.word	0xffffffff


	//   ....[54]....
        /*0124*/ 	.word	0xffffffff


	//   ....[55]....
        /*0128*/ 	.word	0xffffffff


	//   ....[56]....
        /*012c*/ 	.word	0xffffffff


	//   ....[57]....
        /*0130*/ 	.word	0xffffffff


	//   ....[58]....
        /*0134*/ 	.word	0xffffffff


	//   ....[59]....
        /*0138*/ 	.word	0xffffffff


	//   ....[60]....
        /*013c*/ 	.word	0xffffffff


	//   ....[61]....
        /*0140*/ 	.word	0xffffffff


	//   ....[62]....
        /*0144*/ 	.word	0xffffffff


	//   ....[63]....
        /*0148*/ 	.word	0xffffffff


	//   ....[64]....
        /*014c*/ 	.word	0xffffffff


	//   ....[65]....
        /*0150*/ 	.word	0xffffffff


	//   ....[66]....
        /*0154*/ 	.word	0xffffffff


	//   ....[67]....
        /*0158*/ 	.word	0xffffffff


	//   ....[68]....
        /*015c*/ 	.word	0xffffffff


	//   ....[69]....
        /*0160*/ 	.word	0xffffffff


	//   ....[70]....
        /*0164*/ 	.word	0xffffffff


	//   ....[71]....
        /*0168*/ 	.word	0xffffffff


	//   ....[72]....
        /*016c*/ 	.word	0xffffffff


	//   ....[73]....
        /*0170*/ 	.word	0xffffffff


	//   ....[74]....
        /*0174*/ 	.word	0xffffffff


	//   ....[75]....
        /*0178*/ 	.word	0xffffffff


	//   ....[76]....
        /*017c*/ 	.word	0xffffffff


	//   ....[77]....
        /*0180*/ 	.word	0xffffffff


	//   ....[78]....
        /*0184*/ 	.word	0xffffffff


	//   ....[79]....
        /*0188*/ 	.word	0xffffffff


	//   ....[80]....
        /*018c*/ 	.word	0xffffffff


	//   ....[81]....
        /*0190*/ 	.word	0xffffffff


	//   ....[82]....
        /*0194*/ 	.word	0xffffffff


	//   ....[83]....
        /*0198*/ 	.word	0xffffffff


	//   ....[84]....
        /*019c*/ 	.word	0xffffffff


	//   ....[85]....
        /*01a0*/ 	.word	0xffffffff


	//   ....[86]....
        /*01a4*/ 	.word	0xffffffff


	//   ....[87]....
        /*01a8*/ 	.word	0xffffffff


	//   ....[88]....
        /*01ac*/ 	.word	0xffffffff


	//   ....[89]....
        /*01b0*/ 	.word	0xffffffff


	//   ....[90]....
        /*01b4*/ 	.word	0xffffffff


	//   ....[91]....
        /*01b8*/ 	.word	0xffffffff


	//   ....[92]....
        /*01bc*/ 	.word	0xffffffff


	//   ....[93]....
        /*01c0*/ 	.word	0xffffffff


	//   ....[94]....
        /*01c4*/ 	.word	0xffffffff


	//   ....[95]....
        /*01c8*/ 	.word	0xffffffff


	//   ....[96]....
        /*01cc*/ 	.word	0xffffffff


	//   ....[97]....
        /*01d0*/ 	.word	0xffffffff


	//   ....[98]....
        /*01d4*/ 	.word	0xffffffff


	//   ....[99]....
        /*01d8*/ 	.word	0xffffffff


	//   ....[100]....
        /*01dc*/ 	.word	0xffffffff


	//   ....[101]....
        /*01e0*/ 	.word	0xffffffff


	//   ....[102]....
        /*01e4*/ 	.word	0xffffffff


	//   ....[103]....
        /*01e8*/ 	.word	0xffffffff


	//   ....[104]....
        /*01ec*/ 	.word	0xffffffff


	//   ....[105]....
        /*01f0*/ 	.word	0xffffffff


	//   ....[106]....
        /*01f4*/ 	.word	0xffffffff


	//   ....[107]....
        /*01f8*/ 	.word	0xffffffff


	//   ....[108]....
        /*01fc*/ 	.word	0xffffffff


	//   ....[109]....
        /*0200*/ 	.word	0xffffffff


	//   ....[110]....
        /*0204*/ 	.word	0xffffffff


	//   ....[111]....
        /*0208*/ 	.word	0xffffffff


	//   ....[112]....
        /*020c*/ 	.word	0xffffffff


	//   ....[113]....
        /*0210*/ 	.word	0xffffffff


	//   ....[114]....
        /*0214*/ 	.word	0xffffffff


	//   ....[115]....
        /*0218*/ 	.word	0xffffffff


	//   ....[116]....
        /*021c*/ 	.word	0xffffffff


	//   ....[117]....
        /*0220*/ 	.word	0xffffffff


	//----- nvinfo : EIATTR_COOP_GROUP_INSTR_OFFSETS
	.align		4
.L_31:
        /*0224*/ 	.byte	0x04, 0x28
        /*0226*/ 	.short	(.L_33 - .L_32)


	//   ....[0]....
.L_32:
        /*0228*/ 	.word	0x00000050


	//   ....[1]....
        /*022c*/ 	.word	0x00000080


	//   ....[2]....
        /*0230*/ 	.word	0x000001b0


	//   ....[3]....
        /*0234*/ 	.word	0x00000370


	//   ....[4]....
        /*0238*/ 	.word	0x00000530


	//   ....[5]....
        /*023c*/ 	.word	0x00000690


	//   ....[6]....
        /*0240*/ 	.word	0x000024d0


	//   ....[7]....
        /*0244*/ 	.word	0x00002560


	//   ....[8]....
        /*0248*/ 	.word	0x00003950


	//   ....[9]....
        /*024c*/ 	.word	0x00003aa0


	//   ....[10]....
        /*0250*/ 	.word	0x00006de0


	//   ....[11]....
        /*0254*/ 	.word	0x00006e10


	//   ....[12]....
        /*0258*/ 	.word	0x00006e90


	//   ....[13]....
        /*025c*/ 	.word	0x00006ed0


	//   ....[14]....
        /*0260*/ 	.word	0x00006f10


	//   ....[15]....
        /*0264*/ 	.word	0x00006f50


	//   ....[16]....
        /*0268*/ 	.word	0x00006fb0


	//   ....[17]....
        /*026c*/ 	.word	0x00007010


	//   ....[18]....
        /*0270*/ 	.word	0x000073d0


	//   ....[19]....
        /*0274*/ 	.word	0x00007430


	//   ....[20]....
        /*0278*/ 	.word	0x000074a0


	//   ....[21]....
        /*027c*/ 	.word	0x000074f0


	//   ....[22]....
        /*0280*/ 	.word	0x00007520


	//   ....[23]....
        /*0284*/ 	.word	0x00007550


	//   ....[24]....
        /*0288*/ 	.word	0x00007580


	//   ....[25]....
        /*028c*/ 	.word	0x000075b0


	//   ....[26]....
        /*0290*/ 	.word	0x000075e0


	//   ....[27]....
        /*0294*/ 	.word	0x00007610


	//   ....[28]....
        /*0298*/ 	.word	0x00007640


	//   ....[29]....
        /*029c*/ 	.word	0x00007670


	//   ....[30]....
        /*02a0*/ 	.word	0x000076a0


	//   ....[31]....
        /*02a4*/ 	.word	0x000076d0


	//   ....[32]....
        /*02a8*/ 	.word	0x00007700


	//   ....[33]....
        /*02ac*/ 	.word	0x00007730


	//   ....[34]....
        /*02b0*/ 	.word	0x00007760


	//   ....[35]....
        /*02b4*/ 	.word	0x00007790


	//   ....[36]....
        /*02b8*/ 	.word	0x000077c0


	//   ....[37]....
        /*02bc*/ 	.word	0x000077f0


	//   ....[38]....
        /*02c0*/ 	.word	0x00007820


	//   ....[39]....
        /*02c4*/ 	.word	0x00007850


	//   ....[40]....
        /*02c8*/ 	.word	0x00007880


	//   ....[41]....
        /*02cc*/ 	.word	0x000078b0


	//   ....[42]....
        /*02d0*/ 	.word	0x00008320


	//   ....[43]....
        /*02d4*/ 	.word	0x00008340


	//   ....[44]....
        /*02d8*/ 	.word	0x00009980


	//   ....[45]....
        /*02dc*/ 	.word	0x00009a80


	//   ....[46]....
        /*02e0*/ 	.word	0x0000ce00


	//   ....[47]....
        /*02e4*/ 	.word	0x0000ce80


	//   ....[48]....
        /*02e8*/ 	.word	0x0000d160


	//   ....[49]....
        /*02ec*/ 	.word	0x0000d1e0


	//   ....[50]....
        /*02f0*/ 	.word	0x0000d380


	//   ....[51]....
        /*02f4*/ 	.word	0x0000d3b0


	//   ....[52]....
        /*02f8*/ 	.word	0x0000d3e0


	//   ....[53]....
        /*02fc*/ 	.word	0x0000d410


	//   ....[54]....
        /*0300*/ 	.word	0x0000d440


	//   ....[55]....
        /*0304*/ 	.word	0x0000d470


	//   ....[56]....
        /*0308*/ 	.word	0x0000d4a0


	//   ....[57]....
        /*030c*/ 	.word	0x0000d4d0


	//   ....[58]....
        /*0310*/ 	.word	0x0000d500


	//   ....[59]....
        /*0314*/ 	.word	0x0000d530


	//   ....[60]....
        /*0318*/ 	.word	0x0000d560


	//   ....[61]....
        /*031c*/ 	.word	0x0000d590


	//   ....[62]....
        /*0320*/ 	.word	0x0000d5c0


	//   ....[63]....
        /*0324*/ 	.word	0x0000d5f0


	//   ....[64]....
        /*0328*/ 	.word	0x0000d620


	//   ....[65]....
        /*032c*/ 	.word	0x0000d650


	//   ....[66]....
        /*0330*/ 	.word	0x0000d680


	//   ....[67]....
        /*0334*/ 	.word	0x0000d6b0


	//   ....[68]....
        /*0338*/ 	.word	0x0000d6e0


	//   ....[69]....
        /*033c*/ 	.word	0x0000d710


	//   ....[70]....
        /*0340*/ 	.word	0x0000d740


	//   ....[71]....
        /*0344*/ 	.word	0x0000d770


	//   ....[72]....
        /*0348*/ 	.word	0x0000d7a0


	//   ....[73]....
        /*034c*/ 	.word	0x0000d7c0


	//   ....[74]....
        /*0350*/ 	.word	0x0000d7f0


	//   ....[75]....
        /*0354*/ 	.word	0x0000d810


	//   ....[76]....
        /*0358*/ 	.word	0x0000d840


	//   ....[77]....
        /*035c*/ 	.word	0x0000d870


	//   ....[78]....
        /*0360*/ 	.word	0x0000f2b0


	//   ....[79]....
        /*0364*/ 	.word	0x0000f3b0


	//   ....[80]....
        /*0368*/ 	.word	0x00010f20


	//   ....[81]....
        /*036c*/ 	.word	0x000110a0


	//   ....[82]....
        /*0370*/ 	.word	0x000146c0


	//   ....[83]....
        /*0374*/ 	.word	0x000146f0


	//   ....[84]....
        /*0378*/ 	.word	0x00014720


	//   ....[85]....
        /*037c*/ 	.word	0x00014750


	//   ....[86]....
        /*0380*/ 	.word	0x000147b0


	//   ....[87]....
        /*0384*/ 	.word	0x000147e0


	//   ....[88]....
        /*0388*/ 	.word	0x00014810


	//   ....[89]....
        /*038c*/ 	.word	0x00014840


	//   ....[90]....
        /*0390*/ 	.word	0x00014870


	//   ....[91]....
        /*0394*/ 	.word	0x000148a0


	//   ....[92]....
        /*0398*/ 	.word	0x000148d0


	//   ....[93]....
        /*039c*/ 	.word	0x00014900


	//   ....[94]....
        /*03a0*/ 	.word	0x00014930


	//   ....[95]....
        /*03a4*/ 	.word	0x00014960


	//   ....[96]....
        /*03a8*/ 	.word	0x00014990


	//   ....[97]....
        /*03ac*/ 	.word	0x000149c0


	//   ....[98]....
        /*03b0*/ 	.word	0x000149f0


	//   ....[99]....
        /*03b4*/ 	.word	0x00014a20


	//   ....[100]....
        /*03b8*/ 	.word	0x00014a50


	//   ....[101]....
        /*03bc*/ 	.word	0x00014a80


	//   ....[102]....
        /*03c0*/ 	.word	0x00014ab0


	//   ....[103]....
        /*03c4*/ 	.word	0x00014ae0


	//   ....[104]....
        /*03c8*/ 	.word	0x00014b00


	//   ....[105]....
        /*03cc*/ 	.word	0x00014b10


	//   ....[106]....
        /*03d0*/ 	.word	0x00014b20


	//   ....[107]....
        /*03d4*/ 	.word	0x00014b30


	//   ....[108]....
        /*03d8*/ 	.word	0x00014b40


	//   ....[109]....
        /*03dc*/ 	.word	0x00014b50


	//   ....[110]....
        /*03e0*/ 	.word	0x00014b60


	//   ....[111]....
        /*03e4*/ 	.word	0x00014b70


	//   ....[112]....
        /*03e8*/ 	.word	0x00014b80


	//   ....[113]....
        /*03ec*/ 	.word	0x00014b90


	//   ....[114]....
        /*03f0*/ 	.word	0x00015280


	//   ....[115]....
        /*03f4*/ 	.word	0x000152b0


	//   ....[116]....
        /*03f8*/ 	.word	0x00015300


	//   ....[117]....
        /*03fc*/ 	.word	0x00015310


	//----- nvinfo : EIATTR_REG_RECONFIG
	.align		4
.L_33:
        /*0400*/ 	.byte	0x01, 0x54
	.zero		2


	//----- nvinfo : EIATTR_SYSCALL_OFFSETS
	.align		4
        /*0404*/ 	.byte	0x04, 0x46
        /*0406*/ 	.short	(.L_35 - .L_34)


	//   ....[0]....
.L_34:
        /*0408*/ 	.word	0x00015cf0


	//   ....[1]....
        /*040c*/ 	.word	0x00015e50


	//----- nvinfo : EIATTR_MBARRIER_INSTR_OFFSETS
	.align		4
.L_35:
        /*0410*/ 	.byte	0x04, 0x39
        /*0412*/ 	.short	(.L_37 - .L_36)


	//   ....[0]....
.L_36:
        /*0414*/ 	.word	0x00000320
        /*0418*/ 	.word	0x000000ff
        /*041c*/ 	.word	0x00016050
        /*0420*/ 	.short	0x0100
        /*0422*/ 	.byte	0x0b
	.zero		1


	//   ....[1]....
        /*0424*/ 	.word	0x00000330
        /*0428*/ 	.word	0x000000ff
        /*042c*/ 	.word	0x00016060
        /*0430*/ 	.short	0x0100
        /*0432*/ 	.byte	0x0b
	.zero		1


	//   ....[2]....
        /*0434*/ 	.word	0x00000340
        /*0438*/ 	.word	0x000000ff
        /*043c*/ 	.word	0x00016058
        /*0440*/ 	.short	0x0100
        /*0442*/ 	.byte	0x0b
	.zero		1


	//   ....[3]....
        /*0444*/ 	.word	0x00000350
        /*0448*/ 	.word	0x000000ff
        /*044c*/ 	.word	0x00016068
        /*0450*/ 	.short	0x0100
        /*0452*/ 	.byte	0x0b
	.zero		1


	//   ....[4]....
        /*0454*/ 	.word	0x00000480
        /*0458*/ 	.word	0x000000ff
        /*045c*/ 	.word	0x00016000
        /*0460*/ 	.short	0x0100
        /*0462*/ 	.byte	0x0b
	.zero		1


	//   ....[5]....
        /*0464*/ 	.word	0x00000490
        /*0468*/ 	.word	0x000000ff
        /*046c*/ 	.word	0x00016028
        /*0470*/ 	.short	0x0100
        /*0472*/ 	.byte	0x0b
	.zero		1


	//   ....[6]....
        /*0474*/ 	.word	0x000004a0
        /*0478*/ 	.word	0x000000ff
        /*047c*/ 	.word	0x00016008
        /*0480*/ 	.short	0x0100
        /*0482*/ 	.byte	0x0b
	.zero		1


	//   ....[7]....
        /*0484*/ 	.word	0x000004b0
        /*0488*/ 	.word	0x000000ff
        /*048c*/ 	.word	0x00016030
        /*0490*/ 	.short	0x0100
        /*0492*/ 	.byte	0x0b
	.zero		1


	//   ....[8]....
        /*0494*/ 	.word	0x000004c0
        /*0498*/ 	.word	0x000000ff
        /*049c*/ 	.word	0x00016010
        /*04a0*/ 	.short	0x0100
        /*04a2*/ 	.byte	0x0b
	.zero		1


	//   ....[9]....
        /*04a4*/ 	.word	0x000004d0
        /*04a8*/ 	.word	0x000000ff
        /*04ac*/ 	.word	0x00016038
        /*04b0*/ 	.short	0x0100
        /*04b2*/ 	.byte	0x0b
	.zero		1


	//   ....[10]....
        /*04b4*/ 	.word	0x000004e0
        /*04b8*/ 	.word	0x000000ff
        /*04bc*/ 	.word	0x00016018
        /*04c0*/ 	.short	0x0100
        /*04c2*/ 	.byte	0x0b
	.zero		1


	//   ....[11]....
        /*04c4*/ 	.word	0x000004f0
        /*04c8*/ 	.word	0x000000ff
        /*04cc*/ 	.word	0x00016040
        /*04d0*/ 	.short	0x0100
        /*04d2*/ 	.byte	0x0b
	.zero		1


	//   ....[12]....
        /*04d4*/ 	.word	0x00000500
        /*04d8*/ 	.word	0x000000ff
        /*04dc*/ 	.word	0x00016020
        /*04e0*/ 	.short	0x0100
        /*04e2*/ 	.byte	0x0b
	.zero		1


	//   ....[13]....
        /*04e4*/ 	.word	0x00000510
        /*04e8*/ 	.word	0x000000ff
        /*04ec*/ 	.word	0x00016048
        /*04f0*/ 	.short	0x0100
        /*04f2*/ 	.byte	0x0b
	.zero		1


	//   ....[14]....
        /*04f4*/ 	.word	0x00000640
        /*04f8*/ 	.word	0x000000ff
        /*04fc*/ 	.word	0x00016070
        /*0500*/ 	.short	0x0100
        /*0502*/ 	.byte	0x0b
	.zero		1


	//   ....[15]....
        /*0504*/ 	.word	0x00000650
        /*0508*/ 	.word	0x000000ff
        /*050c*/ 	.word	0x00016080
        /*0510*/ 	.short	0x0100
        /*0512*/ 	.byte	0x0b
	.zero		1


	//   ....[16]....
        /*0514*/ 	.word	0x00000660
        /*0518*/ 	.word	0x000000ff
        /*051c*/ 	.word	0x00016078
        /*0520*/ 	.short	0x0100
        /*0522*/ 	.byte	0x0b
	.zero		1


	//   ....[17]....
        /*0524*/ 	.word	0x00000670
        /*0528*/ 	.word	0x000000ff
        /*052c*/ 	.word	0x00016088
        /*0530*/ 	.short	0x0100
        /*0532*/ 	.byte	0x0b
	.zero		1


	//   ....[18]....
        /*0534*/ 	.word	0x000007b0
        /*0538*/ 	.word	0x000000ff
        /*053c*/ 	.word	0x00016090
        /*0540*/ 	.short	0x0100
        /*0542*/ 	.byte	0x08
	.zero		1


	//   ....[19]....
        /*0544*/ 	.word	0x000007c0
        /*0548*/ 	.word	0x000000ff
        /*054c*/ 	.word	0x00016098
        /*0550*/ 	.short	0x0100
        /*0552*/ 	.byte	0x08
	.zero		1


	//   ....[20]....
        /*0554*/ 	.word	0x000007d0
        /*0558*/ 	.word	0x000000ff
        /*055c*/ 	.word	0x000160a0
        /*0560*/ 	.short	0x0100
        /*0562*/ 	.byte	0x08
	.zero		1


	//   ....[21]....
        /*0564*/ 	.word	0x000007e0
        /*0568*/ 	.word	0x000000ff
        /*056c*/ 	.word	0x000160a8
        /*0570*/ 	.short	0x0100
        /*0572*/ 	.byte	0x08
	.zero		1


	//   ....[22]....
        /*0574*/ 	.word	0x000008e0
        /*0578*/ 	.word	0x000000ff
        /*057c*/ 	.word	0x000160c0
        /*0580*/ 	.short	0x0100
        /*0582*/ 	.byte	0x0b
	.zero		1


	//   ....[23]....
        /*0584*/ 	.word	0x000008f0
        /*0588*/ 	.word	0x000000ff
        /*058c*/ 	.word	0x000160c8
        /*0590*/ 	.short	0x0100
        /*0592*/ 	.byte	0x0b
	.zero		1


	//   ....[24]....
        /*0594*/ 	.word	0x00000df0
        /*0598*/ 	.word	0x000000ff
        /*059c*/ 	.word	0x00016050
        /*05a0*/ 	.short	0x010a
        /*05a2*/ 	.byte	0x09
	.zero		1


	//   ....[25]....
        /*05a4*/ 	.word	0x00000f20
        /*05a8*/ 	.word	0x000000ff
        /*05ac*/ 	.word	0x00016000
        /*05b0*/ 	.short	0x010a
        /*05b2*/ 	.byte	0x26
	.zero		1


	//   ....[26]....
        /*05b4*/ 	.word	0x00000f70
        /*05b8*/ 	.word	0x000000ff
        /*05bc*/ 	.word	0xfffffff8
        /*05c0*/ 	.short	0x010a
        /*05c2*/ 	.byte	0x0f
	.zero		1


	//   ....[27]....
        /*05c4*/ 	.word	0x00004570
        /*05c8*/ 	.word	0x00000027
        /*05cc*/ 	.word	0x00000000
        /*05d0*/ 	.short	0x0101
        /*05d2*/ 	.byte	0x0d
	.zero		1


	//   ....[28]....
        /*05d4*/ 	.word	0x00007990
        /*05d8*/ 	.word	0x000000ff
        /*05dc*/ 	.word	0x00016008
        /*05e0*/ 	.short	0x010a
        /*05e2*/ 	.byte	0x26
	.zero		1


	//   ....[29]....
        /*05e4*/ 	.word	0x00007ca0
        /*05e8*/ 	.word	0x000000ff
        /*05ec*/ 	.word	0x00000000
        /*05f0*/ 	.short	0x0101
        /*05f2*/ 	.byte	0x07
	.zero		1


	//   ....[30]....
        /*05f4*/ 	.word	0x00007de0
        /*05f8*/ 	.word	0x000000ff
        /*05fc*/ 	.word	0x00016000
        /*0600*/ 	.short	0x010a
        /*0602*/ 	.byte	0x06
	.zero		1


	//   ....[31]....
        /*0604*/ 	.word	0x0000d6c0
        /*0608*/ 	.word	0x000000ff
        /*060c*/ 	.word	0x00016000
        /*0610*/ 	.short	0x010a
        /*0612*/ 	.byte	0x06
	.zero		1


	//   ....[32]....
        /*0614*/ 	.word	0x0000d970
        /*0618*/ 	.word	0x000000ff
        /*061c*/ 	.word	0x00016000
        /*0620*/ 	.short	0x010a
        /*0622*/ 	.byte	0x06
	.zero		1


	//   ....[33]....
        /*0624*/ 	.word	0x0000dc60
        /*0628*/ 	.word	0x000000ff
        /*062c*/ 	.word	0x00000000
        /*0630*/ 	.short	0x0101
        /*0632*/ 	.byte	0x06
	.zero		1


	//   ....[34]....
        /*0634*/ 	.word	0x0000dd10
        /*0638*/ 	.word	0x000000ff
        /*063c*/ 	.word	0x00000000
        /*0640*/ 	.short	0x0101
        /*0642*/ 	.byte	0x06
	.zero		1


	//   ....[35]....
        /*0644*/ 	.word	0x0000deb0
        /*0648*/ 	.word	0x000000ff
        /*064c*/ 	.word	0x00016000
        /*0650*/ 	.short	0x010a
        /*0652*/ 	.byte	0x06
	.zero		1


	//   ....[36]....
        /*0654*/ 	.word	0x00014af0
        /*0658*/ 	.word	0x000000ff
        /*065c*/ 	.word	0x00016000
        /*0660*/ 	.short	0x010a
        /*0662*/ 	.byte	0x06
	.zero		1


	//   ....[37]....
        /*0664*/ 	.word	0x00014bd0
        /*0668*/ 	.word	0x000000ff
        /*066c*/ 	.word	0x00016000
        /*0670*/ 	.short	0x010a
        /*0672*/ 	.byte	0x06
	.zero		1


	//   ....[38]....
        /*0674*/ 	.word	0x000150c0
        /*0678*/ 	.word	0x000000ff
        /*067c*/ 	.word	0x00000000
        /*0680*/ 	.short	0x0101
        /*0682*/ 	.byte	0x06
	.zero		1


	//   ....[39]....
        /*0684*/ 	.word	0x00015170
        /*0688*/ 	.word	0x000000ff
        /*068c*/ 	.word	0x00000000
        /*0690*/ 	.short	0x0101
        /*0692*/ 	.byte	0x06
	.zero		1


	//   ....[40]....
        /*0694*/ 	.word	0x00015810
        /*0698*/ 	.word	0x000000ff
        /*069c*/ 	.word	0x00000008
        /*06a0*/ 	.short	0x010a
        /*06a2*/ 	.byte	0x0f
	.zero		1


	//   ....[41]....
        /*06a4*/ 	.word	0x00016600
        /*06a8*/ 	.word	0x00000000
        /*06ac*/ 	.word	0x00016090
        /*06b0*/ 	.short	0x0101
        /*06b2*/ 	.byte	0x26
	.zero		1


	//   ....[42]....
        /*06b4*/ 	.word	0x000167e0
        /*06b8*/ 	.word	0x00000004
        /*06bc*/ 	.word	0x00016060
        /*06c0*/ 	.short	0x010a
        /*06c2*/ 	.byte	0x3f
	.zero		1


	//   ....[43]....
        /*06c4*/ 	.word	0x00016a30
        /*06c8*/ 	.word	0x00000005
        /*06cc*/ 	.word	0x00016028
        /*06d0*/ 	.short	0x010a
        /*06d2*/ 	.byte	0x3f
	.zero		1


	//   ....[44]....
        /*06d4*/ 	.word	0x00016c70
        /*06d8*/ 	.word	0x00000004
        /*06dc*/ 	.word	0x00016060
        /*06e0*/ 	.short	0x010a
        /*06e2*/ 	.byte	0x3f
	.zero		1


	//   ....[45]....
        /*06e4*/ 	.word	0x00016ee0
        /*06e8*/ 	.word	0x00000003
        /*06ec*/ 	.word	0x00016028
        /*06f0*/ 	.short	0x010a
        /*06f2*/ 	.byte	0x3f
	.zero		1


	//   ....[46]....
        /*06f4*/ 	.word	0x00017260
        /*06f8*/ 	.word	0x00000007
        /*06fc*/ 	.word	0x00016028
        /*0700*/ 	.short	0x010a
        /*0702*/ 	.byte	0x3f
	.zero		1


	//   ....[47]....
        /*0704*/ 	.word	0x000174d0
        /*0708*/ 	.word	0x00000004
        /*070c*/ 	.word	0x00016028
        /*0710*/ 	.short	0x010a
        /*0712*/ 	.byte	0x3f
	.zero		1


	//   ....[48]....
        /*0714*/ 	.word	0x000177a0
        /*0718*/ 	.word	0x00000004
        /*071c*/ 	.word	0x00016050
        /*0720*/ 	.short	0x010a
        /*0722*/ 	.byte	0x3f
	.zero		1


	//   ....[49]....
        /*0724*/ 	.word	0x00017800
        /*0728*/ 	.word	0x00000003
        /*072c*/ 	.word	0x00016000
        /*0730*/ 	.short	0x010a
        /*0732*/ 	.byte	0x3f
	.zero		1


	//   ....[50]....
        /*0734*/ 	.word	0x00017860
        /*0738*/ 	.word	0x00000004
        /*073c*/ 	.word	0xfffffff8
        /*0740*/ 	.short	0x010a
        /*0742*/ 	.byte	0x3f
	.zero		1


	//   ....[51]....
        /*0744*/ 	.word	0x000178c0
        /*0748*/ 	.word	0x00000011
        /*074c*/ 	.word	0x00016008
        /*0750*/ 	.short	0x010a
        /*0752*/ 	.byte	0x3f
	.zero		1


	//   ....[52]....
        /*0754*/ 	.word	0x00017920
        /*0758*/ 	.word	0x0000000a
        /*075c*/ 	.word	0x00016000
        /*0760*/ 	.short	0x010a
        /*0762*/ 	.byte	0x3f
	.zero		1


	//   ....[53]....
        /*0764*/ 	.word	0x00017980
        /*0768*/ 	.word	0x00000010
        /*076c*/ 	.word	0x00016000
        /*0770*/ 	.short	0x010a
        /*0772*/ 	.byte	0x3f
	.zero		1


	//   ....[54]....
        /*0774*/ 	.word	0x000179e0
        /*0778*/ 	.word	0x00000010
        /*077c*/ 	.word	0x00016000
        /*0780*/ 	.short	0x010a
        /*0782*/ 	.byte	0x3f
	.zero		1


	//   ....[55]....
        /*0784*/ 	.word	0x00017a40
        /*0788*/ 	.word	0x0000000d
        /*078c*/ 	.word	0x00016000
        /*0790*/ 	.short	0x010a
        /*0792*/ 	.byte	0x3f
	.zero		1


	//   ....[56]....
        /*0794*/ 	.word	0x00017aa0
        /*0798*/ 	.word	0x00000003
        /*079c*/ 	.word	0x00000008
        /*07a0*/ 	.short	0x010a
        /*07a2*/ 	.byte	0x3f
	.zero		1


	//   ....[57]....
        /*07a4*/ 	.word	0x00017af0
        /*07a8*/ 	.word	0x00000004
        /*07ac*/ 	.word	0x00016060
        /*07b0*/ 	.short	0x010a
        /*07b2*/ 	.byte	0x3f
	.zero		1


	//   ....[58]....
        /*07b4*/ 	.word	0x00017b40
        /*07b8*/ 	.word	0x00000005
        /*07bc*/ 	.word	0x00016028
        /*07c0*/ 	.short	0x010a
        /*07c2*/ 	.byte	0x3f
	.zero		1


	//   ....[59]....
        /*07c4*/ 	.word	0x00017b90
        /*07c8*/ 	.word	0x00000004
        /*07cc*/ 	.word	0x00016060
        /*07d0*/ 	.short	0x010a
        /*07d2*/ 	.byte	0x3f
	.zero		1


	//   ....[60]....
        /*07d4*/ 	.word	0x00017be0
        /*07d8*/ 	.word	0x00000003
        /*07dc*/ 	.word	0x00016028
        /*07e0*/ 	.short	0x010a
        /*07e2*/ 	.byte	0x3f
	.zero		1


	//   ....[61]....
        /*07e4*/ 	.word	0x00017c30
        /*07e8*/ 	.word	0x00000007
        /*07ec*/ 	.word	0x00016028
        /*07f0*/ 	.short	0x010a
        /*07f2*/ 	.byte	0x3f
	.zero		1


	//   ....[62]....
        /*07f4*/ 	.word	0x00017c80
        /*07f8*/ 	.word	0x00000004
        /*07fc*/ 	.word	0x00016028
        /*0800*/ 	.short	0x010a
        /*0802*/ 	.byte	0x3f
	.zero		1


	//----- nvinfo : EIATTR_NUM_MBARRIERS
	.align		4
.L_37:
        /*0804*/ 	.byte	0x03, 0x38
        /*0806*/ 	.short	0x0018


	//----- nvinfo : EIATTR_EXIT_INSTR_OFFSETS
	.align		4
        /*0808*/ 	.byte	0x04, 0x1c
        /*080a*/ 	.short	(.L_39 - .L_38)


	//   ....[0]....
.L_38:
        /*080c*/ 	.word	0x00000990


	//   ....[1]....
        /*0810*/ 	.word	0x00016610


	//   ....[2]....
        /*0814*/ 	.word	0x00016650


	//   ....[3]....
        /*0818*/ 	.word	0x00017160


	//   ....[4]....
        /*081c*/ 	.word	0x00017780


	//----- nvinfo : EIATTR_MAX_THREADS
	.align		4
.L_39:
        /*0820*/ 	.byte	0x04, 0x05
        /*0822*/ 	.short	(.L_41 - .L_40)
.L_40:
        /*0824*/ 	.word	0x00000180
        /*0828*/ 	.word	0x00000001
        /*082c*/ 	.word	0x00000001


	//----- nvinfo : EIATTR_CRS_STACK_SIZE
	.align		4
.L_41:
        /*0830*/ 	.byte	0x04, 0x1e
        /*0832*/ 	.short	(.L_43 - .L_42)
.L_42:
        /*0834*/ 	.word	0x00000000


	//----- nvinfo : EIATTR_CBANK_PARAM_SIZE
	.align		4
.L_43:
        /*0838*/ 	.byte	0x03, 0x19
        /*083a*/ 	.short	0x0870


	//----- nvinfo : EIATTR_PARAM_CBANK
	.align		4
        /*083c*/ 	.byte	0x04, 0x0a
        /*083e*/ 	.short	(.L_45 - .L_44)
	.align		4
.L_44:
        /*0840*/ 	.word	index@(.nv.constant0._ZN7cutlass13device_kernelINS_4fmha6kernel28FmhaKernelTmaWarpSpecializedINS1_10collective30FmhaMainloopTmaWarpSpecializedINS_12float_e4m3_tEffN4cute5tupleIJNS7_1CILi128EEENS9_ILi256EEENS9_ILi64EEEEEENS8_IJiNS9_ILi1EEENS8_IJiiEEEEEESG_NS8_IJSE_iSF_EEENS4_12CausalFusionEJEEENS4_15FmhaFwdEpilogueIS6_fNS8_IJSC_SC_SB_EEEEENS2_23IndividualTileSchedulerEJEEEEEvNT_6ParamsE)
        /*0844*/ 	.short	0x0210
        /*0846*/ 	.short	0x0870


	//----- nvinfo : EIATTR_SW_WAR
	.align		4
.L_45:
        /*0848*/ 	.byte	0x04, 0x36
        /*084a*/ 	.short	(.L_47 - .L_46)
.L_46:
        /*084c*/ 	.word	0x00000008
.L_47:


//--------------------- .nv.callgraph             --------------------------
	.section	.nv.callgraph,"",@"SHT_CUDA_CALLGRAPH"
	.align	4
	.sectionentsize	8
	.align		4
        /*0000*/ 	.word	0x00000000
	.align		4
        /*0004*/ 	.word	0xffffffff
	.align		4
        /*0008*/ 	.word	index@(_ZN7cutlass13device_kernelINS_4fmha6kernel28FmhaKernelTmaWarpSpecializedINS1_10collective30FmhaMainloopTmaWarpSpecializedINS_12float_e4m3_tEffN4cute5tupleIJNS7_1CILi128EEENS9_ILi256EEENS9_ILi64EEEEEENS8_IJiNS9_ILi1EEENS8_IJiiEEEEEESG_NS8_IJSE_iSF_EEENS4_12CausalFusionEJEEENS4_15FmhaFwdEpilogueIS6_fNS8_IJSC_SC_SB_EEEEENS2_23IndividualTileSchedulerEJEEEEEvNT_6ParamsE)
	.align		4
        /*000c*/ 	.word	index@(__assertfail)
	.align		4
        /*0010*/ 	.word	0x00000000
	.align		4
        /*0014*/ 	.word	0xfffffffe
	.align		4
        /*0018*/ 	.word	0x00000000
	.align		4
        /*001c*/ 	.word	0xfffffffd
	.align		4
        /*0020*/ 	.word	0x00000000
	.align		4
        /*0024*/ 	.word	0xfffffffc


//--------------------- .nv.constant4             --------------------------
	.section	.nv.constant4,"a",@progbits
	.align	8
	.align		8
.nv.constant4:
        /*0000*/ 	.dword	__assertfail
	.align		8
        /*0008*/ 	.dword	__unnamed_1
	.align		8
        /*0010*/ 	.dword	_ZN39_INTERNAL_b1f0c34e_4_k_cu_5d4bea1a_29384cuda3std3__45__cpo5beginE
	.align		8
        /*0018*/ 	.dword	_ZN39_INTERNAL_b1f0c34e_4_k_cu_5d4bea1a_29384cuda3std3__45__cpo3endE
	.align		8
        /*0020*/ 	.dword	_ZN39_INTERNAL_b1f0c34e_4_k_cu_5d4bea1a_29384cuda3std3__45__cpo6cbeginE
	.align		8
        /*0028*/ 	.dword	_ZN39_INTERNAL_b1f0c34e_4_k_cu_5d4bea1a_29384cuda3std3__45__cpo4cendE
	.align		8
        /*0030*/ 	.dword	_ZN39_INTERNAL_b1f0c34e_4_k_cu_5d4bea1a_29384cuda3std3__441_GLOBAL__N__b1f0c34e_4_k_cu_5d4bea1a_29386ignoreE
	.align		8
        /*0038*/ 	.dword	_ZN39_INTERNAL_b1f0c34e_4_k_cu_5d4bea1a_29384cuda3std3__419piecewise_constructE
	.align		8
        /*0040*/ 	.dword	_ZN39_INTERNAL_b1f0c34e_4_k_cu_5d4bea1a_29384cuda3std3__48in_placeE
	.align		8
        /*0048*/ 	.dword	_ZN39_INTERNAL_b1f0c34e_4_k_cu_5d4bea1a_29384cuda3std6ranges3__45__cpo4swapE
	.align		8
        /*0050*/ 	.dword	_ZN39_INTERNAL_b1f0c34e_4_k_cu_5d4bea1a_29384cuda3std6ranges3__45__cpo9iter_moveE
	.align		8
        /*0058*/ 	.dword	_ZN39_INTERNAL_b1f0c34e_4_k_cu_5d4bea1a_29384cute7productE
	.align		8
        /*0060*/ 	.dword	_ZN39_INTERNAL_b1f0c34e_4_k_cu_5d4bea1a_29384cute1_E
	.align		8
        /*0068*/ 	.dword	$str$24
	.align		8
        /*0070*/ 	.dword	$str$25


//--------------------- .text._ZN7cutlass13device_kernelINS_4fmha6kernel28FmhaKernelTmaWarpSpecializedINS1_10collective30FmhaMainloopTmaWarpSpecializedINS_12float_e4m3_tEffN4cute5tupleIJNS7_1CILi128EEENS9_ILi256EEENS9_ILi64EEEEEENS8_IJiNS9_ILi1EEENS8_IJiiEEEEEESG_NS8_IJSE_iSF_EEENS4_12CausalFusionEJEEENS4_15FmhaFwdEpilogueIS6_fNS8_IJSC_SC_SB_EEEEENS2_23IndividualTileSchedulerEJEEEEEvNT_6ParamsE --------------------------
	.section	.text._ZN7cutlass13device_kernelINS_4fmha6kernel28FmhaKernelTmaWarpSpecializedINS1_10collective30FmhaMainloopTmaWarpSpecializedINS_12float_e4m3_tEffN4cute5tupleIJNS7_1CILi128EEENS9_ILi256EEENS9_ILi64EEEEEENS8_IJiNS9_ILi1EEENS8_IJiiEEEEEESG_NS8_IJSE_iSF_EEENS4_12CausalFusionEJEEENS4_15FmhaFwdEpilogueIS6_fNS8_IJSC_SC_SB_EEEEENS2_23IndividualTileSchedulerEJEEEEEvNT_6ParamsE,"ax",@progbits
	.align	128
.text._ZN7cutlass13device_kernelINS_4fmha6kernel28FmhaKernelTmaWarpSpecializedINS1_10collective30FmhaMainloopTmaWarpSpecializedINS_12float_e4m3_tEffN4cute5tupleIJNS7_1CILi128EEENS9_ILi256EEENS9_ILi64EEEEEENS8_IJiNS9_ILi1EEENS8_IJiiEEEEEESG_NS8_IJSE_iSF_EEENS4_12CausalFusionEJEEENS4_15FmhaFwdEpilogueIS6_fNS8_IJSC_SC_SB_EEEEENS2_23IndividualTileSchedulerEJEEEEEvNT_6ParamsE:
        .type           _ZN7cutlass13device_kernelINS_4fmha6kernel28FmhaKernelTmaWarpSpecializedINS1_10collective30FmhaMainloopTmaWarpSpecializedINS_12float_e4m3_tEffN4cute5tupleIJNS7_1CILi128EEENS9_ILi256EEENS9_ILi64EEEEEENS8_IJiNS9_ILi1EEENS8_IJiiEEEEEESG_NS8_IJSE_iSF_EEENS4_12CausalFusionEJEEENS4_15FmhaFwdEpilogueIS6_fNS8_IJSC_SC_SB_EEEEENS2_23IndividualTileSchedulerEJEEEEEvNT_6ParamsE,@function
        .size           _ZN7cutlass13device_kernelINS_4fmha6kernel28FmhaKernelTmaWarpSpecializedINS1_10collective30FmhaMainloopTmaWarpSpecializedINS_12float_e4m3_tEffN4cute5tupleIJNS7_1CILi128EEENS9_ILi256EEENS9_ILi64EEEEEENS8_IJiNS9_ILi1EEENS8_IJiiEEEEEESG_NS8_IJSE_iSF_EEENS4_12CausalFusionEJEEENS4_15FmhaFwdEpilogueIS6_fNS8_IJSC_SC_SB_EEEEENS2_23IndividualTileSchedulerEJEEEEEvNT_6ParamsE,(.L_x_118 - _ZN7cutlass13device_kernelINS_4fmha6kernel28FmhaKernelTmaWarpSpecializedINS1_10collective30FmhaMainloopTmaWarpSpecializedINS_12float_e4m3_tEffN4cute5tupleIJNS7_1CILi128EEENS9_ILi256EEENS9_ILi64EEEEEENS8_IJiNS9_ILi1EEENS8_IJiiEEEEEESG_NS8_IJSE_iSF_EEENS4_12CausalFusionEJEEENS4_15FmhaFwdEpilogueIS6_fNS8_IJSC_SC_SB_EEEEENS2_23IndividualTileSchedulerEJEEEEEvNT_6ParamsE)
        .other          _ZN7cutlass13device_kernelINS_4fmha6kernel28FmhaKernelTmaWarpSpecializedINS1_10collective30FmhaMainloopTmaWarpSpecializedINS_12float_e4m3_tEffN4cute5tupleIJNS7_1CILi128EEENS9_ILi256EEENS9_ILi64EEEEEENS8_IJiNS9_ILi1EEENS8_IJiiEEEEEESG_NS8_IJSE_iSF_EEENS4_12CausalFusionEJEEENS4_15FmhaFwdEpilogueIS6_fNS8_IJSC_SC_SB_EEEEENS2_23IndividualTileSchedulerEJEEEEEvNT_6ParamsE,@"STO_CUDA_ENTRY STV_DEFAULT"
_ZN7cutlass13device_kernelINS_4fmha6kernel28FmhaKernelTmaWarpSpecializedINS1_10collective30FmhaMainloopTmaWarpSpecializedINS_12float_e4m3_tEffN4cute5tupleIJNS7_1CILi128EEENS9_ILi256EEENS9_ILi64EEEEEENS8_IJiNS9_ILi1EEENS8_IJiiEEEEEESG_NS8_IJSE_iSF_EEENS4_12CausalFusionEJEEENS4_15FmhaFwdEpilogueIS6_fNS8_IJSC_SC_SB_EEEEENS2_23IndividualTileSchedulerEJEEEEEvNT_6ParamsE:
[----:B------:R-:W1:Y:S01]  /*0000*/  LDC R1, c[0x0][0x28] ;  /* 0x00000a00ff017b82 */ /* 0x000e620000000800 */
[----:B------:R-:W2:Y:S01]  /*0010*/  S2R R2, SR_TID.X ;  /* 0x0000000000027919 */ /* 0x000ea20000002100 */
[----:B------:R-:W-:Y:S01]  /*0020*/  ELECT P1, URZ, PT ;  /* 0x00000000003f782f */ /* 0x000fe20003820000 */
[----:B------:R-:W-:Y:S01]  /*0030*/  BSSY B0, `(.L_x_0) ;  /* 0x0000017000007945 */ /* 0x000fe20003800000 */
[----:B--2---:R-:W-:-:S05]  /*0040*/  SHF.R.U32.HI R0, RZ, 0x5, R2 ;  /* 0x00000005ff007819 */ /* 0x004fca0000011602 */
[----:B------:R-:W2:Y:S02]  /*0050*/  SHFL.IDX PT, R3, R0, RZ, 0x1f ;  /* 0x00001fff00037589 */ /* 0x000ea400000e0000 */
[----:B--2---:R-:W-:Y:S02]  /*0060*/  R2UR UR4, R3 ;  /* 0x00000000030472ca */ /* 0x004fe400000e0000 */
[----:B------:R-:W-:-:S06]  /*0070*/  SHF.R.U32.HI R3, RZ, 0x7, R2 ;  /* 0x00000007ff037819 */ /* 0x000fcc0000011602 */
[----:B------:R-:W2:Y:S05]  /*0080*/  SHFL.IDX PT, R3, R3, RZ, 0x1f ;  /* 0x00001fff03037589 */ /* 0x000eaa00000e0000 */
[----:B------:R-:W-:Y:S02]  /*0090*/  USHF.R.S32.HI UR5, URZ, 0x1f, UR4 ;  /* 0x0000001f3f057899 */ /* 0x000fe40008011404 */
[----:B------:R-:W-:Y:S02]  /*00a0*/  ISETP.NE.OR P0, PT, RZ, UR4, !P1 ;  /* 0x00000004ff007c0c */ /* 0x000fe4000cf05670 */
[----:B------:R-:W-:-:S04]  /*00b0*/  ULEA.HI UR5, UR5, UR4, URZ, 0x2 ;  /* 0x0000000405057291 */ /* 0x000fc8000f8f103f */
[----:B------:R-:W-:-:S04]  /*00c0*/  ULOP3.LUT UR5, UR5, 0xfffffffc, URZ, 0xc0, !UPT ;  /* 0xfffffffc05057892 */ /* 0x000fc8000f8ec03f */
[----:B------:R-:W-:-:S03]  /*00d0*/  UIADD3 UR10, UR4, -UR5, URZ ;  /* 0x80000005040a7290 */ /* 0x000fc6000fffe03f */
[----:B-1----:R-:W-:Y:S09]  /*00e0*/  @P0 BRA `(.L_x_1) ;  /* 0x00000000002c0947 */ /* 0x002ff20003800000 */
[----:B------:R-:W-:Y:S02]  /*00f0*/  ULDC.64 UR4, c[0x0][0x198] ;  /* 0x0000660000047ab9 */ /* 0x000fe40000000a00 */
[----:B------:R-:W-:Y:S02]  /*0100*/  UIADD3 UR6, UP0, UR4, 0xf0, URZ ;  /* 0x000000f004067890 */ /* 0x000fe4000ff1e03f */
[----:B------:R-:W-:Y:S02]  /*0110*/  UIADD3 UR8, UP1, UR4, 0x1f0, URZ ;  /* 0x000001f004087890 */ /* 0x000fe4000ff3e03f */
[----:B------:R-:W-:Y:S02]  /*0120*/  UIADD3 UR4, UP2, UR4, 0x2f0, URZ ;  /* 0x000002f004047890 */ /* 0x000fe4000ff5e03f */
[----:B------:R-:W-:Y:S02]  /*0130*/  UIADD3.X UR7, URZ, UR5, URZ, UP0, !UPT ;  /* 0x000000053f077290 */ /* 0x000fe400087fe43f */
[----:B------:R-:W-:-:S02]  /*0140*/  UIADD3.X UR9, URZ, UR5, URZ, UP1, !UPT ;  /* 0x000000053f097290 */ /* 0x000fc40008ffe43f */
[----:B------:R-:W-:-:S05]  /*0150*/  UIADD3.X UR5, URZ, UR5, URZ, UP2, !UPT ;  /* 0x000000053f057290 */ /* 0x000fca00097fe43f */
[----:B------:R1:W-:Y:S02]  /*0160*/  UTMACCTL.PF [UR6] ;  /* 0x00000000060079b9 */ /* 0x0003e40008040000 */
[----:B------:R1:W-:Y:S02]  /*0170*/  UTMACCTL.PF [UR8] ;  /* 0x00000000080079b9 */ /* 0x0003e40008040000 */
[----:B------:R1:W-:Y:S02]  /*0180*/  UTMACCTL.PF [UR4] ;  /* 0x00000000040079b9 */ /* 0x0003e40008040000 */
[----:B-1----:R-:W-:Y:S01]  /*0190*/  NOP ;  /* 0x0000000000007918 */ /* 0x002fe20000000000 */
.L_x_1:
[----:B------:R-:W-:Y:S05]  /*01a0*/  BSYNC B0 ;  /* 0x0000000000007941 */ /* 0x000fea0003800000 */
.L_x_0:
[----:B------:R-:W1:Y:S01]  /*01b0*/  SHFL.IDX PT, R4, R0, RZ, 0x1f ;  /* 0x00001fff00047589 */ /* 0x000e6200000e0000 */
[----:B--2---:R-:W-:Y:S01]  /*01c0*/  R2UR UR36, R3 ;  /* 0x00000000032472ca */ /* 0x004fe200000e0000 */
[----:B------:R-:W-:-:S12]  /*01d0*/  UISETP.NE.AND UP0, UPT, UR10, 0x1, UPT ;  /* 0x000000010a00788c */ /* 0x000fd8000bf05270 */
[----:B------:R-:W-:Y:S02]  /*01e0*/  UIADD3 UR7, UR36, -0x1, URZ ;  /* 0xffffffff24077890 */ /* 0x000fe4000fffe03f */
[----:B------:R-:W-:Y:S02]  /*01f0*/  UISETP.EQ.AND UP0, UPT, UR36, URZ, !UP0 ;  /* 0x0000003f2400728c */ /* 0x000fe4000c702270 */
[----:B------:R-:W-:Y:S02]  /*0200*/  UISETP.GE.U32.AND UP1, UPT, UR7, 0x4, UPT ;  /* 0x000000040700788c */ /* 0x000fe4000bf26070 */
[----:B------:R-:W-:Y:S01]  /*0210*/  USEL UR6, URZ, 0x1, !UP0 ;  /* 0x000000013f067887 */ /* 0x000fe2000c000000 */
[----:B-1----:R-:W-:-:S03]  /*0220*/  ISETP.NE.AND P0, PT, R4, RZ, PT ;  /* 0x000000ff0400720c */ /* 0x002fc60003f05270 */
[----:B------:R-:W-:-:S10]  /*0230*/  USEL UR6, UR6, 0x2, UP1 ;  /* 0x0000000206067887 */ /* 0x000fd40008800000 */
[----:B------:R-:W-:Y:S05]  /*0240*/  @P0 BRA `(.L_x_2) ;  /* 0x0000000000480947 */ /* 0x000fea0003800000 */
[----:B------:R-:W1:Y:S01]  /*0250*/  S2UR UR11, SR_CgaCtaId ;  /* 0x00000000000b79c3 */ /* 0x000e620000008800 */
[----:B------:R-:W-:Y:S01]  /*0260*/  UMOV UR4, 0x400 ;  /* 0x0000040000047882 */ /* 0x000fe20000000000 */
[----:B------:R-:W-:Y:S01]  /*0270*/  UMOV UR5, 0x1 ;  /* 0x0000000100057882 */ /* 0x000fe20000000000 */
[----:B------:R-:W-:Y:S01]  /*0280*/  UMOV UR8, 0x80 ;  /* 0x0000008000087882 */ /* 0x000fe20000000000 */
[----:B------:R-:W-:Y:S01]  /*0290*/  ELECT P0, URZ, PT ;  /* 0x00000000003f782f */ /* 0x000fe20003800000 */
[----:B------:R-:W-:-:S04]  /*02a0*/  UIADD3 UR8, -UR8, 0x100000, URZ ;  /* 0x0010000008087890 */ /* 0x000fc8000fffe13f */
[----:B------:R-:W-:Y:S02]  /*02b0*/  USHF.L.U32 UR9, UR8, 0xb, URZ ;  /* 0x0000000b08097899 */ /* 0x000fe4000800063f */
[----:B------:R-:W-:Y:S02]  /*02c0*/  USHF.L.U32 UR8, UR8, 0x1, URZ ;  /* 0x0000000108087899 */ /* 0x000fe4000800063f */
[----:B-1----:R-:W-:Y:S02]  /*02d0*/  ULEA UR11, UR11, UR4, 0x18 ;  /* 0x000000040b0b7291 */ /* 0x002fe4000f8ec03f */
[----:B------:R-:W-:-:S04]  /*02e0*/  UIADD3 UR4, -UR5, 0x100000, URZ ;  /* 0x0010000005047890 */ /* 0x000fc8000fffe13f */
[----:B------:R-:W-:Y:S02]  /*02f0*/  USHF.L.U32 UR5, UR4, 0xb, URZ ;  /* 0x0000000b04057899 */ /* 0x000fe4000800063f */
[----:B------:R-:W-:Y:S01]  /*0300*/  USHF.L.U32 UR4, UR4, 0x1, URZ ;  /* 0x0000000104047899 */ /* 0x000fe2000800063f */
[----:B------:R-:W1:Y:S11]  /*0310*/  FENCE.VIEW.ASYNC.S ;  /* 0x00000000000073c6 */ /* 0x000e760000000000 */
[----:B-1----:R1:W2:Y:S01]  /*0320*/  SYNCS.EXCH.64 URZ, [UR11+0x16050], UR4 ;  /* 0x016050040b3f75b2 */ /* 0x0022a20008000100 */
[----:B------:R1:W3:Y:S01]  /*0330*/  SYNCS.EXCH.64 URZ, [UR11+0x16060], UR8 ;  /* 0x016060080b3f75b2 */ /* 0x0002e20008000100 */
[----:B------:R1:W4:Y:S01]  /*0340*/  SYNCS.EXCH.64 URZ, [UR11+0x16058], UR4 ;  /* 0x016058040b3f75b2 */ /* 0x0003220008000100 */
[----:B------:R1:W1:Y:S01]  /*0350*/  SYNCS.EXCH.64 URZ, [UR11+0x16068], UR8 ;  /* 0x016068080b3f75b2 */ /* 0x0002620008000100 */
[----:B------:R-:W-:Y:S01]  /*0360*/  NOP ;  /* 0x0000000000007918 */ /* 0x000fe20000000000 */
.L_x_2:
[----:B------:R-:W5:Y:S01]  /*0370*/  SHFL.IDX PT, R3, R0, RZ, 0x1f ;  /* 0x00001fff00037589 */ /* 0x000f6200000e0000 */
[----:B------:R-:W-:Y:S01]  /*0380*/  NOP ;  /* 0x0000000000007918 */ /* 0x000fe20000000000 */
[----:B-----5:R-:W-:-:S13]  /*0390*/  ISETP.NE.AND P0, PT, R3, RZ, PT ;  /* 0x000000ff0300720c */ /* 0x020fda0003f05270 */
[----:B------:R-:W-:Y:S05]  /*03a0*/  @P0 BRA `(.L_x_3) ;  /* 0x0000000000600947 */ /* 0x000fea0003800000 */
[----:B-1----:R-:W1:Y:S01]  /*03b0*/  S2UR UR5, SR_CgaCtaId ;  /* 0x00000000000579c3 */ /* 0x002e620000008800 */
[----:B------:R-:W-:Y:S01]  /*03c0*/  UMOV UR4, 0x400 ;  /* 0x0000040000047882 */ /* 0x000fe20000000000 */
[----:B------:R-:W-:Y:S01]  /*03d0*/  UMOV UR8, 0x1 ;  /* 0x0000000100087882 */ /* 0x000fe20000000000 */
[----:B------:R-:W-:Y:S01]  /*03e0*/  UMOV UR12, 0x100 ;  /* 0x00000100000c7882 */ /* 0x000fe20000000000 */
[----:B------:R-:W-:-:S04]  /*03f0*/  UIADD3 UR8, -UR8, 0x100000, URZ ;  /* 0x0010000008087890 */ /* 0x000fc8000fffe13f */
[----:B------:R-:W-:Y:S02]  /*0400*/  USHF.L.U32 UR9, UR8, 0xb, URZ ;  /* 0x0000000b08097899 */ /* 0x000fe4000800063f */
[----:B------:R-:W-:Y:S01]  /*0410*/  USHF.L.U32 UR8, UR8, 0x1, URZ ;  /* 0x0000000108087899 */ /* 0x000fe2000800063f */
[----:B------:R-:W-:Y:S01]  /*0420*/  ELECT P0, URZ, PT ;  /* 0x00000000003f782f */ /* 0x000fe20003800000 */
[----:B-1----:R-:W-:Y:S02]  /*0430*/  ULEA UR11, UR5, UR4, 0x18 ;  /* 0x00000004050b7291 */ /* 0x002fe4000f8ec03f */
[----:B------:R-:W-:-:S04]  /*0440*/  UIADD3 UR4, -UR12, 0x100000, URZ ;  /* 0x001000000c047890 */ /* 0x000fc8000fffe13f */
[----:B------:R-:W-:Y:S02]  /*0450*/  USHF.L.U32 UR5, UR4, 0xb, URZ ;  /* 0x0000000b04057899 */ /* 0x000fe4000800063f */
[----:B------:R-:W-:Y:S01]  /*0460*/  USHF.L.U32 UR4, UR4, 0x1, URZ ;  /* 0x0000000104047899 */ /* 0x000fe2000800063f */
[----:B------:R-:W1:Y:S03]  /*0470*/  FENCE.VIEW.ASYNC.S ;  /* 0x00000000000073c6 */ /* 0x000e660000000000 */
[----:B-1----:R1:W1:Y:S08]  /*0480*/  SYNCS.EXCH.64 URZ, [UR11+0x16000], UR8 ;  /* 0x016000080b3f75b2 */ /* 0x0022700008000100 */
[----:B------:R1:W1:Y:S01]  /*0490*/  SYNCS.EXCH.64 URZ, [UR11+0x16028], UR4 ;  /* 0x016028040b3f75b2 */ /* 0x0002620008000100 */
        /* <DEDUP_REMOVED lines=8> */
[----:B------:R-:W-:Y:S01]  /*0520*/  NOP ;  /* 0x0000000000007918 */ /* 0x000fe20000000000 */
.L_x_3:
        /* <DEDUP_REMOVED lines=21> */
[----:B------:R-:W-:Y:S01]  /*0680*/  NOP ;  /* 0x0000000000007918 */ /* 0x000fe20000000000 */
.L_x_4:
[----:B------:R-:W5:Y:S01]  /*0690*/  SHFL.IDX PT, R3, R0, RZ, 0x1f ;  /* 0x00001fff00037589 */ /* 0x000f6200000e0000 */
[----:B------:R-:W-:Y:S01]  /*06a0*/  ELECT P0, URZ, PT ;  /* 0x00000000003f782f */ /* 0x000fe20003800000 */
[----:B------:R-:W-:Y:S01]  /*06b0*/  NOP ;  /* 0x0000000000007918 */ /* 0x000fe20000000000 */
[----:B-1----:R-:W-:Y:S02]  /*06c0*/  UMOV UR4, 0x80 ;  /* 0x0000008000047882 */ /* 0x002fe40000000000 */
[C---:B-----5:R-:W-:Y:S02]  /*06d0*/  ISETP.NE.OR P0, PT, R3.reuse, RZ, !P0 ;  /* 0x000000ff0300720c */ /* 0x060fe40004705670 */
[----:B------:R-:W-:-:S11]  /*06e0*/  ISETP.NE.AND P2, PT, R3, RZ, PT ;  /* 0x000000ff0300720c */ /* 0x000fd60003f45270 */
[----:B------:R-:W-:Y:S01]  /*06f0*/  VOTEU.ALL UP0, P0 ;  /* 0x00000000003f7886 */ /* 0x000fe20000000000 */
[----:B------:R-:W-:Y:S01]  /*0700*/  VOTEU.ALL UP2, P0 ;  /* 0x00000000003f7886 */ /* 0x000fe20000040000 */
[----:B------:R-:W-:Y:S01]  /*0710*/  VOTEU.ALL UP3, P0 ;  /* 0x00000000003f7886 */ /* 0x000fe20000060000 */
[----:B------:R-:W-:Y:S02]  /*0720*/  VOTEU.ALL UP4, P0 ;  /* 0x00000000003f7886 */ /* 0x000fe40000080000 */
[----:B------:R-:W1:Y:S01]  /*0730*/  @!UP0 S2UR UR9, SR_CgaCtaId ;  /* 0x00000000000989c3 */ /* 0x000e620000008800 */
[----:B------:R-:W-:Y:S01]  /*0740*/  @!UP0 UMOV UR8, 0x400 ;  /* 0x0000040000088882 */ /* 0x000fe20000000000 */
[----:B------:R-:W-:-:S04]  /*0750*/  @!UP0 UIADD3 UR4, -UR4, 0x100000, URZ ;  /* 0x0010000004048890 */ /* 0x000fc8000fffe13f */
[----:B------:R-:W-:Y:S02]  /*0760*/  @!UP0 USHF.L.U32 UR5, UR4, 0xb, URZ ;  /* 0x0000000b04058899 */ /* 0x000fe4000800063f */
[----:B------:R-:W-:Y:S02]  /*0770*/  @!UP0 USHF.L.U32 UR4, UR4, 0x1, URZ ;  /* 0x0000000104048899 */ /* 0x000fe4000800063f */
[----:B-1----:R-:W-:Y:S01]  /*0780*/  @!UP0 ULEA UR8, UR9, UR8, 0x18 ;  /* 0x0000000809088291 */ /* 0x002fe2000f8ec03f */
[----:B------:R-:W-:Y:S01]  /*0790*/  VOTEU.ALL UP0, P0 ;  /* 0x00000000003f7886 */ /* 0x000fe20000000000 */
[----:B------:R-:W1:Y:S10]  /*07a0*/  FENCE.VIEW.ASYNC.S ;  /* 0x00000000000073c6 */ /* 0x000e740000000000 */
[----:B-1----:R1:W1:Y:S01]  /*07b0*/  @!UP0 SYNCS.EXCH.64 URZ, [UR8+0x16090], UR4 ;  /* 0x01609004083f85b2 */ /* 0x0022620008000100 */
[----:B------:R1:W1:Y:S01]  /*07c0*/  @!UP2 SYNCS.EXCH.64 URZ, [UR8+0x16098], UR4 ;  /* 0x01609804083fa5b2 */ /* 0x0002620008000100 */
[----:B------:R1:W1:Y:S01]  /*07d0*/  @!UP3 SYNCS.EXCH.64 URZ, [UR8+0x160a0], UR4 ;  /* 0x0160a004083fb5b2 */ /* 0x0002620008000100 */
[----:B------:R1:W1:Y:S01]  /*07e0*/  @!UP4 SYNCS.EXCH.64 URZ, [UR8+0x160a8], UR4 ;  /* 0x0160a804083fc5b2 */ /* 0x0002620008000100 */
[----:B------:R-:W-:Y:S01]  /*07f0*/  NOP ;  /* 0x0000000000007918 */ /* 0x000fe20000000000 */
[----:B------:R-:W-:Y:S05]  /*0800*/  @P2 BRA `(.L_x_5) ;  /* 0x0000000000402947 */ /* 0x000fea0003800000 */
[----:B-1----:R-:W1:Y:S01]  /*0810*/  S2UR UR5, SR_CgaCtaId ;  /* 0x00000000000579c3 */ /* 0x002e620000008800 */
[----:B------:R-:W-:Y:S01]  /*0820*/  UMOV UR4, 0x400 ;  /* 0x0000040000047882 */ /* 0x000fe20000000000 */
[----:B------:R-:W-:Y:S01]  /*0830*/  UMOV UR8, 0x20 ;  /* 0x0000002000087882 */ /* 0x000fe20000000000 */
[----:B------:R-:W-:Y:S01]  /*0840*/  UMOV UR9, 0x80 ;  /* 0x0000008000097882 */ /* 0x000fe20000000000 */
[----:B------:R-:W-:Y:S01]  /*0850*/  ELECT P0, URZ, PT ;  /* 0x00000000003f782f */ /* 0x000fe20003800000 */
[----:B-1----:R-:W-:Y:S02]  /*0860*/  ULEA UR11, UR5, UR4, 0x18 ;  /* 0x00000004050b7291 */ /* 0x002fe4000f8ec03f */
[----:B------:R-:W-:-:S04]  /*0870*/  UIADD3 UR4, -UR8, 0x100000, URZ ;  /* 0x0010000008047890 */ /* 0x000fc8000fffe13f */
[----:B------:R-:W-:Y:S02]  /*0880*/  USHF.L.U32 UR5, UR4, 0xb, URZ ;  /* 0x0000000b04057899 */ /* 0x000fe4000800063f */
[----:B------:R-:W-:Y:S02]  /*0890*/  USHF.L.U32 UR4, UR4, 0x1, URZ ;  /* 0x0000000104047899 */ /* 0x000fe4000800063f */
[----:B------:R-:W-:-:S04]  /*08a0*/  UIADD3 UR8, -UR9, 0x100000, URZ ;  /* 0x0010000009087890 */ /* 0x000fc8000fffe13f */
[----:B------:R-:W-:Y:S02]  /*08b0*/  USHF.L.U32 UR9, UR8, 0xb, URZ ;  /* 0x0000000b08097899 */ /* 0x000fe4000800063f */
[----:B------:R-:W-:Y:S01]  /*08c0*/  USHF.L.U32 UR8, UR8, 0x1, URZ ;  /* 0x0000000108087899 */ /* 0x000fe2000800063f */
[----:B------:R-:W1:Y:S03]  /*08d0*/  FENCE.VIEW.ASYNC.S ;  /* 0x00000000000073c6 */ /* 0x000e660000000000 */
[----:B-1----:R1:W1:Y:S08]  /*08e0*/  SYNCS.EXCH.64 URZ, [UR11+0x160c0], UR4 ;  /* 0x0160c0040b3f75b2 */ /* 0x0022700008000100 */
[----:B------:R1:W1:Y:S01]  /*08f0*/  SYNCS.EXCH.64 URZ, [UR11+0x160c8], UR8 ;  /* 0x0160c8080b3f75b2 */ /* 0x0002620008000100 */
[----:B------:R-:W-:Y:S01]  /*0900*/  NOP ;  /* 0x0000000000007918 */ /* 0x000fe20000000000 */
.L_x_5:
[----:B------:R-:W-:Y:S01]  /*0910*/  ISETP.NE.AND P0, PT, RZ, UR36, PT ;  /* 0x00000024ff007c0c */ /* 0x000fe2000bf05270 */
[----:B------:R-:W-:Y:S01]  /*0920*/  IMAD.U32 R0, RZ, RZ, UR10 ;  /* 0x0000000aff007e24 */ /* 0x000fe2000f8e00ff */
[----:B------:R-:W-:Y:S01]  /*0930*/  NOP ;  /* 0x0000000000007918 */ /* 0x000fe20000000000 */
[----:B-1234-:R-:W-:Y:S03]  /*0940*/  BAR.SYNC.DEFER_BLOCKING 0x0 ;  /* 0x0000000000007b1d */ /* 0x01efe60000010000 */
[----:B------:R-:W-:-:S07]  /*0950*/  ISETP.EQ.AND P2, PT, R0, 0x1, P1 ;  /* 0x000000010000780c */ /* 0x000fce0000f42270 */
[----:B------:R-:W-:Y:S06]  /*0960*/  @!P0 BRA `(.L_x_6) ;  /* 0x0000015c002c8947 */ /* 0x000fec0003800000 */
[----:B------:R-:W-:-:S06]  /*0970*/  UISETP.GT.U32.AND UP0, UPT, UR7, 0x3, UPT ;  /* 0x000000030700788c */ /* 0x000fcc000bf04070 */
[----:B------:R-:W-:-:S13]  /*0980*/  PLOP3.LUT P0, PT, PT, PT, UP0, 0x80, 0x0 ;  /* 0x000000000000781c */ /* 0x000fda0003f0f008 */
[----:B------:R-:W-:Y:S05]  /*0990*/  @P0 EXIT ;  /* 0x000000000000094d */ /* 0x000fea0003800000 */
.L_x_7:
[----:B------:R-:W-:-:S08]  /*09a0*/  NOP ;  /* 0x0000000000007918 */ /* 0x000fd00000000000 */
[----:B------:R-:W1:Y:S02]  /*09b0*/  USETMAXREG.TRY_ALLOC.CTAPOOL UP0, 0xf0 ;  /* 0x000000f0000079c8 */ /* 0x000e640008000600 */
[----:B-1----:R-:W-:-:S13]  /*09c0*/  PLOP3.LUT P0, PT, PT, PT, UP0, 0x80, 0x0 ;  /* 0x000000000000781c */ /* 0x002fda0003f0f008 */
[----:B------:R-:W-:Y:S05]  /*09d0*/  @!P0 BRA `(.L_x_7) ;  /* 0xfffffffc00f08947 */ /* 0x000fea000383ffff */
[----:B------:R-:W-:Y:S01]  /*09e0*/  UISETP.NE.AND UP0, UPT, UR36, 0x1, UPT ;  /* 0x000000012400788c */ /* 0x000fe2000bf05270 */
[----:B------:R-:W1:Y:S01]  /*09f0*/  S2UR UR8, SR_CTAID.X ;  /* 0x00000000000879c3 */ /* 0x000e620000002500 */
[----:B------:R-:W-:Y:S01]  /*0a00*/  UMOV UR4, URZ ;  /* 0x0000003f00047c82 */ /* 0x000fe20008000000 */
[----:B------:R-:W-:-:S03]  /*0a10*/  UMOV UR5, URZ ;  /* 0x0000003f00057c82 */ /* 0x000fc60008000000 */
[----:B------:R-:W-:-:S13]  /*0a20*/  PLOP3.LUT P0, PT, PT, PT, UP0, 0x80, 0x0 ;  /* 0x000000000000781c */ /* 0x000fda0003f0f008 */
[----:B------:R-:W-:Y:S05]  /*0a30*/  @!P0 BRA `(.L_x_8) ;  /* 0x00000000003c8947 */ /* 0x000fea0003800000 */
[----:B------:R-:W-:Y:S01]  /*0a40*/  UISETP.NE.AND UP0, UPT, UR36, 0x2, UPT ;  /* 0x000000022400788c */ /* 0x000fe2000bf05270 */
[----:B------:R-:W-:-:S05]  /*0a50*/  UMOV UR5, 0x1 ;  /* 0x0000000100057882 */ /* 0x000fca0000000000 */
[----:B------:R-:W-:-:S13]  /*0a60*/  PLOP3.LUT P1, PT, PT, PT, UP0, 0x80, 0x0 ;  /* 0x000000000000781c */ /* 0x000fda0003f2f008 */
[----:B------:R-:W-:Y:S05]  /*0a70*/  @!P1 BRA `(.L_x_8) ;  /* 0x00000000002c9947 */ /* 0x000fea0003800000 */
[----:B------:R-:W-:-:S06]  /*0a80*/  UISETP.NE.AND UP0, UPT, UR36, 0x3, UPT ;  /* 0x000000032400788c */ /* 0x000fcc000bf05270 */
[----:B------:R-:W-:-:S13]  /*0a90*/  PLOP3.LUT P1, PT, PT, PT, UP0, 0x80, 0x0 ;  /* 0x000000000000781c */ /* 0x000fda0003f2f008 */
[----:B------:R-:W-:Y:S05]  /*0aa0*/  @!P1 BRA `(.L_x_9) ;  /* 0x0000000000189947 */ /* 0x000fea0003800000 */
[----:B------:R-:W-:-:S11]  /*0ab0*/  UISETP.NE.AND UP0, UPT, UR36, 0x4, UPT ;  /* 0x000000042400788c */ /* 0x000fd6000bf05270 */
[----:B------:R-:W-:Y:S01]  /*0ac0*/  @!UP0 UMOV UR4, 0x1 ;  /* 0x0000000100048882 */ /* 0x000fe20000000000 */
[----:B------:R-:W-:Y:S01]  /*0ad0*/  @!UP0 UMOV UR5, 0x1 ;  /* 0x0000000100058882 */ /* 0x000fe20000000000 */
[----:B------:R-:W-:Y:S01]  /*0ae0*/  @UP0 UMOV UR4, URZ ;  /* 0x0000003f00040c82 */ /* 0x000fe20008000000 */
[----:B------:R-:W-:Y:S01]  /*0af0*/  @UP0 UMOV UR5, URZ ;  /* 0x0000003f00050c82 */ /* 0x000fe20008000000 */
[----:B------:R-:W-:Y:S05]  /*0b00*/  BRA `(.L_x_8) ;  /* 0x0000000000087947 */ /* 0x000fea0003800000 */
.L_x_9:
[----:B------:R-:W-:Y:S01]  /*0b10*/  UMOV UR4, 0x1 ;  /* 0x0000000100047882 */ /* 0x000fe20000000000 */
[----:B------:R-:W-:-:S05]  /*0b20*/  UMOV UR5, URZ ;  /* 0x0000003f00057c82 */ /* 0x000fca0008000000 */
.L_x_8:
[----:B------:R-:W-:Y:S05]  /*0b30*/  @!P0 BRA `(.L_x_10) ;  /* 0x0000000000408947 */ /* 0x000fea0003800000 */
[----:B------:R-:W-:-:S06]  /*0b40*/  UISETP.NE.AND UP0, UPT, UR36, 0x2, UPT ;  /* 0x000000022400788c */ /* 0x000fcc000bf05270 */
[----:B------:R-:W-:-:S13]  /*0b50*/  PLOP3.LUT P0, PT, PT, PT, UP0, 0x80, 0x0 ;  /* 0x000000000000781c */ /* 0x000fda0003f0f008 */
[----:B------:R-:W-:Y:S05]  /*0b60*/  @!P0 BRA `(.L_x_11) ;  /* 0x00000000002c8947 */ /* 0x000fea0003800000 */
[----:B------:R-:W-:-:S06]  /*0b70*/  UISETP.NE.AND UP0, UPT, UR36, 0x3, UPT ;  /* 0x000000032400788c */ /* 0x000fcc000bf05270 */
[----:B------:R-:W-:-:S13]  /*0b80*/  PLOP3.LUT P0, PT, PT, PT, UP0, 0x80, 0x0 ;  /* 0x000000000000781c */ /* 0x000fda0003f0f008 */
[----:B------:R-:W-:Y:S05]  /*0b90*/  @!P0 BRA `(.L_x_12) ;  /* 0x0000000000188947 */ /* 0x000fea0003800000 */
[----:B------:R-:W-:Y:S01]  /*0ba0*/  UISETP.NE.AND UP0, UPT, UR36, 0x4, UPT ;  /* 0x000000042400788c */ /* 0x000fe2000bf05270 */
[----:B-1----:R-:W-:-:S05]  /*0bb0*/  UMOV UR37, UR8 ;  /* 0x0000000800257c82 */ /* 0x002fca0008000000 */
[----:B------:R-:W-:-:S13]  /*0bc0*/  PLOP3.LUT P0, PT, PT, PT, UP0, 0x80, 0x0 ;  /* 0x000000000000781c */ /* 0x000fda0003f0f008 */
[----:B------:R-:W-:Y:S05]  /*0bd0*/  @P0 BRA `(.L_x_13) ;  /* 0x00000000001c0947 */ /* 0x000fea0003800000 */
[----:B------:R-:W-:Y:S01]  /*0be0*/  ULEA UR37, UR8, 0x3, 0x1 ;  /* 0x0000000308257891 */ /* 0x000fe2000f8e083f */
[----:B------:R-:W-:Y:S11]  /*0bf0*/  BRA `(.L_x_13) ;  /* 0x0000000000147947 */ /* 0x000ff60003800000 */
.L_x_12:
[----:B-1----:R-:W-:Y:S01]  /*0c00*/  ULEA UR37, UR8, 0x2, 0x1 ;  /* 0x0000000208257891 */ /* 0x002fe2000f8e083f */
[----:B------:R-:W-:Y:S11]  /*0c10*/  BRA `(.L_x_13) ;  /* 0x00000000000c7947 */ /* 0x000ff60003800000 */
.L_x_11:
[----:B-1----:R-:W-:Y:S01]  /*0c20*/  ULEA UR37, UR8, 0x1, 0x1 ;  /* 0x0000000108257891 */ /* 0x002fe2000f8e083f */
[----:B------:R-:W-:Y:S11]  /*0c30*/  BRA `(.L_x_13) ;  /* 0x0000000000047947 */ /* 0x000ff60003800000 */
.L_x_10:
[----:B-1----:R-:W-:-:S12]  /*0c40*/  USHF.L.U32 UR37, UR8, 0x1, URZ ;  /* 0x0000000108257899 */ /* 0x002fd8000800063f */
.L_x_13:
[----:B------:R-:W-:-:S04]  /*0c50*/  ULOP3.LUT UR9, UR6, 0x1, URZ, 0xfc, !UPT ;  /* 0x0000000106097892 */ /* 0x000fc8000f8efc3f */
[----:B------:R-:W-:-:S06]  /*0c60*/  UISETP.NE.AND UP0, UPT, UR9, 0x3, UPT ;  /* 0x000000030900788c */ /* 0x000fcc000bf05270 */
[----:B------:R-:W-:-:S13]  /*0c70*/  PLOP3.LUT P0, PT, PT, PT, UP0, 0x80, 0x0 ;  /* 0x000000000000781c */ /* 0x000fda0003f0f008 */
[----:B------:R-:W-:Y:S05]  /*0c80*/  @!P0 BRA `(.L_x_14) ;  /* 0x0000000000048947 */ /* 0x000fea0003800000 */
[----:B------:R-:W-:Y:S01]  /*0c90*/  BPT.TRAP 0x1 ;  /* 0x000000040000795c */ /* 0x000fe20000300000 */
.L_x_14:
[----:B------:R-:W1:Y:S01]  /*0ca0*/  S2UR UR9, SR_CgaCtaId ;  /* 0x00000000000979c3 */ /* 0x000e620000008800 */
[----:B------:R-:W-:Y:S01]  /*0cb0*/  UMOV UR38, 0x400 ;  /* 0x0000040000267882 */ /* 0x000fe20000000000 */
[----:B------:R-:W-:Y:S01]  /*0cc0*/  SHF.R.S32.HI R3, RZ, 0x1f, R2 ;  /* 0x0000001fff037819 */ /* 0x000fe20000011402 */
[----:B------:R-:W-:Y:S01]  /*0cd0*/  IMAD.U32 R9, RZ, RZ, UR4 ;  /* 0x00000004ff097e24 */ /* 0x000fe2000f8e00ff */
[----:B------:R-:W-:Y:S02]  /*0ce0*/  ULEA UR4, UR8, 0x17f, 0x7 ;  /* 0x0000017f08047891 */ /* 0x000fe4000f8e383f */
[----:B------:R-:W-:Y:S02]  /*0cf0*/  LEA.HI R3, R3, R2, RZ, 0x7 ;  /* 0x0000000203037211 */ /* 0x000fe400078f38ff */
[----:B------:R-:W-:Y:S01]  /*0d00*/  SHF.L.U32 R9, R9, 0x1f, RZ ;  /* 0x0000001f09097819 */ /* 0x000fe200000006ff */
[----:B------:R-:W2:Y:S01]  /*0d10*/  LDC R8, c[0x0][0x28c] ;  /* 0x0000a300ff087b82 */ /* 0x000ea20000000800 */
[----:B------:R-:W-:Y:S01]  /*0d20*/  LOP3.LUT R3, R3, 0xffffff80, RZ, 0xc0, !PT ;  /* 0xffffff8003037812 */ /* 0x000fe200078ec0ff */
[----:B------:R-:W-:-:S04]  /*0d30*/  USHF.R.U32.HI UR4, URZ, 0x8, UR4 ;  /* 0x000000083f047899 */ /* 0x000fc80008011604 */
[----:B------:R-:W-:-:S05]  /*0d40*/  IMAD.IADD R3, R2, 0x1, -R3 ;  /* 0x0000000102037824 */ /* 0x000fca00078e0a03 */
[----:B------:R-:W-:Y:S01]  /*0d50*/  SHF.R.S32.HI R4, RZ, 0x1f, R3 ;  /* 0x0000001fff047819 */ /* 0x000fe20000011403 */
[----:B-1----:R-:W-:-:S03]  /*0d60*/  ULEA UR38, UR9, UR38, 0x18 ;  /* 0x0000002609267291 */ /* 0x002fc6000f8ec03f */
[CC--:B------:R-:W-:Y:S02]  /*0d70*/  LEA.HI R6, R4.reuse, R3.reuse, RZ, 0x2 ;  /* 0x0000000304067211 */ /* 0x0c0fe400078f10ff */
[----:B------:R-:W-:Y:S01]  /*0d80*/  LEA.HI R4, R4, R3, RZ, 0x5 ;  /* 0x0000000304047211 */ /* 0x000fe200078f28ff */
[----:B------:R-:W-:Y:S01]  /*0d90*/  ULEA UR9, UR5, UR38, 0x3 ;  /* 0x0000002605097291 */ /* 0x000fe2000f8e183f */
[--C-:B------:R-:W-:Y:S02]  /*0da0*/  SHF.R.S32.HI R7, RZ, 0x2, R6.reuse ;  /* 0x00000002ff077819 */ /* 0x100fe40000011406 */
[----:B------:R-:W-:Y:S02]  /*0db0*/  SHF.R.S32.HI R0, RZ, 0x1f, R6 ;  /* 0x0000001fff007819 */ /* 0x000fe40000011406 */
[----:B------:R-:W-:Y:S02]  /*0dc0*/  LOP3.LUT R6, R6, 0x7ffffffc, RZ, 0xc0, !PT ;  /* 0x7ffffffc06067812 */ /* 0x000fe400078ec0ff */
[----:B------:R-:W-:Y:S01]  /*0dd0*/  LEA.HI R5, R0, R7, RZ, 0x3 ;  /* 0x0000000700057211 */ /* 0x000fe200078f18ff */
[----:B--2---:R-:W-:Y:S01]  /*0de0*/  VIADD R0, R8, 0xff ;  /* 0x000000ff08007836 */ /* 0x004fe20000000000 */
[----:B------:R-:W1:Y:S01]  /*0df0*/  SYNCS.PHASECHK.TRANS64.TRYWAIT P1, [UR9+0x16050], R9 ;  /* 0x01605009ff0075a7 */ /* 0x000e620008020149 */
[----:B------:R-:W-:Y:S01]  /*0e00*/  IMAD.IADD R6, R3, 0x1, -R6 ;  /* 0x0000000103067824 */ /* 0x000fe200078e0a06 */
[----:B------:R-:W-:Y:S01]  /*0e10*/  LOP3.LUT R8, R5, 0xfffffff8, RZ, 0xc0, !PT ;  /* 0xfffffff805087812 */ /* 0x000fe200078ec0ff */
[----:B------:R-:W-:Y:S01]  /*0e20*/  IMAD.U32 R3, RZ, RZ, UR37 ;  /* 0x00000025ff037e24 */ /* 0x000fe2000f8e00ff */
[----:B------:R-:W-:-:S03]  /*0e30*/  SHF.R.S32.HI R5, RZ, 0x1f, R0 ;  /* 0x0000001fff057819 */ /* 0x000fc60000011400 */
[----:B------:R-:W-:Y:S01]  /*0e40*/  IMAD.IADD R8, R7, 0x1, -R8 ;  /* 0x0000000107087824 */ /* 0x000fe200078e0a08 */
[----:B------:R-:W-:Y:S02]  /*0e50*/  LEA.HI R5, R5, R0, RZ, 0x8 ;  /* 0x0000000005057211 */ /* 0x000fe400078f40ff */
[----:B------:R-:W-:Y:S02]  /*0e60*/  SHF.R.S32.HI R7, RZ, 0x5, R4 ;  /* 0x00000005ff077819 */ /* 0x000fe40000011404 */
[----:B------:R-:W-:-:S03]  /*0e70*/  SHF.R.S32.HI R5, RZ, 0x8, R5 ;  /* 0x00000008ff057819 */ /* 0x000fc60000011405 */
[----:B------:R-:W-:Y:S01]  /*0e80*/  IMAD R0, R7, 0x10, R8 ;  /* 0x0000001007007824 */ /* 0x000fe200078e0208 */
[----:B------:R-:W-:Y:S01]  /*0e90*/  VIMNMX R12, R5, UR4, PT ;  /* 0x00000004050c7c48 */ /* 0x000fe2000bfe0100 */
[----:B-1----:R-:W-:Y:S06]  /*0ea0*/  @!P1 BRA `(.L_x_15) ;  /* 0x0000016800389947 */ /* 0x002fec0003800000 */
.L_x_100:
[----:B------:R-:W-:Y:S02]  /*0eb0*/  IMAD.SHL.U32 R13, R6, 0x2, RZ ;  /* 0x00000002060d7824 */ /* 0x000fe400078e00ff */
[----:B------:R-:W-:Y:S01]  /*0ec0*/  IMAD R0, R3, 0x40, R0 ;  /* 0x0000004003007824 */ /* 0x000fe200078e0200 */
[----:B------:R-:W-:Y:S06]  /*0ed0*/  @!P0 BRA `(.L_x_16) ;  /* 0x0000000000048947 */ /* 0x000fec0003800000 */
[----:B------:R-:W-:Y:S01]  /*0ee0*/  BPT.TRAP 0x1 ;  /* 0x000000040000795c */ /* 0x000fe20000300000 */
.L_x_16:
[----:B------:R-:W-:Y:S01]  /*0ef0*/  SHF.L.U32 R6, RZ, 0x1f, RZ ;  /* 0x0000001fff067819 */ /* 0x000fe200000006ff */
[----:B------:R-:W-:Y:S01]  /*0f00*/  UIADD3 UR13, UR38, 0x16090, URZ ;  /* 0x00016090260d7890 */ /* 0x000fe2000fffe03f */
[----:B------:R-:W-:Y:S02]  /*0f10*/  ISETP.NE.AND P2, PT, RZ, UR7, PT ;  /* 0x00000007ff007c0c */ /* 0x000fe4000bf45270 */
[----:B------:R-:W2:Y:S02]  /*0f20*/  SYNCS.PHASECHK.TRANS64.TRYWAIT P1, [UR38+0x16000], R6 ;  /* 0x01600006ff0075a7 */ /* 0x000ea40008020166 */
[----:B--2---:R-:W-:Y:S09]  /*0f30*/  @!P1 BRA `(.L_x_17) ;  /* 0x00000168002c9947 */ /* 0x004ff20003800000 */
.L_x_101:
[----:B------:R-:W-:Y:S01]  /*0f40*/  ULEA UR15, UR36, UR13, 0x3 ;  /* 0x0000000d240f7291 */ /* 0x000fe2000f8e183f */
[----:B--2---:R-:W-:-:S04]  /*0f50*/  SEL R3, RZ, 0x1, P2 ;  /* 0x00000001ff037807 */ /* 0x004fc80001000000 */
[----:B------:R-:W-:-:S04]  /*0f60*/  SHF.L.U32 R3, R3, 0x1f, RZ ;  /* 0x0000001f03037819 */ /* 0x000fc800000006ff */
[----:B------:R-:W2:Y:S02]  /*0f70*/  SYNCS.PHASECHK.TRANS64.TRYWAIT P1, [UR15+-0x8], R3 ;  /* 0xfffff803ff0075a7 */ /* 0x000ea4000802014f */
[----:B--2---:R-:W-:Y:S05]  /*0f80*/  @!P1 BRA `(.L_x_18) ;  /* 0x0000016800309947 */ /* 0x004fea0003800000 */
.L_x_102:
[----:B------:R-:W-:Y:S01]  /*0f90*/  USHF.R.U32.HI UR4, URZ, 0x4, UR38 ;  /* 0x000000043f047899 */ /* 0x000fe20008011626 */
[----:B------:R-:W-:Y:S01]  /*0fa0*/  WARPGROUP.ARRIVE ;  /* 0x00000000000079c5 */ /* 0x000fe20000000000 */
[----:B------:R-:W-:Y:S01]  /*0fb0*/  UIADD3 UR8, UR38, 0x2000, URZ ;  /* 0x0000200026087890 */ /* 0x000fe2000fffe03f */
[C---:B-1----:R-:W-:Y:S01]  /*0fc0*/  VIADD R3, R13.reuse, 0x8 ;  /* 0x000000080d037836 */ /* 0x042fe20000000000 */
[----:B------:R-:W-:Y:S01]  /*0fd0*/  ULOP3.LUT UR4, UR4, 0x3fff, URZ, 0xc0, !UPT ;  /* 0x00003fff04047892 */ /* 0x000fe2000f8ec03f */
[C---:B------:R-:W-:Y:S01]  /*0fe0*/  VIADD R5, R13.reuse, 0x9 ;  /* 0x000000090d057836 */ /* 0x040fe20000000000 */
[----:B------:R-:W-:Y:S01]  /*0ff0*/  USHF.R.U32.HI UR8, URZ, 0x4, UR8 ;  /* 0x000000043f087899 */ /* 0x000fe20008011608 */
[C---:B------:R-:W-:Y:S01]  /*1000*/  ISETP.GE.AND P6, PT, R0.reuse, R13, PT ;  /* 0x0000000d0000720c */ /* 0x040fe20003fc6270 */
[----:B------:R-:W-:Y:S01]  /*1010*/  ULOP3.LUT UR4, UR4, 0x10000, URZ, 0xfc, !UPT ;  /* 0x0001000004047892 */ /* 0x000fe2000f8efc3f */
[C---:B------:R-:W-:Y:S01]  /*1020*/  ISETP.GE.AND P1, PT, R0.reuse, R3, PT ;  /* 0x000000030000720c */ /* 0x040fe20003f26270 */
[----:B------:R-:W-:Y:S01]  /*1030*/  ULOP3.LUT UR8, UR8, 0x3fff, URZ, 0xc0, !UPT ;  /* 0x00003fff08087892 */ /* 0x000fe2000f8ec03f */
[C---:B------:R-:W-:Y:S01]  /*1040*/  VIADD R3, R13.reuse, 0x18 ;  /* 0x000000180d037836 */ /* 0x040fe20000000000 */
[----:B------:R-:W-:Y:S01]  /*1050*/  ULEA UR4, UR5, UR4, 0x8 ;  /* 0x0000000405047291 */ /* 0x000fe2000f8e403f */
[C---:B------:R-:W-:Y:S01]  /*1060*/  ISETP.GE.AND P2, PT, R0.reuse, R5, PT ;  /* 0x000000050000720c */ /* 0x040fe20003f46270 */
[----:B------:R-:W-:Y:S01]  /*1070*/  ULOP3.LUT UR12, UR8, 0x10000, URZ, 0xfc, !UPT ;  /* 0x00010000080c7892 */ /* 0x000fe2000f8efc3f */
[C---:B------:R-:W-:Y:S01]  /*1080*/  ISETP.GT.AND P5, PT, R0.reuse, R13, PT ;  /* 0x0000000d0000720c */ /* 0x040fe20003fa4270 */
[----:B------:R-:W-:Y:S01]  /*1090*/  UMOV UR5, 0x80000020 ;  /* 0x8000002000057882 */ /* 0x000fe20000000000 */
[----:B------:R-:W-:Y:S01]  /*10a0*/  UMOV UR11, 0x80000020 ;  /* 0x80000020000b7882 */ /* 0x000fe20000000000 */
[----:B------:R-:W-:Y:S01]  /*10b0*/  UMOV UR9, UR5 ;  /* 0x0000000500097c82 */ /* 0x000fe20008000000 */
[----:B------:R-:W-:Y:S01]  /*10c0*/  UMOV UR8, UR4 ;  /* 0x0000000400087c82 */ /* 0x000fe20008000000 */
[C---:B------:R-:W-:Y:S01]  /*10d0*/  VIADD R5, R13.reuse, 0x19 ;  /* 0x000000190d057836 */ /* 0x040fe20000000000 */
[----:B------:R-:W-:Y:S01]  /*10e0*/  UMOV UR10, UR12 ;  /* 0x0000000c000a7c82 */ /* 0x000fe20008000000 */
[C---:B------:R-:W-:Y:S01]  /*10f0*/  VIADD R7, R13.reuse, 0x10 ;  /* 0x000000100d077836 */ /* 0x040fe20000000000 */
[----:B------:R-:W-:Y:S01]  /*1100*/  QGMMA.64x256x32.F32.E4M3.E4M3 R24, gdesc[UR8], RZ, !UPT, gsb0 ;  /* 0x03e00000081879f3 */ /* 0x000fe2000c0008ff */
[----:B------:R-:W-:Y:S01]  /*1110*/  UIADD3 UR8, UR4, 0x2, URZ ;  /* 0x0000000204087890 */ /* 0x000fe2000fffe03f */
[C---:B------:R-:W-:Y:S01]  /*1120*/  VIADD R9, R13.reuse, 0x11 ;  /* 0x000000110d097836 */ /* 0x040fe20000000000 */
[----:B------:R-:W-:Y:S01]  /*1130*/  UIADD3 UR10, UR12, 0x2, URZ ;  /* 0x000000020c0a7890 */ /* 0x000fe2000fffe03f */
[C---:B------:R-:W-:Y:S01]  /*1140*/  ISETP.GE.AND P3, PT, R0.reuse, R7, PT ;  /* 0x000000070000720c */ /* 0x040fe20003f66270 */
[----:B------:R-:W-:Y:S01]  /*1150*/  UMOV UR9, 0x80000020 ;  /* 0x8000002000097882 */ /* 0x000fe20000000000 */
[----:B------:R-:W-:Y:S01]  /*1160*/  UMOV UR11, 0x80000020 ;  /* 0x80000020000b7882 */ /* 0x000fe20000000000 */
[----:B------:R-:W-:Y:S01]  /*1170*/  ISETP.GE.AND P4, PT, R0, R9, PT ;  /* 0x000000090000720c */ /* 0x000fe20003f86270 */
[C---:B------:R-:W-:Y:S01]  /*1180*/  VIADD R7, R13.reuse, 0x31 ;  /* 0x000000310d077836 */ /* 0x040fe20000000000 */
[----:B------:R-:W-:Y:S01]  /*1190*/  P2R R21, PR, RZ, 0x1 ;  /* 0x00000001ff157803 */ /* 0x000fe20000000000 */
[C---:B------:R-:W-:Y:S01]  /*11a0*/  VIADD R9, R13.reuse, 0x39 ;  /* 0x000000390d097836 */ /* 0x040fe20000000000 */
[----:B------:R-:W-:Y:S01]  /*11b0*/  USHF.L.U32 UR7, UR7, 0x3, URZ ;  /* 0x0000000307077899 */ /* 0x000fe2000800063f */
[----:B------:R-:W-:-:S02]  /*11c0*/  VIADD R11, R13, 0x41 ;  /* 0x000000410d0b7836 */ /* 0x000fc40000000000 */
[----:B------:R-:W-:Y:S01]  /*11d0*/  IMAD.MOV.U32 R183, RZ, RZ, RZ ;  /* 0x000000ffffb77224 */ /* 0x000fe200078e00ff */
[----:B------:R-:W-:Y:S01]  /*11e0*/  ULOP3.LUT UR7, UR7, 0x8, URZ, 0xc, !UPT ;  /* 0x0000000807077892 */ /* 0x000fe2000f8e0c3f */
[----:B------:R-:W-:Y:S02]  /*11f0*/  WARPGROUP.DEPBAR.LE gsb0, 0x0 ;  /* 0x00008000000079c5 */ /* 0x000fe40000010000 */
[----:B------:R-:W-:-:S10]  /*1200*/  WARPGROUP.ARRIVE ;  /* 0x00000000000079c5 */ /* 0x000fd40000000000 */
[----:B------:R-:W-:Y:S01]  /*1210*/  QGMMA.64x256x32.F32.E4M3.E4M3 R24, gdesc[UR8], R24, gsb0 ;  /* 0x03e00000081879f3 */ /* 0x000fe20008000818 */
[----:B------:R-:W-:Y:S02]  /*1220*/  ULDC UR10, c[0x0][0x604] ;  /* 0x00018100000a7ab9 */ /* 0x000fe40000000800 */
[----:B------:R-:W-:Y:S02]  /*1230*/  WARPGROUP.DEPBAR.LE gsb0, 0x0 ;  /* 0x00008000000079c5 */ /* 0x000fe40000010000 */
[----:B------:R-:W-:Y:S02]  /*1240*/  FSEL R24, R24, -INF , P6 ;  /* 0xff80000018187808 */ /* 0x000fe40003000000 */
[----:B------:R-:W-:Y:S02]  /*1250*/  FSEL R152, R30, -INF , P6 ;  /* 0xff8000001e987808 */ /* 0x000fe40003000000 */
[----:B------:R-:W-:Y:S01]  /*1260*/  ISETP.GE.AND P6, PT, R0, R3, PT ;  /* 0x000000030000720c */ /* 0x000fe20003fc6270 */
[----:B------:R-:W-:Y:S01]  /*1270*/  VIADD R3, R13, 0x20 ;  /* 0x000000200d037836 */ /* 0x000fe20000000000 */
[----:B------:R-:W-:-:S02]  /*1280*/  FSEL R25, R25, -INF , P5 ;  /* 0xff80000019197808 */ /* 0x000fc40002800000 */
[----:B------:R-:W-:Y:S02]  /*1290*/  FSEL R31, R31, -INF , P5 ;  /* 0xff8000001f1f7808 */ /* 0x000fe40002800000 */
[----:B------:R-:W-:Y:S01]  /*12a0*/  ISETP.GE.AND P5, PT, R0, R5, PT ;  /* 0x000000050000720c */ /* 0x000fe20003fa6270 */
[C---:B------:R-:W-:Y:S01]  /*12b0*/  VIADD R5, R13.reuse, 0x21 ;  /* 0x000000210d057836 */ /* 0x040fe20000000000 */
[----:B------:R-:W-:Y:S02]  /*12c0*/  FSEL R28, R28, -INF , P1 ;  /* 0xff8000001c1c7808 */ /* 0x000fe40000800000 */
[----:B------:R-:W-:Y:S02]  /*12d0*/  FSEL R153, R34, -INF , P1 ;  /* 0xff80000022997808 */ /* 0x000fe40000800000 */
[----:B------:R-:W-:Y:S01]  /*12e0*/  ISETP.GE.AND P1, PT, R0, R3, PT ;  /* 0x000000030000720c */ /* 0x000fe20003f26270 */
[----:B------:R-:W-:Y:S01]  /*12f0*/  VIADD R3, R13, 0x28 ;  /* 0x000000280d037836 */ /* 0x000fe20000000000 */
[----:B------:R-:W-:-:S02]  /*1300*/  FSEL R4, R29, -INF , P2 ;  /* 0xff8000001d047808 */ /* 0x000fc40001000000 */
[----:B------:R-:W-:Y:S02]  /*1310*/  FSEL R35, R35, -INF , P2 ;  /* 0xff80000023237808 */ /* 0x000fe40001000000 */
[----:B------:R-:W-:Y:S01]  /*1320*/  ISETP.GE.AND P2, PT, R0, R5, PT ;  /* 0x000000050000720c */ /* 0x000fe20003f46270 */
[----:B------:R-:W-:Y:S01]  /*1330*/  VIADD R5, R13, 0x29 ;  /* 0x000000290d057836 */ /* 0x000fe20000000000 */
[----:B------:R-:W-:Y:S02]  /*1340*/  FSEL R32, R32, -INF , P3 ;  /* 0xff80000020207808 */ /* 0x000fe40001800000 */
[----:B------:R-:W-:Y:S02]  /*1350*/  FSEL R29, R38, -INF , P3 ;  /* 0xff800000261d7808 */ /* 0x000fe40001800000 */
[----:B------:R-:W-:Y:S02]  /*1360*/  ISETP.GE.AND P3, PT, R0, R3, PT ;  /* 0x000000030000720c */ /* 0x000fe40003f66270 */
        /* <DEDUP_REMOVED lines=24> */
[----:B------:R-:W-:Y:S02]  /*14f0*/  FSEL R45, R54, -INF , P6 ;  /* 0xff800000362d7808 */ /* 0x000fe40003000000 */
[C---:B------:R-:W-:Y:S01]  /*1500*/  ISETP.GE.AND P6, PT, R0.reuse, R9, PT ;  /* 0x000000090000720c */ /* 0x040fe20003fc6270 */
[----:B------:R-:W-:Y:S01]  /*1510*/  VIADD R9, R13, 0x50 ;  /* 0x000000500d097836 */ /* 0x000fe20000000000 */
[----:B------:R-:W-:Y:S02]  /*1520*/  FSEL R51, R51, -INF , P4 ;  /* 0xff80000033337808 */ /* 0x000fe40002000000 */
[----:B------:R-:W-:Y:S01]  /*1530*/  ISETP.GE.AND P4, PT, R0, R11, PT ;  /* 0x0000000b0000720c */ /* 0x000fe20003f86270 */
[----:B------:R-:W-:Y:S01]  /*1540*/  VIADD R11, R13, 0x49 ;  /* 0x000000490d0b7836 */ /* 0x000fe20000000000 */
[----:B------:R-:W-:-:S02]  /*1550*/  FSEL R10, R49, -INF , P5 ;  /* 0xff800000310a7808 */ /* 0x000fc40002800000 */
[----:B------:R-:W-:Y:S02]  /*1560*/  FSEL R52, R52, -INF , P1 ;  /* 0xff80000034347808 */ /* 0x000fe40000800000 */
[----:B------:R-:W-:Y:S02]  /*1570*/  FSEL R49, R58, -INF , P1 ;  /* 0xff8000003a317808 */ /* 0x000fe40000800000 */
[----:B------:R-:W-:Y:S02]  /*1580*/  FMNMX R15, R24, R25, !PT ;  /* 0x00000019180f7209 */ /* 0x000fe40007800000 */
[C---:B------:R-:W-:Y:S01]  /*1590*/  ISETP.GE.AND P1, PT, R0.reuse, R9, PT ;  /* 0x000000090000720c */ /* 0x040fe20003f26270 */
[----:B------:R-:W-:Y:S01]  /*15a0*/  VIADD R9, R13, 0x51 ;  /* 0x000000510d097836 */ /* 0x000fe20000000000 */
[----:B------:R-:W-:Y:S02]  /*15b0*/  FSEL R55, R55, -INF , P5 ;  /* 0xff80000037377808 */ /* 0x000fe40002800000 */
[----:B------:R-:W-:-:S02]  /*15c0*/  ISETP.GE.AND P5, PT, R0, R11, PT ;  /* 0x0000000b0000720c */ /* 0x000fc40003fa6270 */
[----:B------:R-:W-:Y:S02]  /*15d0*/  FMNMX R15, R28, R15, !PT ;  /* 0x0000000f1c0f7209 */ /* 0x000fe40007800000 */
[----:B------:R-:W-:Y:S02]  /*15e0*/  FSEL R11, R53, -INF , P2 ;  /* 0xff800000350b7808 */ /* 0x000fe40001000000 */
[----:B------:R-:W-:Y:S02]  /*15f0*/  FSEL R59, R59, -INF , P2 ;  /* 0xff8000003b3b7808 */ /* 0x000fe40001000000 */
[----:B------:R-:W-:Y:S01]  /*1600*/  ISETP.GE.AND P2, PT, R0, R9, PT ;  /* 0x000000090000720c */ /* 0x000fe20003f46270 */
[----:B------:R-:W-:Y:S01]  /*1610*/  VIADD R9, R13, 0x58 ;  /* 0x000000580d097836 */ /* 0x000fe20000000000 */
[----:B------:R-:W-:Y:S02]  /*1620*/  FMNMX R15, R4, R15, !PT ;  /* 0x0000000f040f7209 */ /* 0x000fe40007800000 */
[----:B------:R-:W-:-:S02]  /*1630*/  FSEL R56, R56, -INF , P3 ;  /* 0xff80000038387808 */ /* 0x000fc40001800000 */
[----:B------:R-:W-:Y:S02]  /*1640*/  FSEL R53, R62, -INF , P3 ;  /* 0xff8000003e357808 */ /* 0x000fe40001800000 */
[----:B------:R-:W-:Y:S01]  /*1650*/  ISETP.GE.AND P3, PT, R0, R9, PT ;  /* 0x000000090000720c */ /* 0x000fe20003f66270 */
[----:B------:R-:W-:Y:S01]  /*1660*/  VIADD R9, R13, 0x59 ;  /* 0x000000590d097836 */ /* 0x000fe20000000000 */
[----:B------:R-:W-:Y:S02]  /*1670*/  FMNMX R16, R32, R15, !PT ;  /* 0x0000000f20107209 */ /* 0x000fe40007800000 */
[----:B------:R-:W-:Y:S02]  /*1680*/  FSEL R14, R57, -INF , P4 ;  /* 0xff800000390e7808 */ /* 0x000fe40002000000 */
[----:B------:R-:W-:Y:S02]  /*1690*/  FMNMX R15, R3, R16, !PT ;  /* 0x00000010030f7209 */ /* 0x000fe40007800000 */
[----:B------:R-:W-:-:S02]  /*16a0*/  FSEL R63, R63, -INF , P4 ;  /* 0xff8000003f3f7808 */ /* 0x000fc40002000000 */
[----:B------:R-:W-:Y:S01]  /*16b0*/  ISETP.GE.AND P4, PT, R0, R9, PT ;  /* 0x000000090000720c */ /* 0x000fe20003f86270 */
[C---:B------:R-:W-:Y:S01]  /*16c0*/  VIADD R9, R13.reuse, 0x60 ;  /* 0x000000600d097836 */ /* 0x040fe20000000000 */
[----:B------:R-:W-:Y:S02]  /*16d0*/  FMNMX R16, R36, R15, !PT ;  /* 0x0000000f24107209 */ /* 0x000fe40007800000 */
[----:B------:R-:W-:Y:S02]  /*16e0*/  FSEL R60, R60, -INF , P6 ;  /* 0xff8000003c3c7808 */ /* 0x000fe40003000000 */
[----:B------:R-:W-:Y:S02]  /*16f0*/  FSEL R57, R66, -INF , P6 ;  /* 0xff80000042397808 */ /* 0x000fe40003000000 */
[----:B------:R-:W-:Y:S01]  /*1700*/  ISETP.GE.AND P6, PT, R0, R9, PT ;  /* 0x000000090000720c */ /* 0x000fe20003fc6270 */
[----:B------:R-:W-:Y:S01]  /*1710*/  VIADD R9, R13, 0x61 ;  /* 0x000000610d097836 */ /* 0x000fe20000000000 */
[----:B------:R-:W-:-:S02]  /*1720*/  FMNMX R17, R5, R16, !PT ;  /* 0x0000001005117209 */ /* 0x000fc40007800000 */
[----:B------:R-:W-:Y:S02]  /*1730*/  FSEL R15, R61, -INF , P5 ;  /* 0xff8000003d0f7808 */ /* 0x000fe40002800000 */
[----:B------:R-:W-:Y:S02]  /*1740*/  FMNMX R16, R40, R17, !PT ;  /* 0x0000001128107209 */ /* 0x000fe40007800000 */
        /* <DEDUP_REMOVED lines=113> */
[----:B------:R-:W-:Y:S02]  /*1e60*/  FSEL R104, R104, -INF , P3 ;  /* 0xff80000068687808 */ /* 0x000fe40001800000 */
[----:B------:R-:W-:-:S02]  /*1e70*/  FMNMX R23, R50, R23, !PT ;  /* 0x0000001732177209 */ /* 0x000fc40007800000 */
[----:B------:R-:W-:Y:S02]  /*1e80*/  FSEL R110, R110, -INF , P3 ;  /* 0xff8000006e6e7808 */ /* 0x000fe40001800000 */
[----:B------:R-:W-:Y:S01]  /*1e90*/  ISETP.GE.AND P3, PT, R0, R9, PT ;  /* 0x000000090000720c */ /* 0x000fe20003f66270 */
[----:B------:R-:W-:Y:S01]  /*1ea0*/  VIADD R9, R13, 0xb9 ;  /* 0x000000b90d097836 */ /* 0x000fe20000000000 */
[----:B------:R-:W-:Y:S02]  /*1eb0*/  FSEL R54, R105, -INF , P4 ;  /* 0xff80000069367808 */ /* 0x000fe40002000000 */
[----:B------:R-:W-:Y:S02]  /*1ec0*/  FMNMX R23, R104, R23, !PT ;  /* 0x0000001768177209 */ /* 0x000fe40007800000 */
        /* <DEDUP_REMOVED lines=8> */
[----:B------:R-:W-:Y:S01]  /*1f50*/  ISETP.GE.AND P6, PT, R0, R9, PT ;  /* 0x000000090000720c */ /* 0x000fe20003fc6270 */
[----:B------:R-:W-:Y:S01]  /*1f60*/  VIADD R9, R13, 0xc1 ;  /* 0x000000c10d097836 */ /* 0x000fe20000000000 */
[----:B------:R-:W-:-:S02]  /*1f70*/  FSEL R112, R112, -INF , P1 ;  /* 0xff80000070707808 */ /* 0x000fc40000800000 */
[----:B------:R-:W-:Y:S02]  /*1f80*/  FMNMX R23, R62, R23, !PT ;  /* 0x000000173e177209 */ /* 0x000fe40007800000 */
        /* <DEDUP_REMOVED lines=8> */
[----:B------:R-:W-:Y:S02]  /*2010*/  FSEL R77, R122, -INF , P3 ;  /* 0xff8000007a4d7808 */ /* 0x000fe40001800000 */
[----:B------:R-:W-:Y:S01]  /*2020*/  ISETP.GE.AND P1, PT, R0, R9, PT ;  /* 0x000000090000720c */ /* 0x000fe20003f26270 */
[----:B------:R-:W-:Y:S01]  /*2030*/  VIADD R9, R13, 0xc9 ;  /* 0x000000c90d097836 */ /* 0x000fe20000000000 */
[----:B------:R-:W-:Y:S02]  /*2040*/  FSEL R122, R117, -INF , P4 ;  /* 0xff800000757a7808 */ /* 0x000fe40002000000 */
[----:B------:R-:W-:Y:S01]  /*2050*/  FMNMX R65, R116, R23, !PT ;  /* 0x0000001774417209 */ /* 0x000fe20007800000 */
[----:B------:R-:W-:Y:S01]  /*2060*/  VIADD R23, R13, 0xd9 ;  /* 0x000000d90d177836 */ /* 0x000fe20000000000 */
[----:B------:R-:W-:-:S02]  /*2070*/  FSEL R120, R120, -INF , P6 ;  /* 0xff80000078787808 */ /* 0x000fc40003000000 */
[----:B------:R-:W-:Y:S02]  /*2080*/  FMNMX R65, R122, R65, !PT ;  /* 0x000000417a417209 */ /* 0x000fe40007800000 */
[----:B------:R-:W-:Y:S02]  /*2090*/  FSEL R119, R119, -INF , P2 ;  /* 0xff80000077777808 */ /* 0x000fe40001000000 */
[C---:B------:R-:W-:Y:S01]  /*20a0*/  ISETP.GE.AND P2, PT, R0.reuse, R9, PT ;  /* 0x000000090000720c */ /* 0x040fe20003f46270 */
[C---:B------:R-:W-:Y:S01]  /*20b0*/  VIADD R9, R13.reuse, 0xd0 ;  /* 0x000000d00d097836 */ /* 0x040fe20000000000 */
[----:B------:R-:W-:Y:S01]  /*20c0*/  ISETP.GE.AND P0, PT, R0, R23, PT ;  /* 0x000000170000720c */ /* 0x000fe20003f06270 */
[----:B------:R-:W-:Y:S01]  /*20d0*/  VIADD R23, R13, 0xe0 ;  /* 0x000000e00d177836 */ /* 0x000fe20000000000 */
[----:B------:R-:W-:Y:S02]  /*20e0*/  FSEL R80, R126, -INF , P6 ;  /* 0xff8000007e507808 */ /* 0x000fe40003000000 */
[----:B------:R-:W-:-:S02]  /*20f0*/  FSEL R126, R121, -INF , P5 ;  /* 0xff800000797e7808 */ /* 0x000fc40002800000 */
[----:B------:R-:W-:Y:S02]  /*2100*/  FMNMX R65, R120, R65, !PT ;  /* 0x0000004178417209 */ /* 0x000fe40007800000 */
[----:B------:R-:W-:Y:S02]  /*2110*/  FSEL R124, R124, -INF , P1 ;  /* 0xff8000007c7c7808 */ /* 0x000fe40000800000 */
[----:B------:R-:W-:Y:S02]  /*2120*/  FSEL R130, R130, -INF , P1 ;  /* 0xff80000082827808 */ /* 0x000fe40000800000 */
[----:B------:R-:W-:Y:S01]  /*2130*/  ISETP.GE.AND P3, PT, R0, R9, PT ;  /* 0x000000090000720c */ /* 0x000fe20003f66270 */
[C---:B------:R-:W-:Y:S01]  /*2140*/  VIADD R9, R13.reuse, 0xd1 ;  /* 0x000000d10d097836 */ /* 0x040fe20000000000 */
[----:B------:R-:W-:Y:S02]  /*2150*/  FMNMX R65, R126, R65, !PT ;  /* 0x000000417e417209 */ /* 0x000fe40007800000 */
[----:B------:R-:W-:Y:S01]  /*2160*/  ISETP.GE.AND P1, PT, R0, R23, PT ;  /* 0x000000170000720c */ /* 0x000fe20003f26270 */
[----:B------:R-:W-:Y:S01]  /*2170*/  VIADD R23, R13, 0xe1 ;  /* 0x000000e10d177836 */ /* 0x000fe20000000000 */
[----:B------:R-:W-:-:S02]  /*2180*/  FSEL R125, R125, -INF , P2 ;  /* 0xff8000007d7d7808 */ /* 0x000fc40001000000 */
[----:B------:R-:W-:Y:S02]  /*2190*/  FMNMX R46, R124, R65, !PT ;  /* 0x000000417c2e7209 */ /* 0x000fe40007800000 */
[----:B------:R-:W-:Y:S02]  /*21a0*/  FSEL R123, R123, -INF , P4 ;  /* 0xff8000007b7b7808 */ /* 0x000fe40002000000 */
[----:B------:R-:W-:Y:S02]  /*21b0*/  FSEL R131, R131, -INF , P2 ;  /* 0xff80000083837808 */ /* 0x000fe40001000000 */
[C---:B------:R-:W-:Y:S01]  /*21c0*/  ISETP.GE.AND P4, PT, R0.reuse, R9, PT ;  /* 0x000000090000720c */ /* 0x040fe20003f86270 */
[C---:B------:R-:W-:Y:S01]  /*21d0*/  VIADD R9, R13.reuse, 0xd8 ;  /* 0x000000d80d097836 */ /* 0x040fe20000000000 */
[----:B------:R-:W-:Y:S01]  /*21e0*/  ISETP.GE.AND P2, PT, R0, R23, PT ;  /* 0x000000170000720c */ /* 0x000fe20003f46270 */
[----:B------:R-:W-:Y:S01]  /*21f0*/  VIADD R23, R13, 0xe8 ;  /* 0x000000e80d177836 */ /* 0x000fe20000000000 */
[----:B------:R-:W-:-:S02]  /*2200*/  FSEL R154, R128, -INF , P3 ;  /* 0xff800000809a7808 */ /* 0x000fc40001800000 */
[----:B------:R-:W-:Y:S02]  /*2210*/  FMNMX R65, R125, R46, !PT ;  /* 0x0000002e7d417209 */ /* 0x000fe40007800000 */
[----:B------:R-:W-:Y:S02]  /*2220*/  FSEL R81, R134, -INF , P3 ;  /* 0xff80000086517808 */ /* 0x000fe40001800000 */
[----:B------:R-:W-:Y:S02]  /*2230*/  ISETP.GE.AND P6, PT, R0, R9, PT ;  /* 0x000000090000720c */ /* 0x000fe40003fc6270 */
[----:B------:R-:W-:Y:S02]  /*2240*/  FSEL R134, R129, -INF , P4 ;  /* 0xff80000081867808 */ /* 0x000fe40002000000 */
[----:B------:R-:W-:Y:S02]  /*2250*/  FMNMX R65, R154, R65, !PT ;  /* 0x000000419a417209 */ /* 0x000fe40007800000 */
[----:B------:R-:W-:Y:S01]  /*2260*/  ISETP.GE.AND P3, PT, R0, R23, PT ;  /* 0x000000170000720c */ /* 0x000fe20003f66270 */
[----:B------:R-:W-:Y:S01]  /*2270*/  VIADD R23, R13, 0xf8 ;  /* 0x000000f80d177836 */ /* 0x000fe20000000000 */
[----:B------:R-:W-:-:S02]  /*2280*/  FSEL R132, R132, -INF , P6 ;  /* 0xff80000084847808 */ /* 0x000fc40003000000 */
[----:B------:R-:W-:Y:S02]  /*2290*/  FMNMX R65, R134, R65, !PT ;  /* 0x0000004186417209 */ /* 0x000fe40007800000 */
[----:B------:R-:W-:Y:S02]  /*22a0*/  FSEL R135, R135, -INF , P4 ;  /* 0xff80000087877808 */ /* 0x000fe40002000000 */
[----:B------:R-:W-:Y:S01]  /*22b0*/  ISETP.GE.AND P4, PT, R0, R23, PT ;  /* 0x000000170000720c */ /* 0x000fe20003f86270 */
[----:B------:R-:W-:Y:S01]  /*22c0*/  VIADD R23, R13, 0xf9 ;  /* 0x000000f90d177836 */ /* 0x000fe20000000000 */
[----:B------:R-:W-:Y:S02]  /*22d0*/  FSEL R133, R133, -INF , P0 ;  /* 0xff80000085857808 */ /* 0x000fe40000000000 */
[----:B------:R-:W-:Y:S02]  /*22e0*/  FMNMX R46, R132, R65, !PT ;  /* 0x00000041842e7209 */ /* 0x000fe40007800000 */
[----:B------:R-:W-:-:S02]  /*22f0*/  FSEL R148, R148, -INF , P4 ;  /* 0xff80000094947808 */ /* 0x000fc40002000000 */
[----:B------:R-:W-:Y:S02]  /*2300*/  FSEL R156, R136, -INF , P1 ;  /* 0xff800000889c7808 */ /* 0x000fe40000800000 */
[----:B------:R-:W-:Y:S02]  /*2310*/  FMNMX R65, R133, R46, !PT ;  /* 0x0000002e85417209 */ /* 0x000fe40007800000 */
[----:B------:R-:W-:Y:S01]  /*2320*/  ISETP.GE.AND P4, PT, R0, R23, PT ;  /* 0x000000170000720c */ /* 0x000fe20003f86270 */
[----:B------:R-:W-:Y:S01]  /*2330*/  VIADD R23, R13, 0xe9 ;  /* 0x000000e90d177836 */ /* 0x000fe20000000000 */
[----:B------:R-:W-:Y:S02]  /*2340*/  FSEL R137, R137, -INF , P2 ;  /* 0xff80000089897808 */ /* 0x000fe40001000000 */
[----:B------:R-:W-:Y:S01]  /*2350*/  FMNMX R46, R156, R65, !PT ;  /* 0x000000419c2e7209 */ /* 0x000fe20007800000 */
[----:B------:R-:W-:Y:S01]  /*2360*/  VIADD R65, R13, 0xf1 ;  /* 0x000000f10d417836 */ /* 0x000fe20000000000 */
[----:B------:R-:W-:-:S02]  /*2370*/  FSEL R128, R149, -INF , P4 ;  /* 0xff80000095807808 */ /* 0x000fc40002000000 */
[----:B------:R-:W-:Y:S01]  /*2380*/  ISETP.GE.AND P4, PT, R0, R23, PT ;  /* 0x000000170000720c */ /* 0x000fe20003f86270 */
[----:B------:R-:W-:Y:S01]  /*2390*/  VIADD R23, R13, 0xf0 ;  /* 0x000000f00d177836 */ /* 0x000fe20000000000 */
[----:B------:R-:W-:Y:S02]  /*23a0*/  FSEL R158, R140, -INF , P3 ;  /* 0xff8000008c9e7808 */ /* 0x000fe40001800000 */
[----:B------:R-:W-:Y:S02]  /*23b0*/  FMNMX R73, R137, R46, !PT ;  /* 0x0000002e89497209 */ /* 0x000fe40007800000 */
[----:B------:R-:W-:Y:S02]  /*23c0*/  FSEL R127, R127, -INF , P5 ;  /* 0xff8000007f7f7808 */ /* 0x000fe40002800000 */
[----:B------:R-:W-:Y:S02]  /*23d0*/  FSEL R141, R141, -INF , P4 ;  /* 0xff8000008d8d7808 */ /* 0x000fe40002000000 */
[----:B------:R-:W-:-:S02]  /*23e0*/  FMNMX R46, R158, R73, !PT ;  /* 0x000000499e2e7209 */ /* 0x000fc40007800000 */
[----:B------:R-:W-:Y:S02]  /*23f0*/  ISETP.GE.AND P5, PT, R0, R23, PT ;  /* 0x000000170000720c */ /* 0x000fe40003fa6270 */
[----:B------:R-:W-:Y:S02]  /*2400*/  FMNMX R23, R141, R46, !PT ;  /* 0x0000002e8d177209 */ /* 0x000fe40007800000 */
[----:B------:R-:W-:Y:S02]  /*2410*/  FSEL R144, R144, -INF , P5 ;  /* 0xff80000090907808 */ /* 0x000fe40002800000 */
[----:B------:R-:W-:Y:S02]  /*2420*/  ISETP.GE.AND P6, PT, R0, R65, PT ;  /* 0x000000410000720c */ /* 0x000fe40003fc6270 */
[----:B------:R-:W-:Y:S02]  /*2430*/  FMNMX R46, R144, R23, !PT ;  /* 0x00000017902e7209 */ /* 0x000fe40007800000 */
[----:B------:R-:W-:-:S02]  /*2440*/  FSEL R159, R145, -INF , P6 ;  /* 0xff800000919f7808 */ /* 0x000fc40003000000 */
[----:B------:R-:W-:Y:S02]  /*2450*/  P2R R70, PR, RZ, 0x1 ;  /* 0x00000001ff467803 */ /* 0x000fe40000000000 */
[----:B------:R-:W-:Y:S02]  /*2460*/  FMNMX R23, R159, R46, !PT ;  /* 0x0000002e9f177209 */ /* 0x000fe40007800000 */
[----:B------:R-:W-:Y:S02]  /*2470*/  ISETP.GE.AND P0, PT, R0, R9, PT ;  /* 0x000000090000720c */ /* 0x000fe40003f06270 */
[----:B------:R-:W-:Y:S02]  /*2480*/  FMNMX R23, R148, R23, !PT ;  /* 0x0000001794177209 */ /* 0x000fe40007800000 */
[----:B------:R-:W-:Y:S02]  /*2490*/  P2R R66, PR, RZ, 0x2 ;  /* 0x00000002ff427803 */ /* 0x000fe40000000000 */
[----:B------:R-:W-:-:S02]  /*24a0*/  FMNMX R23, R128, R23, !PT ;  /* 0x0000001780177209 */ /* 0x000fc40007800000 */
[----:B------:R-:W-:Y:S02]  /*24b0*/  FSEL R143, R143, -INF , P2 ;  /* 0xff8000008f8f7808 */ /* 0x000fe40001000000 */
[----:B------:R-:W-:Y:S01]  /*24c0*/  FSEL R108, R151, -INF , P6 ;  /* 0xff800000976c7808 */ /* 0x000fe20003000000 */
[----:B------:R-:W1:Y:S01]  /*24d0*/  SHFL.BFLY PT, R46, R23, 0x1, 0x1f ;  /* 0x0c201f00172e7f89 */ /* 0x000e6200000e0000 */
[----:B------:R-:W-:Y:S02]  /*24e0*/  FSEL R147, R147, -INF , P4 ;  /* 0xff80000093937808 */ /* 0x000fe40002000000 */
[----:B------:R-:W-:Y:S02]  /*24f0*/  FSEL R146, R146, -INF , P3 ;  /* 0xff80000092927808 */ /* 0x000fe40001800000 */
[----:B------:R-:W-:Y:S02]  /*2500*/  FSEL R150, R150, -INF , P5 ;  /* 0xff80000096967808 */ /* 0x000fe40002800000 */
[----:B------:R-:W-:-:S02]  /*2510*/  FSEL R138, R138, -INF , P0 ;  /* 0xff8000008a8a7808 */ /* 0x000fc40000000000 */
[----:B------:R-:W-:-:S04]  /*2520*/  ISETP.NE.AND P0, PT, R70, RZ, PT ;  /* 0x000000ff4600720c */ /* 0x000fc80003f05270 */
[----:B------:R-:W-:Y:S02]  /*2530*/  FSEL R139, R139, -INF , P0 ;  /* 0xff8000008b8b7808 */ /* 0x000fe40000000000 */
[----:B------:R-:W-:Y:S02]  /*2540*/  ISETP.NE.AND P0, PT, R21, RZ, PT ;  /* 0x000000ff1500720c */ /* 0x000fe40003f05270 */
[----:B-1----:R-:W-:-:S05]  /*2550*/  FMNMX R46, R23, R46, !PT ;  /* 0x0000002e172e7209 */ /* 0x002fca0007800000 */
[----:B------:R-:W1:Y:S02]  /*2560*/  SHFL.BFLY PT, R65, R46, 0x2, 0x1f ;  /* 0x0c401f002e417f89 */ /* 0x000e6400000e0000 */
[----:B-1----:R-:W-:-:S04]  /*2570*/  FMNMX R9, R46, R65, !PT ;  /* 0x000000412e097209 */ /* 0x002fc80007800000 */
[----:B------:R-:W-:-:S04]  /*2580*/  FSETP.NEU.AND P1, PT, R9, -INF , PT ;  /* 0xff8000000900780b */ /* 0x000fc80003f2d000 */
[----:B------:R-:W-:Y:S02]  /*2590*/  FSEL R161, R9, RZ, P1 ;  /* 0x000000ff09a17208 */ /* 0x000fe40000800000 */
[----:B------:R-:W-:-:S03]  /*25a0*/  ISETP.NE.AND P1, PT, R66, RZ, PT ;  /* 0x000000ff4200720c */ /* 0x000fc60003f25270 */
[----:B------:R-:W-:Y:S01]  /*25b0*/  FMUL R161, R161, UR10 ;  /* 0x0000000aa1a17c20 */ /* 0x000fe20008400000 */
[----:B------:R-:W-:-:S03]  /*25c0*/  FSEL R142, R142, -INF , P1 ;  /* 0xff8000008e8e7808 */ /* 0x000fc60000800000 */
[--C-:B------:R-:W-:Y:S01]  /*25d0*/  FFMA R24, R24, UR10, -R161.reuse ;  /* 0x0000000a18187c23 */ /* 0x100fe200080008a1 */
[--C-:B------:R-:W-:Y:S01]  /*25e0*/  FFMA R25, R25, UR10, -R161.reuse ;  /* 0x0000000a19197c23 */ /* 0x100fe200080008a1 */
[--C-:B------:R-:W-:Y:S01]  /*25f0*/  FFMA R36, R36, UR10, -R161.reuse ;  /* 0x0000000a24247c23 */ /* 0x100fe200080008a1 */
[--C-:B------:R-:W-:Y:S01]  /*2600*/  FFMA R5, R5, UR10, -R161.reuse ;  /* 0x0000000a05057c23 */ /* 0x100fe200080008a1 */
[--C-:B------:R-:W-:Y:S01]  /*2610*/  FFMA R3, R3, UR10, -R161.reuse ;  /* 0x0000000a03037c23 */ /* 0x100fe200080008a1 */
[----:B------:R-:W-:Y:S01]  /*2620*/  FSETP.GEU.AND P1, PT, R24, -126, PT ;  /* 0xc2fc00001800780b */ /* 0x000fe20003f2e000 */
[--C-:B------:R-:W-:Y:S01]  /*2630*/  FFMA R48, R48, UR10, -R161.reuse ;  /* 0x0000000a30307c23 */ /* 0x100fe200080008a1 */
[----:B------:R-:W-:Y:S01]  /*2640*/  FSETP.GEU.AND P2, PT, R25, -126, PT ;  /* 0xc2fc00001900780b */ /* 0x000fe20003f4e000 */
[--C-:B------:R-:W-:Y:S01]  /*2650*/  FFMA R10, R10, UR10, -R161.reuse ;  /* 0x0000000a0a0a7c23 */ /* 0x100fe200080008a1 */
[----:B------:R-:W-:Y:S01]  /*2660*/  FSETP.GEU.AND P6, PT, R3, -126, PT ;  /* 0xc2fc00000300780b */ /* 0x000fe20003fce000 */
        /* <DEDUP_REMOVED lines=8> */
[----:B------:R-:W-:Y:S01]  /*26f0*/  @!P1 FMUL R24, R24, 0.5 ;  /* 0x3f00000018189820 */ /* 0x000fe20000400000 */
[----:B------:R-:W-:Y:S01]  /*2700*/  FSETP.GEU.AND P5, PT, R32, -126, PT ;  /* 0xc2fc00002000780b */ /* 0x000fe20003fae000 */
[----:B------:R-:W-:Y:S01]  /*2710*/  @!P2 FMUL R25, R25, 0.5 ;  /* 0x3f0000001919a820 */ /* 0x000fe20000400000 */
[--C-:B------:R-:W-:Y:S01]  /*2720*/  FFMA R44, R44, UR10, -R161.reuse ;  /* 0x0000000a2c2c7c23 */ /* 0x100fe200080008a1 */
[----:B------:R-:W1:Y:S01]  /*2730*/  MUFU.EX2 R85, R24 ;  /* 0x0000001800557308 */ /* 0x000e620000000800 */
[----:B------:R-:W-:Y:S01]  /*2740*/  @!P6 FMUL R3, R3, 0.5 ;  /* 0x3f0000000303e820 */ /* 0x000fe20000400000 */
[--C-:B------:R-:W-:Y:S01]  /*2750*/  FFMA R11, R11, UR10, -R161.reuse ;  /* 0x0000000a0b0b7c23 */ /* 0x100fe200080008a1 */
[--C-:B------:R-:W-:Y:S01]  /*2760*/  FFMA R52, R52, UR10, -R161.reuse ;  /* 0x0000000a34347c23 */ /* 0x100fe200080008a1 */
[--C-:B------:R-:W-:Y:S01]  /*2770*/  FFMA R56, R56, UR10, -R161.reuse ;  /* 0x0000000a38387c23 */ /* 0x100fe200080008a1 */
[--C-:B------:R-:W-:Y:S01]  /*2780*/  FFMA R14, R14, UR10, -R161.reuse ;  /* 0x0000000a0e0e7c23 */ /* 0x100fe200080008a1 */
[----:B------:R-:W-:Y:S01]  /*2790*/  @!P4 FMUL R4, R4, 0.5 ;  /* 0x3f0000000404c820 */ /* 0x000fe20000400000 */
[--C-:B------:R-:W-:Y:S01]  /*27a0*/  FFMA R15, R15, UR10, -R161.reuse ;  /* 0x0000000a0f0f7c23 */ /* 0x100fe200080008a1 */
[----:B------:R-:W2:Y:S01]  /*27b0*/  MUFU.EX2 R89, R25 ;  /* 0x0000001900597308 */ /* 0x000ea20000000800 */
[----:B------:R-:W-:Y:S01]  /*27c0*/  @!P3 FMUL R28, R28, 0.5 ;  /* 0x3f0000001c1cb820 */ /* 0x000fe20000400000 */
[----:B------:R-:W-:Y:S01]  /*27d0*/  @!P5 FMUL R32, R32, 0.5 ;  /* 0x3f0000002020d820 */ /* 0x000fe20000400000 */
[--C-:B------:R-:W-:Y:S01]  /*27e0*/  FFMA R16, R16, UR10, -R161.reuse ;  /* 0x0000000a10107c23 */ /* 0x100fe200080008a1 */
[--C-:B------:R-:W-:Y:S01]  /*27f0*/  FFMA R64, R64, UR10, -R161.reuse ;  /* 0x0000000a40407c23 */ /* 0x100fe200080008a1 */
[--C-:B------:R-:W-:Y:S01]  /*2800*/  FFMA R60, R60, UR10, -R161.reuse ;  /* 0x0000000a3c3c7c23 */ /* 0x100fe200080008a1 */
[--C-:B------:R-:W-:Y:S01]  /*2810*/  FFMA R68, R68, UR10, -R161.reuse ;  /* 0x0000000a44447c23 */ /* 0x100fe200080008a1 */
[--C-:B------:R-:W-:Y:S01]  /*2820*/  FFMA R17, R17, UR10, -R161.reuse ;  /* 0x0000000a11117c23 */ /* 0x100fe200080008a1 */
[----:B------:R3:W4:Y:S01]  /*2830*/  MUFU.EX2 R93, R3 ;  /* 0x00000003005d7308 */ /* 0x0007220000000800 */
[----:B-1----:R-:W-:Y:S01]  /*2840*/  @!P1 FMUL R85, R85, R85 ;  /* 0x0000005555559220 */ /* 0x002fe20000400000 */
[----:B------:R-:W-:Y:S01]  /*2850*/  FSETP.GEU.AND P1, PT, R36, -126, PT ;  /* 0xc2fc00002400780b */ /* 0x000fe20003f2e000 */
[--C-:B------:R-:W-:Y:S01]  /*2860*/  FFMA R18, R18, UR10, -R161.reuse ;  /* 0x0000000a12127c23 */ /* 0x100fe200080008a1 */
[--C-:B------:R-:W-:Y:S01]  /*2870*/  FFMA R76, R76, UR10, -R161.reuse ;  /* 0x0000000a4c4c7c23 */ /* 0x100fe200080008a1 */
[--C-:B------:R-:W-:Y:S01]  /*2880*/  FFMA R23, R72, UR10, -R161.reuse ;  /* 0x0000000a48177c23 */ /* 0x100fe200080008a1 */
[--C-:B------:R-:W-:Y:S01]  /*2890*/  FFMA R22, R22, UR10, -R161.reuse ;  /* 0x0000000a16167c23 */ /* 0x100fe200080008a1 */
[----:B------:R-:W-:Y:S01]  /*28a0*/  FFMA R30, R30, UR10, -R161 ;  /* 0x0000000a1e1e7c23 */ /* 0x000fe200080008a1 */
[----:B------:R-:W1:Y:S01]  /*28b0*/  MUFU.EX2 R117, R4 ;  /* 0x0000000400757308 */ /* 0x000e620000000800 */
[----:B--2---:R-:W-:Y:S01]  /*28c0*/  @!P2 FMUL R89, R89, R89 ;  /* 0x000000595959a220 */ /* 0x004fe20000400000 */
[----:B------:R-:W-:Y:S01]  /*28d0*/  FSETP.GEU.AND P2, PT, R5, -126, PT ;  /* 0xc2fc00000500780b */ /* 0x000fe20003f4e000 */
[----:B---3--:R-:W-:-:S02]  /*28e0*/  VIADD R3, R0, 0x8 ;  /* 0x0000000800037836 */ /* 0x008fc40000000000 */
[--C-:B------:R-:W-:Y:S01]  /*28f0*/  FFMA R34, R34, UR10, -R161.reuse ;  /* 0x0000000a22227c23 */ /* 0x100fe200080008a1 */
[--C-:B------:R-:W-:Y:S01]  /*2900*/  FFMA R88, R88, UR10, -R161.reuse ;  /* 0x0000000a58587c23 */ /* 0x100fe200080008a1 */
[--C-:B------:R-:W-:Y:S01]  /*2910*/  FFMA R84, R84, UR10, -R161.reuse ;  /* 0x0000000a54547c23 */ /* 0x100fe200080008a1 */
[----:B------:R-:W-:Y:S01]  /*2920*/  @!P1 FMUL R36, R36, 0.5 ;  /* 0x3f00000024249820 */ /* 0x000fe20000400000 */
[----:B------:R-:W2:Y:S01]  /*2930*/  MUFU.EX2 R97, R28 ;  /* 0x0000001c00617308 */ /* 0x000ea20000000800 */
[----:B----4-:R-:W-:Y:S01]  /*2940*/  @!P6 FMUL R93, R93, R93 ;  /* 0x0000005d5d5de220 */ /* 0x010fe20000400000 */
[----:B------:R-:W-:Y:S01]  /*2950*/  FSETP.GEU.AND P6, PT, R8, -126, PT ;  /* 0xc2fc00000800780b */ /* 0x000fe20003fce000 */
[--C-:B------:R-:W-:Y:S01]  /*2960*/  FFMA R38, R38, UR10, -R161.reuse ;  /* 0x0000000a26267c23 */ /* 0x100fe200080008a1 */
[--C-:B------:R-:W-:Y:S01]  /*2970*/  FFMA R42, R42, UR10, -R161.reuse ;  /* 0x0000000a2a2a7c23 */ /* 0x100fe200080008a1 */
[--C-:B------:R-:W-:Y:S01]  /*2980*/  FFMA R50, R50, UR10, -R161.reuse ;  /* 0x0000000a32327c23 */ /* 0x100fe200080008a1 */
[--C-:B------:R-:W-:Y:S01]  /*2990*/  FFMA R96, R96, UR10, -R161.reuse ;  /* 0x0000000a60607c23 */ /* 0x100fe200080008a1 */
[----:B------:R-:W-:Y:S01]  /*29a0*/  @!P2 FMUL R5, R5, 0.5 ;  /* 0x3f0000000505a820 */ /* 0x000fe20000400000 */
[----:B------:R-:W3:Y:S01]  /*29b0*/  MUFU.EX2 R105, R36 ;  /* 0x0000002400697308 */ /* 0x000ee20000000800 */
[----:B-1----:R-:W-:Y:S01]  /*29c0*/  @!P4 FMUL R117, R117, R117 ;  /* 0x000000757575c220 */ /* 0x002fe20000400000 */
[----:B------:R-:W-:Y:S01]  /*29d0*/  FSETP.GEU.AND P4, PT, R7, -126, PT ;  /* 0xc2fc00000700780b */ /* 0x000fe20003f8e000 */
[--C-:B------:R-:W-:Y:S01]  /*29e0*/  FFMA R62, R62, UR10, -R161.reuse ;  /* 0x0000000a3e3e7c23 */ /* 0x100fe200080008a1 */
[--C-:B------:R-:W-:Y:S01]  /*29f0*/  FFMA R104, R104, UR10, -R161.reuse ;  /* 0x0000000a68687c23 */ /* 0x100fe200080008a1 */
[--C-:B------:R-:W-:Y:S01]  /*2a00*/  FFMA R24, R112, UR10, -R161.reuse ;  /* 0x0000000a70187c23 */ /* 0x100fe200080008a1 */
[--C-:B------:R-:W-:Y:S01]  /*2a10*/  FFMA R58, R58, UR10, -R161.reuse ;  /* 0x0000000a3a3a7c23 */ /* 0x100fe200080008a1 */
[----:B------:R-:W-:Y:S01]  /*2a20*/  @!P6 FMUL R8, R8, 0.5 ;  /* 0x3f0000000808e820 */ /* 0x000fe20000400000 */
[----:B------:R-:W1:Y:S01]  /*2a30*/  MUFU.EX2 R73, R5 ;  /* 0x0000000500497308 */ /* 0x000e620000000800 */
[----:B--2---:R-:W-:Y:S01]  /*2a40*/  @!P3 FMUL R97, R97, R97 ;  /* 0x000000616161b220 */ /* 0x004fe20000400000 */
[----:B------:R-:W-:Y:S01]  /*2a50*/  FSETP.GEU.AND P3, PT, R40, -126, PT ;  /* 0xc2fc00002800780b */ /* 0x000fe20003f6e000 */
[--C-:B------:R-:W-:Y:S01]  /*2a60*/  FFMA R120, R120, UR10, -R161.reuse ;  /* 0x0000000a78787c23 */ /* 0x100fe200080008a1 */
[--C-:B------:R-:W-:Y:S01]  /*2a70*/  FFMA R28, R124, UR10, -R161.reuse ;  /* 0x0000000a7c1c7c23 */ /* 0x100fe200080008a1 */
[--C-:B------:R-:W-:Y:S01]  /*2a80*/  FFMA R158, R158, UR10, -R161.reuse ;  /* 0x0000000a9e9e7c23 */ /* 0x100fe200080008a1 */
[--C-:B------:R-:W-:Y:S01]  /*2a90*/  FFMA R25, R128, UR10, -R161.reuse ;  /* 0x0000000a80197c23 */ /* 0x100fe200080008a1 */
[----:B------:R-:W-:Y:S01]  /*2aa0*/  @!P4 FMUL R7, R7, 0.5 ;  /* 0x3f0000000707c820 */ /* 0x000fe20000400000 */
[----:B------:R-:W2:Y:S01]  /*2ab0*/  MUFU.EX2 R121, R8 ;  /* 0x0000000800797308 */ /* 0x000ea20000000800 */
[----:B---3--:R-:W-:Y:S01]  /*2ac0*/  @!P1 FMUL R105, R105, R105 ;  /* 0x0000006969699220 */ /* 0x008fe20000400000 */
[----:B------:R-:W-:Y:S01]  /*2ad0*/  FSETP.GEU.AND P1, PT, R48, -126, PT ;  /* 0xc2fc00003000780b */ /* 0x000fe20003f2e000 */
[----:B------:R-:W-:-:S04]  /*2ae0*/  FFMA R148, R148, UR10, -R161 ;  /* 0x0000000a94947c23 */ /* 0x000fc800080008a1 */
[----:B------:R-:W-:Y:S01]  /*2af0*/  @!P3 FMUL R40, R40, 0.5 ;  /* 0x3f0000002828b820 */ /* 0x000fe20000400000 */
[----:B------:R3:W4:Y:S01]  /*2b00*/  MUFU.EX2 R109, R32 ;  /* 0x00000020006d7308 */ /* 0x0007220000000800 */
[----:B-1----:R-:W-:Y:S01]  /*2b10*/  @!P2 FMUL R73, R73, R73 ;  /* 0x000000494949a220 */ /* 0x002fe20000400000 */
[----:B------:R-:W-:-:S05]  /*2b20*/  FSETP.GEU.AND P2, PT, R10, -126, PT ;  /* 0xc2fc00000a00780b */ /* 0x000fca0003f4e000 */
[----:B------:R-:W-:Y:S01]  /*2b30*/  @!P1 FMUL R48, R48, 0.5 ;  /* 0x3f00000030309820 */ /* 0x000fe20000400000 */
[----:B------:R1:W5:Y:S01]  /*2b40*/  MUFU.EX2 R65, R7 ;  /* 0x0000000700417308 */ /* 0x0003620000000800 */
[----:B--2---:R-:W-:Y:S01]  /*2b50*/  @!P6 FMUL R121, R121, R121 ;  /* 0x000000797979e220 */ /* 0x004fe20000400000 */
[----:B------:R-:W-:Y:S01]  /*2b60*/  FSETP.GEU.AND P6, PT, R14, -126, PT ;  /* 0xc2fc00000e00780b */ /* 0x000fe20003fce000 */
[----:B---3--:R-:W-:-:S04]  /*2b70*/  FFMA R32, R154, UR10, -R161 ;  /* 0x0000000a9a207c23 */ /* 0x008fc800080008a1 */
[----:B------:R-:W-:Y:S01]  /*2b80*/  @!P2 FMUL R10, R10, 0.5 ;  /* 0x3f0000000a0aa820 */ /* 0x000fe20000400000 */
[----:B------:R2:W3:Y:S01]  /*2b90*/  MUFU.EX2 R129, R48 ;  /* 0x0000003000817308 */ /* 0x0004e20000000800 */
[----:B----4-:R-:W-:Y:S01]  /*2ba0*/  @!P5 FMUL R109, R109, R109 ;  /* 0x0000006d6d6dd220 */ /* 0x010fe20000400000 */
[----:B------:R-:W-:Y:S01]  /*2bb0*/  FSETP.GEU.AND P5, PT, R44, -126, PT ;  /* 0xc2fc00002c00780b */ /* 0x000fe20003fae000 */
[----:B-1----:R-:W-:-:S04]  /*2bc0*/  FFMA R7, R19, UR10, -R161 ;  /* 0x0000000a13077c23 */ /* 0x002fc800080008a1 */
[----:B------:R-:W-:Y:S01]  /*2bd0*/  @!P6 FMUL R14, R14, 0.5 ;  /* 0x3f0000000e0ee820 */ /* 0x000fe20000400000 */
[----:B------:R-:W1:Y:S01]  /*2be0*/  MUFU.EX2 R136, R10 ;  /* 0x0000000a00887308 */ /* 0x000e620000000800 */
[----:B-----5:R-:W-:Y:S01]  /*2bf0*/  @!P4 FMUL R65, R65, R65 ;  /* 0x000000414141c220 */ /* 0x020fe20000400000 */
[----:B------:R-:W-:Y:S01]  /*2c00*/  FSETP.GEU.AND P4, PT, R11, -126, PT ;  /* 0xc2fc00000b00780b */ /* 0x000fe20003f8e000 */
[----:B--2---:R-:W-:-:S04]  /*2c10*/  FFMA R48, R159, UR10, -R161 ;  /* 0x0000000a9f307c23 */ /* 0x004fc800080008a1 */
[----:B------:R-:W-:Y:S01]  /*2c20*/  @!P5 FMUL R44, R44, 0.5 ;  /* 0x3f0000002c2cd820 */ /* 0x000fe20000400000 */
[----:B------:R2:W4:Y:S01]  /*2c30*/  MUFU.EX2 R101, R40 ;  /* 0x0000002800657308 */ /* 0x0005220000000800 */
[----:B---3--:R-:W-:Y:S01]  /*2c40*/  @!P1 FMUL R129, R129, R129 ;  /* 0x0000008181819220 */ /* 0x008fe20000400000 */
[----:B------:R-:W-:-:S04]  /*2c50*/  ISETP.GE.AND P1, PT, R3, R13, PT ;  /* 0x0000000d0300720c */ /* 0x000fc80003f26270 */
[----:B------:R-:W-:Y:S01]  /*2c60*/  FSEL R8, R26, -INF , P1 ;  /* 0xff8000001a087808 */ /* 0x000fe20000800000 */
[----:B------:R-:W-:Y:S01]  /*2c70*/  @!P4 FMUL R11, R11, 0.5 ;  /* 0x3f0000000b0bc820 */ /* 0x000fe20000400000 */
[----:B------:R3:W5:Y:S01]  /*2c80*/  MUFU.EX2 R113, R44 ;  /* 0x0000002c00717308 */ /* 0x0007620000000800 */
[----:B-1----:R-:W-:Y:S01]  /*2c90*/  @!P2 FMUL R136, R136, R136 ;  /* 0x000000888888a220 */ /* 0x002fe20000400000 */
[----:B------:R-:W-:Y:S01]  /*2ca0*/  ISETP.GT.AND P2, PT, R3, R13, PT ;  /* 0x0000000d0300720c */ /* 0x000fe20003f44270 */
[--C-:B------:R-:W-:Y:S01]  /*2cb0*/  FFMA R26, R116, UR10, -R161.reuse ;  /* 0x0000000a741a7c23 */ /* 0x100fe200080008a1 */
[----:B------:R-:W-:Y:S01]  /*2cc0*/  FSETP.GEU.AND P1, PT, R60, -126, PT ;  /* 0xc2fc00003c00780b */ /* 0x000fe20003f2e000 */
[--C-:B--2---:R-:W-:Y:S01]  /*2cd0*/  FFMA R40, R137, UR10, -R161.reuse ;  /* 0x0000000a89287c23 */ /* 0x104fe200080008a1 */
[----:B------:R-:W-:Y:S02]  /*2ce0*/  FSEL R27, R27, -INF , P2 ;  /* 0xff8000001b1b7808 */ /* 0x000fe40001000000 */
[----:B------:R1:W2:Y:S01]  /*2cf0*/  MUFU.EX2 R145, R11 ;  /* 0x0000000b00917308 */ /* 0x0002a20000000800 */
[----:B----4-:R-:W-:Y:S01]  /*2d00*/  @!P3 FMUL R101, R101, R101 ;  /* 0x000000656565b220 */ /* 0x010fe20000400000 */
[----:B------:R-:W-:Y:S01]  /*2d10*/  FMNMX R5, R8, R27, !PT ;  /* 0x0000001b08057209 */ /* 0x000fe20007800000 */
[--C-:B---3--:R-:W-:Y:S01]  /*2d20*/  FFMA R44, R54, UR10, -R161.reuse ;  /* 0x0000000a362c7c23 */ /* 0x108fe200080008a1 */
[----:B------:R-:W-:Y:S01]  /*2d30*/  FSETP.GEU.AND P3, PT, R52, -126, PT ;  /* 0xc2fc00003400780b */ /* 0x000fe20003f6e000 */
[----:B------:R-:W-:Y:S01]  /*2d40*/  FFMA R54, R134, UR10, -R161 ;  /* 0x0000000a86367c23 */ /* 0x000fe200080008a1 */
[----:B------:R-:W-:-:S02]  /*2d50*/  FMNMX R4, R152, R5, !PT ;  /* 0x0000000598047209 */ /* 0x000fc40007800000 */
[----:B------:R-:W-:Y:S01]  /*2d60*/  FSETP.GEU.AND P2, PT, R15, -126, PT ;  /* 0xc2fc00000f00780b */ /* 0x000fe20003f4e000 */
[----:B-----5:R-:W-:Y:S01]  /*2d70*/  @!P5 FMUL R113, R113, R113 ;  /* 0x000000717171d220 */ /* 0x020fe20000400000 */
[----:B------:R-:W-:Y:S01]  /*2d80*/  FMNMX R4, R31, R4, !PT ;  /* 0x000000041f047209 */ /* 0x000fe20007800000 */
[----:B------:R3:W4:Y:S01]  /*2d90*/  MUFU.EX2 R151, R14 ;  /* 0x0000000e00977308 */ /* 0x0007220000000800 */
[----:B------:R-:W-:Y:S01]  /*2da0*/  FSETP.GEU.AND P5, PT, R56, -126, PT ;  /* 0xc2fc00003800780b */ /* 0x000fe20003fae000 */
[----:B------:R-:W-:Y:S01]  /*2db0*/  @!P1 FMUL R60, R60, 0.5 ;  /* 0x3f0000003c3c9820 */ /* 0x000fe20000400000 */
[----:B------:R-:W-:Y:S01]  /*2dc0*/  FMNMX R4, R153, R4, !PT ;  /* 0x0000000499047209 */ /* 0x000fe20007800000 */
[--C-:B-1----:R-:W-:Y:S02]  /*2dd0*/  FFMA R11, R20, UR10, -R161.reuse ;  /* 0x0000000a140b7c23 */ /* 0x102fe400080008a1 */
[----:B------:R-:W-:Y:S01]  /*2de0*/  @!P3 FMUL R52, R52, 0.5 ;  /* 0x3f0000003434b820 */ /* 0x000fe20000400000 */
[----:B------:R-:W-:Y:S01]  /*2df0*/  FMNMX R4, R35, R4, !PT ;  /* 0x0000000423047209 */ /* 0x000fe20007800000 */
[----:B--2---:R-:W-:Y:S01]  /*2e00*/  @!P4 FMUL R145, R145, R145 ;  /* 0x000000919191c220 */ /* 0x004fe20000400000 */
[----:B------:R-:W-:Y:S01]  /*2e10*/  FSETP.GEU.AND P4, PT, R16, -126, PT ;  /* 0xc2fc00001000780b */ /* 0x000fe20003f8e000 */
[----:B------:R1:W2:Y:S01]  /*2e20*/  MUFU.EX2 R140, R52 ;  /* 0x00000034008c7308 */ /* 0x0002a20000000800 */
[----:B------:R-:W-:Y:S01]  /*2e30*/  FMNMX R4, R29, R4, !PT ;  /* 0x000000041d047209 */ /* 0x000fe20007800000 */
[----:B------:R-:W-:Y:S01]  /*2e40*/  @!P2 FMUL R15, R15, 0.5 ;  /* 0x3f0000000f0fa820 */ /* 0x000fe20000400000 */
[----:B---3--:R-:W-:Y:S01]  /*2e50*/  FFMA R14, R92, UR10, -R161 ;  /* 0x0000000a5c0e7c23 */ /* 0x008fe200080008a1 */
[----:B------:R-:W-:Y:S01]  /*2e60*/  @!P5 FMUL R56, R56, 0.5 ;  /* 0x3f0000003838d820 */ /* 0x000fe20000400000 */
[----:B------:R-:W-:Y:S01]  /*2e70*/  FMNMX R4, R39, R4, !PT ;  /* 0x0000000427047209 */ /* 0x000fe20007800000 */
[----:B----4-:R-:W-:-:S02]  /*2e80*/  @!P6 FMUL R151, R151, R151 ;  /* 0x000000979797e220 */ /* 0x010fc40000400000 */
[----:B------:R3:W4:Y:S01]  /*2e90*/  MUFU.EX2 R149, R56 ;  /* 0x0000003800957308 */ /* 0x0007220000000800 */
[----:B------:R-:W-:Y:S01]  /*2ea0*/  FMNMX R4, R33, R4, !PT ;  /* 0x0000000421047209 */ /* 0x000fe20007800000 */
[----:B-1----:R-:W-:Y:S01]  /*2eb0*/  FFMA R52, R133, UR10, -R161 ;  /* 0x0000000a85347c23 */ /* 0x002fe200080008a1 */
[----:B------:R-:W-:Y:S01]  /*2ec0*/  FSETP.GEU.AND P6, PT, R17, -126, PT ;  /* 0xc2fc00001100780b */ /* 0x000fe20003fce000 */
[----:B------:R-:W-:Y:S01]  /*2ed0*/  @!P4 FMUL R16, R16, 0.5 ;  /* 0x3f0000001010c820 */ /* 0x000fe20000400000 */
[----:B------:R-:W-:-:S03]  /*2ee0*/  FMNMX R4, R43, R4, !PT ;  /* 0x000000042b047209 */ /* 0x000fc60007800000 */
[----:B------:R-:W1:Y:S01]  /*2ef0*/  MUFU.EX2 R157, R15 ;  /* 0x0000000f009d7308 */ /* 0x000e620000000800 */
[----:B------:R-:W-:Y:S01]  /*2f00*/  FMNMX R4, R37, R4, !PT ;  /* 0x0000000425047209 */ /* 0x000fe20007800000 */
[----:B--2---:R-:W-:Y:S01]  /*2f10*/  @!P3 FMUL R140, R140, R140 ;  /* 0x0000008c8c8cb220 */ /* 0x004fe20000400000 */
[----:B------:R-:W-:Y:S01]  /*2f20*/  FSETP.GEU.AND P3, PT, R64, -126, PT ;  /* 0xc2fc00004000780b */ /* 0x000fe20003f6e000 */
[----:B---3--:R-:W-:Y:S01]  /*2f30*/  FFMA R56, R125, UR10, -R161 ;  /* 0x0000000a7d387c23 */ /* 0x008fe200080008a1 */
[----:B------:R-:W-:-:S03]  /*2f40*/  FMNMX R4, R47, R4, !PT ;  /* 0x000000042f047209 */ /* 0x000fc60007800000 */
[----:B------:R-:W2:Y:S01]  /*2f50*/  MUFU.EX2 R170, R16 ;  /* 0x0000001000aa7308 */ /* 0x000ea20000000800 */
[----:B------:R-:W-:Y:S01]  /*2f60*/  FMNMX R4, R41, R4, !PT ;  /* 0x0000000429047209 */ /* 0x000fe20007800000 */
[----:B----4-:R-:W-:Y:S01]  /*2f70*/  @!P5 FMUL R149, R149, R149 ;  /* 0x000000959595d220 */ /* 0x010fe20000400000 */
[----:B------:R-:W-:Y:S01]  /*2f80*/  FSETP.GEU.AND P5, PT, R68, -126, PT ;  /* 0xc2fc00004400780b */ /* 0x000fe20003fae000 */
[----:B------:R-:W-:Y:S01]  /*2f90*/  @!P6 FMUL R17, R17, 0.5 ;  /* 0x3f0000001111e820 */ /* 0x000fe20000400000 */
[----:B------:R-:W-:-:S03]  /*2fa0*/  FMNMX R4, R51, R4, !PT ;  /* 0x0000000433047209 */ /* 0x000fc60007800000 */
[----:B------:R-:W-:Y:S01]  /*2fb0*/  @!P3 FMUL R64, R64, 0.5 ;  /* 0x3f0000004040b820 */ /* 0x000fe20000400000 */
[----:B------:R-:W-:Y:S01]  /*2fc0*/  FMNMX R4, R45, R4, !PT ;  /* 0x000000042d047209 */ /* 0x000fe20007800000 */
[----:B------:R3:W4:Y:S01]  /*2fd0*/  MUFU.EX2 R155, R60 ;  /* 0x0000003c009b7308 */ /* 0x0007220000000800 */
[----:B-1----:R-:W-:Y:S01]  /*2fe0*/  @!P2 FMUL R157, R157, R157 ;  /* 0x0000009d9d9da220 */ /* 0x002fe20000400000 */
[----:B------:R-:W-:Y:S02]  /*2ff0*/  FSETP.GEU.AND P2, PT, R18, -126, PT ;  /* 0xc2fc00001200780b */ /* 0x000fe40003f4e000 */
[----:B------:R-:W-:Y:S02]  /*3000*/  FMNMX R4, R55, R4, !PT ;  /* 0x0000000437047209 */ /* 0x000fe40007800000 */
[----:B------:R-:W-:Y:S01]  /*3010*/  @!P5 FMUL R68, R68, 0.5 ;  /* 0x3f0000004444d820 */ /* 0x000fe20000400000 */
[----:B--2---:R-:W-:Y:S01]  /*3020*/  @!P4 FMUL R170, R170, R170 ;  /* 0x000000aaaaaac220 */ /* 0x004fe20000400000 */
[----:B------:R-:W-:Y:S01]  /*3030*/  FMNMX R4, R49, R4, !PT ;  /* 0x0000000431047209 */ /* 0x000fe20007800000 */
[----:B------:R-:W1:Y:S01]  /*3040*/  MUFU.EX2 R163, R64 ;  /* 0x0000004000a37308 */ /* 0x000e620000000800 */
[----:B------:R-:W-:Y:S01]  /*3050*/  FSETP.GEU.AND P4, PT, R7, -126, PT ;  /* 0xc2fc00000700780b */ /* 0x000fe20003f8e000 */
[----:B---3--:R-:W-:Y:S01]  /*3060*/  FFMA R60, R106, UR10, -R161 ;  /* 0x0000000a6a3c7c23 */ /* 0x008fe200080008a1 */
[----:B------:R-:W-:-:S03]  /*3070*/  FMNMX R4, R59, R4, !PT ;  /* 0x000000043b047209 */ /* 0x000fc60007800000 */
[----:B------:R-:W-:Y:S01]  /*3080*/  @!P2 FMUL R18, R18, 0.5 ;  /* 0x3f0000001212a820 */ /* 0x000fe20000400000 */
[----:B------:R-:W-:Y:S01]  /*3090*/  FMNMX R4, R53, R4, !PT ;  /* 0x0000000435047209 */ /* 0x000fe20007800000 */
[----:B----4-:R-:W-:Y:S01]  /*30a0*/  @!P1 FMUL R155, R155, R155 ;  /* 0x0000009b9b9b9220 */ /* 0x010fe20000400000 */
[----:B------:R-:W-:Y:S01]  /*30b0*/  FSETP.GEU.AND P1, PT, R23, -126, PT ;  /* 0xc2fc00001700780b */ /* 0x000fe20003f2e000 */
[----:B------:R-:W2:Y:S01]  /*30c0*/  MUFU.EX2 R167, R68 ;  /* 0x0000004400a77308 */ /* 0x000ea20000000800 */
[----:B------:R-:W-:-:S03]  /*30d0*/  FMNMX R4, R63, R4, !PT ;  /* 0x000000043f047209 */ /* 0x000fc60007800000 */
[----:B------:R-:W-:Y:S01]  /*30e0*/  @!P4 FMUL R7, R7, 0.5 ;  /* 0x3f0000000707c820 */ /* 0x000fe20000400000 */
[----:B------:R-:W-:Y:S01]  /*30f0*/  FMNMX R4, R57, R4, !PT ;  /* 0x0000000439047209 */ /* 0x000fe20007800000 */
[----:B-1----:R-:W-:Y:S01]  /*3100*/  @!P3 FMUL R163, R163, R163 ;  /* 0x000000a3a3a3b220 */ /* 0x002fe20000400000 */
[----:B------:R-:W-:Y:S01]  /*3110*/  FSETP.GEU.AND P3, PT, R76, -126, PT ;  /* 0xc2fc00004c00780b */ /* 0x000fe20003f6e000 */
[----:B------:R-:W1:Y:S01]  /*3120*/  MUFU.EX2 R165, R17 ;  /* 0x0000001100a57308 */ /* 0x000e620000000800 */
[----:B------:R-:W-:-:S03]  /*3130*/  FMNMX R4, R67, R4, !PT ;  /* 0x0000000443047209 */ /* 0x000fc60007800000 */
[----:B------:R-:W-:Y:S01]  /*3140*/  @!P1 FMUL R23, R23, 0.5 ;  /* 0x3f00000017179820 */ /* 0x000fe20000400000 */
[----:B------:R-:W-:-:S03]  /*3150*/  FMNMX R4, R61, R4, !PT ;  /* 0x000000043d047209 */ /* 0x000fc60007800000 */
[----:B------:R3:W4:Y:S01]  /*3160*/  MUFU.EX2 R21, R18 ;  /* 0x0000001200157308 */ /* 0x0007220000000800 */
[----:B------:R-:W-:Y:S01]  /*3170*/  FMNMX R5, R71, R4, !PT ;  /* 0x0000000447057209 */ /* 0x000fe20007800000 */
[----:B--2---:R-:W-:Y:S01]  /*3180*/  @!P5 FMUL R167, R167, R167 ;  /* 0x000000a7a7a7d220 */ /* 0x004fe20000400000 */
[----:B------:R-:W-:Y:S01]  /*3190*/  FSETP.GEU.AND P5, PT, R11, -126, PT ;  /* 0xc2fc00000b00780b */ /* 0x000fe20003fae000 */
[----:B------:R-:W-:Y:S01]  /*31a0*/  @!P3 FMUL R76, R76, 0.5 ;  /* 0x3f0000004c4cb820 */ /* 0x000fe20000400000 */
[----:B------:R-:W-:-:S03]  /*31b0*/  FMNMX R4, R74, R5, !PT ;  /* 0x000000054a047209 */ /* 0x000fc60007800000 */
[----:B------:R-:W2:Y:S01]  /*31c0*/  MUFU.EX2 R17, R7 ;  /* 0x0000000700117308 */ /* 0x000ea20000000800 */
[----:B------:R-:W-:Y:S01]  /*31d0*/  FMNMX R5, R75, R4, !PT ;  /* 0x000000044b057209 */ /* 0x000fe20007800000 */
[----:B-1----:R-:W-:Y:S01]  /*31e0*/  @!P6 FMUL R165, R165, R165 ;  /* 0x000000a5a5a5e220 */ /* 0x002fe20000400000 */
[----:B------:R-:W-:Y:S01]  /*31f0*/  FSETP.GEU.AND P6, PT, R22, -126, PT ;  /* 0xc2fc00001600780b */ /* 0x000fe20003fce000 */
[----:B---3--:R-:W-:Y:S01]  /*3200*/  FFMA R18, R100, UR10, -R161 ;  /* 0x0000000a64127c23 */ /* 0x008fe200080008a1 */
[----:B------:R-:W-:-:S03]  /*3210*/  FMNMX R4, R78, R5, !PT ;  /* 0x000000054e047209 */ /* 0x000fc60007800000 */
[----:B------:R-:W1:Y:S01]  /*3220*/  MUFU.EX2 R19, R76 ;  /* 0x0000004c00137308 */ /* 0x000e620000000800 */
[----:B------:R-:W-:Y:S01]  /*3230*/  FMNMX R15, R79, R4, !PT ;  /* 0x000000044f0f7209 */ /* 0x000fe20007800000 */
[----:B----4-:R-:W-:Y:S01]  /*3240*/  @!P2 FMUL R21, R21, R21 ;  /* 0x000000151515a220 */ /* 0x010fe20000400000 */
[----:B------:R-:W-:Y:S01]  /*3250*/  FSETP.GEU.AND P2, PT, R30, -126, PT ;  /* 0xc2fc00001e00780b */ /* 0x000fe20003f4e000 */
[----:B------:R-:W-:Y:S01]  /*3260*/  @!P5 FMUL R11, R11, 0.5 ;  /* 0x3f0000000b0bd820 */ /* 0x000fe20000400000 */
[----:B------:R-:W-:-:S03]  /*3270*/  FMNMX R4, R82, R15, !PT ;  /* 0x0000000f52047209 */ /* 0x000fc60007800000 */
[----:B------:R-:W3:Y:S01]  /*3280*/  MUFU.EX2 R23, R23 ;  /* 0x0000001700177308 */ /* 0x000ee20000000800 */
[----:B------:R-:W-:Y:S01]  /*3290*/  FMNMX R15, R83, R4, !PT ;  /* 0x00000004530f7209 */ /* 0x000fe20007800000 */
[----:B--2---:R-:W-:Y:S01]  /*32a0*/  @!P4 FMUL R17, R17, R17 ;  /* 0x000000111111c220 */ /* 0x004fe20000400000 */
[----:B------:R-:W-:Y:S01]  /*32b0*/  FSETP.GEU.AND P4, PT, R34, -126, PT ;  /* 0xc2fc00002200780b */ /* 0x000fe20003f8e000 */
[----:B------:R-:W-:Y:S01]  /*32c0*/  @!P6 FMUL R22, R22, 0.5 ;  /* 0x3f0000001616e820 */ /* 0x000fe20000400000 */
        /* <DEDUP_REMOVED lines=8> */
[----:B------:R-:W-:Y:S01]  /*3350*/  FMNMX R15, R91, R10, !PT ;  /* 0x0000000a5b0f7209 */ /* 0x000fe20007800000 */
[----:B---3--:R-:W-:Y:S01]  /*3360*/  @!P1 FMUL R23, R23, R23 ;  /* 0x0000001717179220 */ /* 0x008fe20000400000 */
[----:B------:R-:W-:Y:S01]  /*3370*/  FSETP.GEU.AND P1, PT, R84, -126, PT ;  /* 0xc2fc00005400780b */ /* 0x000fe20003f2e000 */
[----:B------:R-:W2:Y:S01]  /*3380*/  MUFU.EX2 R11, R11 ;  /* 0x0000000b000b7308 */ /* 0x000ea20000000800 */
[----:B------:R-:W-:-:S03]  /*3390*/  FMNMX R10, R94, R15, !PT ;  /* 0x0000000f5e0a7209 */ /* 0x000fc60007800000 */
[----:B------:R-:W-:Y:S01]  /*33a0*/  @!P3 FMUL R88, R88, 0.5 ;  /* 0x3f0000005858b820 */ /* 0x000fe20000400000 */
[----:B------:R-:W-:-:S03]  /*33b0*/  FMNMX R15, R95, R10, !PT ;  /* 0x0000000a5f0f7209 */ /* 0x000fc60007800000 */
[----:B------:R-:W3:Y:S01]  /*33c0*/  MUFU.EX2 R70, R30 ;  /* 0x0000001e00467308 */ /* 0x000ee20000000800 */
[----:B------:R-:W-:Y:S01]  /*33d0*/  FMNMX R10, R98, R15, !PT ;  /* 0x0000000f620a7209 */ /* 0x000fe20007800000 */
[----:B-1----:R-:W-:Y:S01]  /*33e0*/  @!P6 FMUL R7, R7, R7 ;  /* 0x000000070707e220 */ /* 0x002fe20000400000 */
[----:B------:R-:W-:Y:S01]  /*33f0*/  FSETP.GEU.AND P6, PT, R38, -126, PT ;  /* 0xc2fc00002600780b */ /* 0x000fe20003fce000 */
[----:B------:R-:W-:Y:S01]  /*3400*/  @!P1 FMUL R84, R84, 0.5 ;  /* 0x3f00000054549820 */ /* 0x000fe20000400000 */
[----:B------:R-:W-:-:S03]  /*3410*/  FMNMX R15, R99, R10, !PT ;  /* 0x0000000a630f7209 */ /* 0x000fc60007800000 */
[----:B------:R1:W4:Y:S01]  /*3420*/  MUFU.EX2 R46, R34 ;  /* 0x00000022002e7308 */ /* 0x0003220000000800 */
[----:B------:R-:W-:Y:S01]  /*3430*/  FMNMX R16, R102, R15, !PT ;  /* 0x0000000f66107209 */ /* 0x000fe20007800000 */
[----:B--2---:R-:W-:Y:S01]  /*3440*/  @!P5 FMUL R11, R11, R11 ;  /* 0x0000000b0b0bd220 */ /* 0x004fe20000400000 */
[----:B------:R-:W-:Y:S02]  /*3450*/  FSETP.GEU.AND P5, PT, R14, -126, PT ;  /* 0xc2fc00000e00780b */ /* 0x000fe40003fae000 */
[----:B------:R-:W-:-:S03]  /*3460*/  FMNMX R16, R103, R16, !PT ;  /* 0x0000001067107209 */ /* 0x000fc60007800000 */
[----:B------:R-:W2:Y:S01]  /*3470*/  MUFU.EX2 R4, R88 ;  /* 0x0000005800047308 */ /* 0x000ea20000000800 */
[----:B------:R-:W-:Y:S01]  /*3480*/  FMNMX R16, R69, R16, !PT ;  /* 0x0000001045107209 */ /* 0x000fe20007800000 */
[----:B---3--:R-:W-:Y:S01]  /*3490*/  @!P2 FMUL R70, R70, R70 ;  /* 0x000000464646a220 */ /* 0x008fe20000400000 */
[----:B------:R-:W-:Y:S01]  /*34a0*/  FSETP.GEU.AND P2, PT, R42, -126, PT ;  /* 0xc2fc00002a00780b */ /* 0x000fe20003f4e000 */
[----:B------:R-:W-:Y:S01]  /*34b0*/  @!P6 FMUL R38, R38, 0.5 ;  /* 0x3f0000002626e820 */ /* 0x000fe20000400000 */
[----:B------:R-:W-:Y:S01]  /*34c0*/  FMNMX R15, R107, R16, !PT ;  /* 0x000000106b0f7209 */ /* 0x000fe20007800000 */
[----:B-1----:R-:W-:Y:S02]  /*34d0*/  FFMA R34, R132, UR10, -R161 ;  /* 0x0000000a84227c23 */ /* 0x002fe400080008a1 */
[----:B------:R-:W1:Y:S01]  /*34e0*/  MUFU.EX2 R5, R84 ;  /* 0x0000005400057308 */ /* 0x000e620000000800 */
[----:B------:R-:W-:Y:S01]  /*34f0*/  FMNMX R16, R110, R15, !PT ;  /* 0x0000000f6e107209 */ /* 0x000fe20007800000 */
[----:B----4-:R-:W-:Y:S01]  /*3500*/  @!P4 FMUL R46, R46, R46 ;  /* 0x0000002e2e2ec220 */ /* 0x010fe20000400000 */
[----:B------:R-:W-:Y:S01]  /*3510*/  FSETP.GEU.AND P4, PT, R50, -126, PT ;  /* 0xc2fc00003200780b */ /* 0x000fe20003f8e000 */
[----:B------:R-:W-:Y:S01]  /*3520*/  @!P5 FMUL R14, R14, 0.5 ;  /* 0x3f0000000e0ed820 */ /* 0x000fe20000400000 */
[----:B------:R-:W-:-:S03]  /*3530*/  FMNMX R15, R111, R16, !PT ;  /* 0x000000106f0f7209 */ /* 0x000fc60007800000 */
[----:B------:R-:W-:Y:S01]  /*3540*/  @!P2 FMUL R42, R42, 0.5 ;  /* 0x3f0000002a2aa820 */ /* 0x000fe20000400000 */
[----:B--2---:R-:W-:Y:S01]  /*3550*/  @!P3 FMUL R4, R4, R4 ;  /* 0x000000040404b220 */ /* 0x004fe20000400000 */
[----:B------:R-:W-:Y:S01]  /*3560*/  FSETP.GEU.AND P3, PT, R18, -126, PT ;  /* 0xc2fc00001200780b */ /* 0x000fe20003f6e000 */
[----:B------:R2:W3:Y:S01]  /*3570*/  MUFU.EX2 R68, R38 ;  /* 0x0000002600447308 */ /* 0x0004e20000000800 */
[----:B------:R-:W-:-:S04]  /*3580*/  FMNMX R16, R114, R15, !PT ;  /* 0x0000000f72107209 */ /* 0x000fc80007800000 */
[----:B------:R-:W-:Y:S01]  /*3590*/  FMNMX R15, R115, R16, !PT ;  /* 0x00000010730f7209 */ /* 0x000fe20007800000 */
[----:B-1----:R-:W-:Y:S01]  /*35a0*/  @!P1 FMUL R5, R5, R5 ;  /* 0x0000000505059220 */ /* 0x002fe20000400000 */
[----:B------:R-:W-:Y:S01]  /*35b0*/  FSETP.GEU.AND P1, PT, R96, -126, PT ;  /* 0xc2fc00006000780b */ /* 0x000fe20003f2e000 */
[----:B------:R-:W-:Y:S01]  /*35c0*/  @!P4 FMUL R50, R50, 0.5 ;  /* 0x3f0000003232c820 */ /* 0x000fe20000400000 */
[----:B------:R-:W-:Y:S01]  /*35d0*/  FMNMX R20, R118, R15, !PT ;  /* 0x0000000f76147209 */ /* 0x000fe20007800000 */
[----:B------:R1:W4:Y:S01]  /*35e0*/  MUFU.EX2 R66, R42 ;  /* 0x0000002a00427308 */ /* 0x0003220000000800 */
[----:B--2---:R-:W-:Y:S01]  /*35f0*/  FFMA R38, R144, UR10, -R161 ;  /* 0x0000000a90267c23 */ /* 0x004fe200080008a1 */
[----:B------:R-:W-:Y:S01]  /*3600*/  @!P3 FMUL R18, R18, 0.5 ;  /* 0x3f0000001212b820 */ /* 0x000fe20000400000 */
[----:B------:R-:W-:-:S04]  /*3610*/  FMNMX R20, R119, R20, !PT ;  /* 0x0000001477147209 */ /* 0x000fc80007800000 */
[----:B------:R-:W-:Y:S01]  /*3620*/  FMNMX R20, R77, R20, !PT ;  /* 0x000000144d147209 */ /* 0x000fe20007800000 */
[----:B------:R-:W2:Y:S01]  /*3630*/  MUFU.EX2 R14, R14 ;  /* 0x0000000e000e7308 */ /* 0x000ea20000000800 */
[----:B---3--:R-:W-:Y:S01]  /*3640*/  @!P6 FMUL R68, R68, R68 ;  /* 0x000000444444e220 */ /* 0x008fe20000400000 */
[----:B------:R-:W-:Y:S01]  /*3650*/  @!P1 FMUL R96, R96, 0.5 ;  /* 0x3f00000060609820 */ /* 0x000fe20000400000 */
[----:B------:R-:W-:Y:S01]  /*3660*/  FMNMX R15, R123, R20, !PT ;  /* 0x000000147b0f7209 */ /* 0x000fe20007800000 */
[----:B-1----:R-:W-:Y:S01]  /*3670*/  FFMA R42, R126, UR10, -R161 ;  /* 0x0000000a7e2a7c23 */ /* 0x002fe200080008a1 */
[----:B------:R-:W-:Y:S02]  /*3680*/  FSETP.GEU.AND P6, PT, R44, -126, PT ;  /* 0xc2fc00002c00780b */ /* 0x000fe40003fce000 */
[----:B------:R-:W-:Y:S01]  /*3690*/  FMNMX R22, R80, R15, !PT ;  /* 0x0000000f50167209 */ /* 0x000fe20007800000 */
[----:B------:R1:W3:Y:S01]  /*36a0*/  MUFU.EX2 R64, R50 ;  /* 0x0000003200407308 */ /* 0x0002e20000000800 */
[----:B----4-:R-:W-:Y:S01]  /*36b0*/  @!P2 FMUL R66, R66, R66 ;  /* 0x000000424242a220 */ /* 0x010fe20000400000 */
[----:B------:R-:W-:-:S02]  /*36c0*/  FSETP.GEU.AND P2, PT, R62, -126, PT ;  /* 0xc2fc00003e00780b */ /* 0x000fc40003f4e000 */
[----:B------:R-:W-:-:S04]  /*36d0*/  FMNMX R15, R127, R22, !PT ;  /* 0x000000167f0f7209 */ /* 0x000fc80007800000 */
[----:B------:R-:W4:Y:S01]  /*36e0*/  MUFU.EX2 R18, R18 ;  /* 0x0000001200127308 */ /* 0x000f220000000800 */
[----:B------:R-:W-:Y:S01]  /*36f0*/  FMNMX R22, R130, R15, !PT ;  /* 0x0000000f82167209 */ /* 0x000fe20007800000 */
[----:B--2---:R-:W-:Y:S01]  /*3700*/  @!P5 FMUL R14, R14, R14 ;  /* 0x0000000e0e0ed220 */ /* 0x004fe20000400000 */
[----:B------:R-:W-:Y:S01]  /*3710*/  FSETP.GEU.AND P5, PT, R104, -126, PT ;  /* 0xc2fc00006800780b */ /* 0x000fe20003fae000 */
[----:B------:R-:W-:Y:S01]  /*3720*/  @!P6 FMUL R44, R44, 0.5 ;  /* 0x3f0000002c2ce820 */ /* 0x000fe20000400000 */
[----:B------:R-:W-:Y:S01]  /*3730*/  FMNMX R22, R131, R22, !PT ;  /* 0x0000001683167209 */ /* 0x000fe20007800000 */
[----:B-1----:R-:W-:Y:S01]  /*3740*/  FFMA R50, R141, UR10, -R161 ;  /* 0x0000000a8d327c23 */ /* 0x002fe200080008a1 */
[----:B------:R-:W-:Y:S01]  /*3750*/  @!P2 FMUL R62, R62, 0.5 ;  /* 0x3f0000003e3ea820 */ /* 0x000fe20000400000 */
[----:B------:R-:W1:Y:S01]  /*3760*/  MUFU.EX2 R10, R96 ;  /* 0x00000060000a7308 */ /* 0x000e620000000800 */
[----:B---3--:R-:W-:Y:S01]  /*3770*/  @!P4 FMUL R64, R64, R64 ;  /* 0x000000404040c220 */ /* 0x008fe20000400000 */
[----:B------:R-:W-:-:S02]  /*3780*/  FSETP.GEU.AND P4, PT, R60, -126, PT ;  /* 0xc2fc00003c00780b */ /* 0x000fc40003f8e000 */
[----:B------:R-:W-:-:S04]  /*3790*/  FMNMX R22, R81, R22, !PT ;  /* 0x0000001651167209 */ /* 0x000fc80007800000 */
[----:B------:R-:W-:Y:S01]  /*37a0*/  FMNMX R15, R135, R22, !PT ;  /* 0x00000016870f7209 */ /* 0x000fe20007800000 */
[----:B----4-:R-:W-:Y:S01]  /*37b0*/  @!P3 FMUL R18, R18, R18 ;  /* 0x000000121212b220 */ /* 0x010fe20000400000 */
[----:B------:R-:W-:Y:S01]  /*37c0*/  FSETP.GEU.AND P3, PT, R24, -126, PT ;  /* 0xc2fc00001800780b */ /* 0x000fe20003f6e000 */
[----:B------:R-:W-:Y:S01]  /*37d0*/  @!P5 FMUL R104, R104, 0.5 ;  /* 0x3f0000006868d820 */ /* 0x000fe20000400000 */
[----:B------:R-:W-:Y:S01]  /*37e0*/  FMNMX R22, R138, R15, !PT ;  /* 0x0000000f8a167209 */ /* 0x000fe20007800000 */
[----:B------:R-:W2:Y:S02]  /*37f0*/  MUFU.EX2 R44, R44 ;  /* 0x0000002c002c7308 */ /* 0x000ea40000000800 */
[----:B------:R-:W-:Y:S01]  /*3800*/  @!P4 FMUL R60, R60, 0.5 ;  /* 0x3f0000003c3cc820 */ /* 0x000fe20000400000 */
[----:B------:R-:W-:Y:S01]  /*3810*/  FMNMX R15, R139, R22, !PT ;  /* 0x000000168b0f7209 */ /* 0x000fe20007800000 */
[----:B-1----:R-:W-:Y:S01]  /*3820*/  @!P1 FMUL R10, R10, R10 ;  /* 0x0000000a0a0a9220 */ /* 0x002fe20000400000 */
[----:B------:R-:W-:-:S02]  /*3830*/  FSETP.GEU.AND P1, PT, R58, -126, PT ;  /* 0xc2fc00003a00780b */ /* 0x000fc40003f2e000 */
[----:B------:R-:W-:Y:S01]  /*3840*/  FMNMX R22, R142, R15, !PT ;  /* 0x0000000f8e167209 */ /* 0x000fe20007800000 */
[----:B------:R-:W1:Y:S02]  /*3850*/  MUFU.EX2 R16, R104 ;  /* 0x0000006800107308 */ /* 0x000e640000000800 */
[----:B------:R-:W-:Y:S01]  /*3860*/  @!P3 FMUL R24, R24, 0.5 ;  /* 0x3f0000001818b820 */ /* 0x000fe20000400000 */
[----:B------:R-:W-:-:S04]  /*3870*/  FMNMX R15, R143, R22, !PT ;  /* 0x000000168f0f7209 */ /* 0x000fc80007800000 */
[----:B------:R-:W-:Y:S01]  /*3880*/  FMNMX R22, R146, R15, !PT ;  /* 0x0000000f92167209 */ /* 0x000fe20007800000 */
[----:B------:R-:W3:Y:S01]  /*3890*/  MUFU.EX2 R62, R62 ;  /* 0x0000003e003e7308 */ /* 0x000ee20000000800 */
[----:B--2---:R-:W-:Y:S01]  /*38a0*/  @!P6 FMUL R44, R44, R44 ;  /* 0x0000002c2c2ce220 */ /* 0x004fe20000400000 */
[----:B------:R-:W-:Y:S01]  /*38b0*/  @!P1 FMUL R58, R58, 0.5 ;  /* 0x3f0000003a3a9820 */ /* 0x000fe20000400000 */
[----:B------:R-:W-:-:S04]  /*38c0*/  FMNMX R15, R147, R22, !PT ;  /* 0x00000016930f7209 */ /* 0x000fc80007800000 */
[----:B------:R-:W-:Y:S01]  /*38d0*/  FMNMX R15, R150, R15, !PT ;  /* 0x0000000f960f7209 */ /* 0x000fe20007800000 */
[----:B------:R-:W2:Y:S01]  /*38e0*/  MUFU.EX2 R60, R60 ;  /* 0x0000003c003c7308 */ /* 0x000ea20000000800 */
[----:B-1----:R-:W-:Y:S01]  /*38f0*/  @!P5 FMUL R16, R16, R16 ;  /* 0x000000101010d220 */ /* 0x002fe20000400000 */
[----:B------:R-:W-:Y:S02]  /*3900*/  FSETP.GEU.AND P5, PT, R26, -126, PT ;  /* 0xc2fc00001a00780b */ /* 0x000fe40003fae000 */
[----:B------:R-:W-:-:S04]  /*3910*/  FMNMX R15, R108, R15, !PT ;  /* 0x0000000f6c0f7209 */ /* 0x000fc80007800000 */
[----:B------:R1:W4:Y:S01]  /*3920*/  MUFU.EX2 R20, R58 ;  /* 0x0000003a00147308 */ /* 0x0003220000000800 */
[----:B---3--:R-:W-:Y:S01]  /*3930*/  @!P2 FMUL R62, R62, R62 ;  /* 0x0000003e3e3ea220 */ /* 0x008fe20000400000 */
[----:B------:R-:W-:Y:S01]  /*3940*/  FSETP.GEU.AND P2, PT, R42, -126, PT ;  /* 0xc2fc00002a00780b */ /* 0x000fe20003f4e000 */
[----:B------:R-:W3:Y:S04]  /*3950*/  SHFL.BFLY PT, R30, R15, 0x1, 0x1f ;  /* 0x0c201f000f1e7f89 */ /* 0x000ee800000e0000 */
[----:B------:R-:W-:Y:S01]  /*3960*/  @!P5 FMUL R26, R26, 0.5 ;  /* 0x3f0000001a1ad820 */ /* 0x000fe20000400000 */
[----:B------:R-:W5:Y:S01]  /*3970*/  MUFU.EX2 R24, R24 ;  /* 0x0000001800187308 */ /* 0x000f620000000800 */
[----:B-1----:R-:W-:Y:S01]  /*3980*/  FFMA R58, R122, UR10, -R161 ;  /* 0x0000000a7a3a7c23 */ /* 0x002fe200080008a1 */
[----:B--2---:R-:W-:Y:S01]  /*3990*/  @!P4 FMUL R60, R60, R60 ;  /* 0x0000003c3c3cc220 */ /* 0x004fe20000400000 */
[----:B------:R-:W-:-:S03]  /*39a0*/  FSETP.GEU.AND P4, PT, R56, -126, PT ;  /* 0xc2fc00003800780b */ /* 0x000fc60003f8e000 */
[----:B------:R-:W-:Y:S01]  /*39b0*/  FSETP.GEU.AND P6, PT, R58, -126, PT ;  /* 0xc2fc00003a00780b */ /* 0x000fe20003fce000 */
[----:B------:R-:W-:Y:S01]  /*39c0*/  @!P2 FMUL R42, R42, 0.5 ;  /* 0x3f0000002a2aa820 */ /* 0x000fe20000400000 */
[----:B------:R-:W1:Y:S01]  /*39d0*/  MUFU.EX2 R26, R26 ;  /* 0x0000001a001a7308 */ /* 0x000e620000000800 */
[----:B----4-:R-:W-:Y:S01]  /*39e0*/  @!P1 FMUL R20, R20, R20 ;  /* 0x0000001414149220 */ /* 0x010fe20000400000 */
[----:B------:R-:W-:-:S06]  /*39f0*/  FSETP.GEU.AND P1, PT, R120, -126, PT ;  /* 0xc2fc00007800780b */ /* 0x000fcc0003f2e000 */
[----:B------:R-:W-:Y:S01]  /*3a00*/  @!P4 FMUL R56, R56, 0.5 ;  /* 0x3f0000003838c820 */ /* 0x000fe20000400000 */
[----:B-----5:R-:W-:Y:S01]  /*3a10*/  @!P3 FMUL R24, R24, R24 ;  /* 0x000000181818b220 */ /* 0x020fe20000400000 */
[----:B------:R-:W-:Y:S01]  /*3a20*/  FSETP.GEU.AND P3, PT, R28, -126, PT ;  /* 0xc2fc00001c00780b */ /* 0x000fe20003f6e000 */
[----:B------:R-:W-:Y:S01]  /*3a30*/  @!P6 FMUL R58, R58, 0.5 ;  /* 0x3f0000003a3ae820 */ /* 0x000fe20000400000 */
[----:B------:R-:W2:Y:S01]  /*3a40*/  MUFU.EX2 R42, R42 ;  /* 0x0000002a002a7308 */ /* 0x000ea20000000800 */
[----:B---3--:R-:W-:Y:S01]  /*3a50*/  FMNMX R15, R15, R30, !PT ;  /* 0x0000001e0f0f7209 */ /* 0x008fe20007800000 */
[----:B------:R-:W-:Y:S01]  /*3a60*/  FFMA R30, R156, UR10, -R161 ;  /* 0x0000000a9c1e7c23 */ /* 0x000fe200080008a1 */
[----:B------:R-:W-:Y:S01]  /*3a70*/  @!P1 FMUL R120, R120, 0.5 ;  /* 0x3f00000078789820 */ /* 0x000fe20000400000 */
[----:B-1----:R-:W-:Y:S01]  /*3a80*/  @!P5 FMUL R26, R26, R26 ;  /* 0x0000001a1a1ad220 */ /* 0x002fe20000400000 */
[----:B------:R-:W-:Y:S01]  /*3a90*/  FSETP.GEU.AND P5, PT, R32, -126, PT ;  /* 0xc2fc00002000780b */ /* 0x000fe20003fae000 */
[----:B------:R-:W1:Y:S02]  /*3aa0*/  SHFL.BFLY PT, R36, R15, 0x2, 0x1f ;  /* 0x0c401f000f247f89 */ /* 0x000e6400000e0000 */
[----:B------:R-:W3:Y:S03]  /*3ab0*/  MUFU.EX2 R58, R58 ;  /* 0x0000003a003a7308 */ /* 0x000ee60000000800 */
[----:B------:R-:W-:-:S05]  /*3ac0*/  @!P3 FMUL R28, R28, 0.5 ;  /* 0x3f0000001c1cb820 */ /* 0x000fca0000400000 */
[----:B------:R-:W4:Y:S01]  /*3ad0*/  MUFU.EX2 R22, R120 ;  /* 0x0000007800167308 */ /* 0x000f220000000800 */
[----:B--2---:R-:W-:Y:S01]  /*3ae0*/  @!P2 FMUL R42, R42, R42 ;  /* 0x0000002a2a2aa220 */ /* 0x004fe20000400000 */
[----:B------:R-:W-:Y:S01]  /*3af0*/  FSETP.GEU.AND P2, PT, R52, -126, PT ;  /* 0xc2fc00003400780b */ /* 0x000fe20003f4e000 */
[----:B------:R-:W-:-:S05]  /*3b00*/  @!P5 FMUL R32, R32, 0.5 ;  /* 0x3f0000002020d820 */ /* 0x000fca0000400000 */
[----:B------:R-:W2:Y:S01]  /*3b10*/  MUFU.EX2 R56, R56 ;  /* 0x0000003800387308 */ /* 0x000ea20000000800 */
[----:B---3--:R-:W-:Y:S01]  /*3b20*/  @!P6 FMUL R58, R58, R58 ;  /* 0x0000003a3a3ae220 */ /* 0x008fe20000400000 */
[----:B------:R-:W-:-:S05]  /*3b30*/  FSETP.GEU.AND P6, PT, R54, -126, PT ;  /* 0xc2fc00003600780b */ /* 0x000fca0003fce000 */
[----:B------:R-:W-:Y:S01]  /*3b40*/  @!P2 FMUL R52, R52, 0.5 ;  /* 0x3f0000003434a820 */ /* 0x000fe20000400000 */
[----:B------:R-:W3:Y:S01]  /*3b50*/  MUFU.EX2 R28, R28 ;  /* 0x0000001c001c7308 */ /* 0x000ee20000000800 */
[----:B----4-:R-:W-:Y:S01]  /*3b60*/  @!P1 FMUL R22, R22, R22 ;  /* 0x0000001616169220 */ /* 0x010fe20000400000 */
[----:B------:R-:W-:Y:S02]  /*3b70*/  FSETP.GEU.AND P1, PT, R34, -126, PT ;  /* 0xc2fc00002200780b */ /* 0x000fe40003f2e000 */
[----:B-1----:R-:W-:-:S03]  /*3b80*/  FMNMX R15, R15, R36, !PT ;  /* 0x000000240f0f7209 */ /* 0x002fc60007800000 */
[----:B------:R-:W-:Y:S01]  /*3b90*/  @!P6 FMUL R54, R54, 0.5 ;  /* 0x3f0000003636e820 */ /* 0x000fe20000400000 */
[----:B------:R-:W1:Y:S01]  /*3ba0*/  MUFU.EX2 R32, R32 ;  /* 0x0000002000207308 */ /* 0x000e620000000800 */
[----:B--2---:R-:W-:Y:S01]  /*3bb0*/  @!P4 FMUL R56, R56, R56 ;  /* 0x000000383838c220 */ /* 0x004fe20000400000 */
[----:B------:R-:W-:-:S05]  /*3bc0*/  FSETP.GEU.AND P4, PT, R40, -126, PT ;  /* 0xc2fc00002800780b */ /* 0x000fca0003f8e000 */
[----:B------:R-:W-:Y:S01]  /*3bd0*/  @!P1 FMUL R34, R34, 0.5 ;  /* 0x3f00000022229820 */ /* 0x000fe20000400000 */
[----:B------:R-:W2:Y:S01]  /*3be0*/  MUFU.EX2 R54, R54 ;  /* 0x0000003600367308 */ /* 0x000ea20000000800 */
[----:B---3--:R-:W-:Y:S01]  /*3bf0*/  @!P3 FMUL R28, R28, R28 ;  /* 0x0000001c1c1cb220 */ /* 0x008fe20000400000 */
[----:B------:R-:W-:-:S05]  /*3c00*/  FSETP.GEU.AND P3, PT, R30, -126, PT ;  /* 0xc2fc00001e00780b */ /* 0x000fca0003f6e000 */
[----:B------:R-:W-:Y:S01]  /*3c10*/  @!P4 FMUL R40, R40, 0.5 ;  /* 0x3f0000002828c820 */ /* 0x000fe20000400000 */
[----:B------:R-:W3:Y:S01]  /*3c20*/  MUFU.EX2 R52, R52 ;  /* 0x0000003400347308 */ /* 0x000ee20000000800 */
[----:B-1----:R-:W-:Y:S01]  /*3c30*/  @!P5 FMUL R32, R32, R32 ;  /* 0x000000202020d220 */ /* 0x002fe20000400000 */
[----:B------:R-:W-:-:S05]  /*3c40*/  FSETP.GEU.AND P5, PT, R158, -126, PT ;  /* 0xc2fc00009e00780b */ /* 0x000fca0003fae000 */
[----:B------:R-:W-:Y:S01]  /*3c50*/  @!P3 FMUL R30, R30, 0.5 ;  /* 0x3f0000001e1eb820 */ /* 0x000fe20000400000 */
[----:B------:R-:W1:Y:S01]  /*3c60*/  MUFU.EX2 R34, R34 ;  /* 0x0000002200227308 */ /* 0x000e620000000800 */
[----:B--2---:R-:W-:Y:S01]  /*3c70*/  @!P6 FMUL R54, R54, R54 ;  /* 0x000000363636e220 */ /* 0x004fe20000400000 */
[----:B------:R-:W-:-:S03]  /*3c80*/  FSETP.GEU.AND P6, PT, R50, -126, PT ;  /* 0xc2fc00003200780b */ /* 0x000fc60003fce000 */
[----:B------:R-:W-:Y:S01]  /*3c90*/  FADD R166, R170, R54 ;  /* 0x00000036aaa67221 */ /* 0x000fe20000000000 */
[----:B------:R-:W-:Y:S01]  /*3ca0*/  F2FP.SATFINITE.E4M3.F32.PACK_AB_MERGE_C R170, R183, R170, RZ ;  /* 0x000000aab7aa723e */ /* 0x000fe200048070ff */
[----:B------:R-:W-:Y:S01]  /*3cb0*/  @!P5 FMUL R158, R158, 0.5 ;  /* 0x3f0000009e9ed820 */ /* 0x000fe20000400000 */
[----:B------:R-:W2:Y:S01]  /*3cc0*/  MUFU.EX2 R40, R40 ;  /* 0x0000002800287308 */ /* 0x000ea20000000800 */
[----:B---3--:R-:W-:Y:S01]  /*3cd0*/  @!P2 FMUL R52, R52, R52 ;  /* 0x000000343434a220 */ /* 0x008fe20000400000 */
[----:B------:R-:W-:Y:S02]  /*3ce0*/  FSETP.GEU.AND P2, PT, R38, -126, PT ;  /* 0xc2fc00002600780b */ /* 0x000fe40003f4e000 */
[----:B------:R-:W-:Y:S01]  /*3cf0*/  LOP3.LUT R170, R170, 0xffff, RZ, 0xc0, !PT ;  /* 0x0000ffffaaaa7812 */ /* 0x000fe200078ec0ff */
[----:B------:R-:W-:Y:S01]  /*3d00*/  FADD R186, R165, R52 ;  /* 0x00000034a5ba7221 */ /* 0x000fe20000000000 */
[----:B------:R-:W-:Y:S01]  /*3d10*/  F2FP.SATFINITE.E4M3.F32.PACK_AB_MERGE_C R165, R183, R165, RZ ;  /* 0x000000a5b7a5723e */ /* 0x000fe200048070ff */
[----:B------:R-:W-:Y:S01]  /*3d20*/  @!P6 FMUL R50, R50, 0.5 ;  /* 0x3f0000003232e820 */ /* 0x000fe20000400000 */
[----:B------:R-:W3:Y:S01]  /*3d30*/  MUFU.EX2 R30, R30 ;  /* 0x0000001e001e7308 */ /* 0x000ee20000000800 */
[----:B-1----:R-:W-:Y:S01]  /*3d40*/  @!P1 FMUL R34, R34, R34 ;  /* 0x0000002222229220 */ /* 0x002fe20000400000 */
[----:B------:R-:W-:-:S02]  /*3d50*/  FSETP.NEU.AND P1, PT, R15, -INF , PT ;  /* 0xff8000000f00780b */ /* 0x000fc40003f2d000 */
[----:B------:R-:W-:Y:S01]  /*3d60*/  F2FP.SATFINITE.E4M3.F32.PACK_AB_MERGE_C R52, R183, R52, RZ ;  /* 0x00000034b734723e */ /* 0x000fe200048070ff */
[----:B------:R-:W-:Y:S01]  /*3d70*/  FADD R184, R167, R34 ;  /* 0x00000022a7b87221 */ /* 0x000fe20000000000 */
[----:B------:R-:W-:Y:S01]  /*3d80*/  FSEL R164, R15, RZ, P1 ;  /* 0x000000ff0fa47208 */ /* 0x000fe20000800000 */
[----:B------:R-:W-:Y:S01]  /*3d90*/  @!P2 FMUL R38, R38, 0.5 ;  /* 0x3f0000002626a820 */ /* 0x000fe20000400000 */
[----:B------:R-:W-:Y:S01]  /*3da0*/  FSETP.GEU.AND P1, PT, R48, -126, PT ;  /* 0xc2fc00003000780b */ /* 0x000fe20003f2e000 */
[----:B--2---:R-:W-:Y:S01]  /*3db0*/  @!P4 FMUL R40, R40, R40 ;  /* 0x000000282828c220 */ /* 0x004fe20000400000 */
[----:B------:R-:W-:Y:S01]  /*3dc0*/  FSETP.GEU.AND P4, PT, R25, -126, PT ;  /* 0xc2fc00001900780b */ /* 0x000fe20003f8e000 */
[----:B------:R1:W2:Y:S01]  /*3dd0*/  MUFU.EX2 R36, R158 ;  /* 0x0000009e00247308 */ /* 0x0002a20000000800 */
[----:B------:R-:W-:Y:S01]  /*3de0*/  FMUL R164, R164, UR10 ;  /* 0x0000000aa4a47c20 */ /* 0x000fe20008400000 */
[----:B------:R-:W-:Y:S01]  /*3df0*/  FADD R194, R21, R40 ;  /* 0x0000002815c27221 */ /* 0x000fe20000000000 */
[----:B------:R-:W-:-:S02]  /*3e00*/  F2FP.SATFINITE.E4M3.F32.PACK_AB_MERGE_C R21, R183, R21, RZ ;  /* 0x00000015b715723e */ /* 0x000fc400048070ff */
[--C-:B------:R-:W-:Y:S01]  /*3e10*/  FFMA R72, R8, UR10, -R164.reuse ;  /* 0x0000000a08487c23 */ /* 0x100fe200080008a4 */
[----:B---3--:R-:W-:Y:S01]  /*3e20*/  @!P3 FMUL R30, R30, R30 ;  /* 0x0000001e1e1eb220 */ /* 0x008fe20000400000 */
[----:B------:R-:W-:Y:S01]  /*3e30*/  FSETP.GEU.AND P3, PT, R148, -126, PT ;  /* 0xc2fc00009400780b */ /* 0x000fe20003f6e000 */
[----:B------:R-:W3:Y:S01]  /*3e40*/  MUFU.EX2 R50, R50 ;  /* 0x0000003200327308 */ /* 0x000ee20000000800 */
[--C-:B------:R-:W-:Y:S01]  /*3e50*/  FFMA R27, R27, UR10, -R164.reuse ;  /* 0x0000000a1b1b7c23 */ /* 0x100fe200080008a4 */
[----:B------:R-:W-:Y:S01]  /*3e60*/  @!P1 FMUL R48, R48, 0.5 ;  /* 0x3f00000030309820 */ /* 0x000fe20000400000 */
[--C-:B------:R-:W-:Y:S01]  /*3e70*/  FFMA R152, R152, UR10, -R164.reuse ;  /* 0x0000000a98987c23 */ /* 0x100fe200080008a4 */
[----:B------:R-:W-:Y:S01]  /*3e80*/  @!P4 FMUL R25, R25, 0.5 ;  /* 0x3f0000001919c820 */ /* 0x000fe20000400000 */
[--C-:B-1----:R-:W-:Y:S01]  /*3e90*/  FFMA R158, R35, UR10, -R164.reuse ;  /* 0x0000000a239e7c23 */ /* 0x102fe200080008a4 */
[--C-:B------:R-:W-:Y:S01]  /*3ea0*/  FFMA R153, R153, UR10, -R164.reuse ;  /* 0x0000000a99997c23 */ /* 0x100fe200080008a4 */
[--C-:B------:R-:W-:Y:S01]  /*3eb0*/  FFMA R76, R31, UR10, -R164.reuse ;  /* 0x0000000a1f4c7c23 */ /* 0x100fe200080008a4 */
[----:B------:R-:W1:Y:S01]  /*3ec0*/  MUFU.EX2 R38, R38 ;  /* 0x0000002600267308 */ /* 0x000e620000000800 */
[----:B--2---:R-:W-:Y:S01]  /*3ed0*/  @!P5 FMUL R36, R36, R36 ;  /* 0x000000242424d220 */ /* 0x004fe20000400000 */
[----:B------:R-:W-:Y:S01]  /*3ee0*/  FSETP.GEU.AND P5, PT, R72, -126, PT ;  /* 0xc2fc00004800780b */ /* 0x000fe20003fae000 */
[--C-:B------:R-:W-:Y:S01]  /*3ef0*/  FFMA R156, R29, UR10, -R164.reuse ;  /* 0x0000000a1d9c7c23 */ /* 0x100fe200080008a4 */
[----:B------:R-:W-:Y:S01]  /*3f00*/  @!P3 FMUL R148, R148, 0.5 ;  /* 0x3f0000009494b820 */ /* 0x000fe20000400000 */
[--C-:B------:R-:W-:Y:S01]  /*3f10*/  FFMA R29, R39, UR10, -R164.reuse ;  /* 0x0000000a271d7c23 */ /* 0x100fe200080008a4 */
[--C-:B------:R-:W-:Y:S01]  /*3f20*/  FFMA R125, R33, UR10, -R164.reuse ;  /* 0x0000000a217d7c23 */ /* 0x100fe200080008a4 */
[--C-:B------:R-:W-:Y:S01]  /*3f30*/  FFMA R37, R37, UR10, -R164.reuse ;  /* 0x0000000a25257c23 */ /* 0x100fe200080008a4 */
[----:B------:R-:W2:Y:S01]  /*3f40*/  MUFU.EX2 R25, R25 ;  /* 0x0000001900197308 */ /* 0x000ea20000000800 */
[----:B---3--:R-:W-:Y:S01]  /*3f50*/  @!P6 FMUL R50, R50, R50 ;  /* 0x000000323232e220 */ /* 0x008fe20000400000 */
        /* <DEDUP_REMOVED lines=62> */
[----:B------:R1:W4:Y:S01]  /*4340*/  MUFU.EX2 R35, R76 ;  /* 0x0000004c00237308 */ /* 0x0003220000000800 */
        /* <DEDUP_REMOVED lines=10> */
[--C-:B-1----:R-:W-:Y:S01]  /*43f0*/  FFMA R76, R90, UR10, -R164.reuse ;  /* 0x0000000a5a4c7c23 */ /* 0x102fe200080008a4 */
[--C-:B------:R-:W-:Y:S01]  /*4400*/  FFMA R90, R123, UR10, -R164.reuse ;  /* 0x0000000a7b5a7c23 */ /* 0x100fe200080008a4 */
[--C-:B------:R-:W-:Y:S01]  /*4410*/  FFMA R80, R80, UR10, -R164.reuse ;  /* 0x0000000a50507c23 */ /* 0x100fe200080008a4 */
[--C-:B------:R-:W-:Y:S01]  /*4420*/  FFMA R77, R77, UR10, -R164.reuse ;  /* 0x0000000a4d4d7c23 */ /* 0x100fe200080008a4 */
[----:B------:R-:W-:Y:S01]  /*4430*/  @!P3 FMUL R37, R37, 0.5 ;  /* 0x3f0000002525b820 */ /* 0x000fe20000400000 */
[----:B------:R-:W1:Y:S01]  /*4440*/  MUFU.EX2 R29, R29 ;  /* 0x0000001d001d7308 */ /* 0x000e620000000800 */
[----:B----4-:R-:W-:Y:S01]  /*4450*/  @!P1 FMUL R35, R35, R35 ;  /* 0x0000002323239220 */ /* 0x010fe20000400000 */
[----:B------:R-:W-:Y:S01]  /*4460*/  FSETP.GEU.AND P1, PT, R33, -126, PT ;  /* 0xc2fc00002100780b */ /* 0x000fe20003f2e000 */
[--C-:B------:R-:W-:Y:S01]  /*4470*/  FFMA R84, R127, UR10, -R164.reuse ;  /* 0x0000000a7f547c23 */ /* 0x100fe200080008a4 */
[--C-:B------:R-:W-:Y:S01]  /*4480*/  FFMA R86, R135, UR10, -R164.reuse ;  /* 0x0000000a87567c23 */ /* 0x100fe200080008a4 */
[--C-:B------:R-:W-:Y:S01]  /*4490*/  FFMA R81, R81, UR10, -R164.reuse ;  /* 0x0000000a51517c23 */ /* 0x100fe200080008a4 */
[----:B------:R-:W-:Y:S01]  /*44a0*/  FFMA R146, R146, UR10, -R164 ;  /* 0x0000000a92927c23 */ /* 0x000fe200080008a4 */
[----:B------:R-:W-:Y:S01]  /*44b0*/  @!P4 FMUL R47, R47, 0.5 ;  /* 0x3f0000002f2fc820 */ /* 0x000fe20000400000 */
[----:B------:R-:W3:Y:S01]  /*44c0*/  MUFU.EX2 R125, R125 ;  /* 0x0000007d007d7308 */ /* 0x000ee20000000800 */
[----:B--2---:R-:W-:Y:S01]  /*44d0*/  @!P5 FMUL R156, R156, R156 ;  /* 0x0000009c9c9cd220 */ /* 0x004fe20000400000 */
[----:B------:R-:W-:Y:S01]  /*44e0*/  FSETP.GEU.AND P5, PT, R41, -126, PT ;  /* 0xc2fc00002900780b */ /* 0x000fe20003fae000 */
[----:B------:R-:W-:-:S02]  /*44f0*/  IMAD.U32 R39, RZ, RZ, UR7 ;  /* 0x00000007ff277e24 */ /* 0x000fc4000f8e00ff */
[----:B------:R-:W-:Y:S01]  /*4500*/  FFMA R43, R108, UR10, -R164 ;  /* 0x0000000a6c2b7c23 */ /* 0x000fe200080008a4 */
[----:B------:R-:W-:Y:S01]  /*4510*/  FADD R103, R97, R14 ;  /* 0x0000000e61677221 */ /* 0x000fe20000000000 */
[----:B------:R-:W-:Y:S01]  /*4520*/  FADD R214, R5, R8 ;  /* 0x0000000805d67221 */ /* 0x000fe20000000000 */
[----:B------:R-:W-:Y:S01]  /*4530*/  @!P1 FMUL R33, R33, 0.5 ;  /* 0x3f00000021219820 */ /* 0x000fe20000400000 */
[----:B------:R-:W2:Y:S01]  /*4540*/  MUFU.EX2 R141, R37 ;  /* 0x00000025008d7308 */ /* 0x000ea20000000800 */
[----:B-1----:R-:W-:Y:S01]  /*4550*/  @!P6 FMUL R29, R29, R29 ;  /* 0x0000001d1d1de220 */ /* 0x002fe20000400000 */
[----:B------:R-:W-:Y:S01]  /*4560*/  FSETP.GEU.AND P6, PT, R51, -126, PT ;  /* 0xc2fc00003300780b */ /* 0x000fe20003fce000 */
[----:B------:R1:W-:Y:S01]  /*4570*/  SYNCS.ARRIVE.TRANS64.A1T0 RZ, [R39+UR13], RZ ;  /* 0x000000ff27ff79a7 */ /* 0x0003e2000810000d */
[----:B------:R-:W-:Y:S01]  /*4580*/  FADD R216, R70, R25 ;  /* 0x0000001946d87221 */ /* 0x000fe20000000000 */
[----:B------:R-:W-:Y:S01]  /*4590*/  F2FP.SATFINITE.E4M3.F32.PACK_AB_MERGE_C R5, R183, R5, RZ ;  /* 0x00000005b705723e */ /* 0x000fe200048070ff */
[----:B------:R-:W-:Y:S01]  /*45a0*/  FADD R115, R121, R62 ;  /* 0x0000003e79737221 */ /* 0x000fe20000000000 */
[----:B------:R-:W-:Y:S01]  /*45b0*/  @!P5 FMUL R41, R41, 0.5 ;  /* 0x3f0000002929d820 */ /* 0x000fe20000400000 */
[----:B------:R4:W5:Y:S01]  /*45c0*/  MUFU.EX2 R154, R47 ;  /* 0x0000002f009a7308 */ /* 0x0009620000000800 */
[----:B---3--:R-:W-:Y:S01]  /*45d0*/  @!P2 FMUL R125, R125, R125 ;  /* 0x0000007d7d7da220 */ /* 0x008fe20000400000 */
[----:B------:R-:W-:Y:S01]  /*45e0*/  FSETP.GEU.AND P2, PT, R45, -126, PT ;  /* 0xc2fc00002d00780b */ /* 0x000fe20003f4e000 */
[----:B------:R-:W-:Y:S01]  /*45f0*/  FADD R210, R7, R48 ;  /* 0x0000003007d27221 */ /* 0x000fe20000000000 */
[----:B-1----:R-:W-:Y:S01]  /*4600*/  F2FP.SATFINITE.E4M3.F32.PACK_AB_MERGE_C R39, R183, R31, RZ ;  /* 0x0000001fb727723e */ /* 0x002fe200048070ff */
[----:B------:R-:W-:Y:S01]  /*4610*/  FADD R111, R85, R4 ;  /* 0x00000004556f7221 */ /* 0x000fe20000000000 */
[----:B------:R-:W-:Y:S01]  /*4620*/  F2FP.SATFINITE.E4M3.F32.PACK_AB_MERGE_C R70, R183, R70, RZ ;  /* 0x00000046b746723e */ /* 0x000fe200048070ff */
[----:B------:R-:W-:Y:S01]  /*4630*/  @!P6 FMUL R51, R51, 0.5 ;  /* 0x3f0000003333e820 */ /* 0x000fe20000400000 */
[----:B------:R-:W1:Y:S01]  /*4640*/  MUFU.EX2 R33, R33 ;  /* 0x0000002100217308 */ /* 0x000e620000000800 */
[----:B--2---:R-:W-:Y:S01]  /*4650*/  @!P3 FMUL R141, R141, R141 ;  /* 0x0000008d8d8db220 */ /* 0x004fe20000400000 */
[----:B------:R-:W-:Y:S01]  /*4660*/  FSETP.GEU.AND P3, PT, R49, -126, PT ;  /* 0xc2fc00003100780b */ /* 0x000fe20003f6e000 */
[----:B------:R-:W-:Y:S01]  /*4670*/  FADD R202, R17, R50 ;  /* 0x0000003211ca7221 */ /* 0x000fe20000000000 */
[----:B----4-:R-:W-:Y:S01]  /*4680*/  F2FP.SATFINITE.E4M3.F32.PACK_AB_MERGE_C R47, R183, R162, RZ ;  /* 0x000000a2b72f723e */ /* 0x010fe200048070ff */
[----:B------:R-:W-:Y:S01]  /*4690*/  FADD R127, R129, R24 ;  /* 0x00000018817f7221 */ /* 0x000fe20000000000 */
[----:B------:R-:W-:Y:S01]  /*46a0*/  LOP3.LUT R37, R2, 0x3, RZ, 0xc0, !PT ;  /* 0x0000000302257812 */ /* 0x000fe200078ec0ff */
[----:B------:R-:W-:Y:S01]  /*46b0*/  @!P2 FMUL R45, R45, 0.5 ;  /* 0x3f0000002d2da820 */ /* 0x000fe20000400000 */
[----:B------:R2:W3:Y:S01]  /*46c0*/  MUFU.EX2 R137, R41 ;  /* 0x0000002900897308 */ /* 0x0004e20000000800 */
[----:B-----5:R-:W-:Y:S01]  /*46d0*/  @!P4 FMUL R154, R154, R154 ;  /* 0x0000009a9a9ac220 */ /* 0x020fe20000400000 */
[----:B------:R-:W-:Y:S01]  /*46e0*/  FSETP.GEU.AND P4, PT, R59, -126, PT ;  /* 0xc2fc00003b00780b */ /* 0x000fe20003f8e000 */
[----:B------:R-:W-:Y:S01]  /*46f0*/  VIADD R37, R37, 0xffffffff ;  /* 0xffffffff25257836 */ /* 0x000fe20000000000 */
[C---:B------:R-:W-:Y:S01]  /*4700*/  F2FP.SATFINITE.E4M3.F32.PACK_AB_MERGE_C R121, R183.reuse, R121, RZ ;  /* 0x00000079b779723e */ /* 0x040fe200048070ff */
[----:B------:R-:W-:Y:S01]  /*4710*/  FADD R131, R136, R60 ;  /* 0x0000003c88837221 */ /* 0x000fe20000000000 */
[----:B------:R-:W-:Y:S01]  /*4720*/  F2FP.SATFINITE.E4M3.F32.PACK_AB_MERGE_C R7, R183, R7, RZ ;  /* 0x00000007b707723e */ /* 0x000fe200048070ff */
[----:B------:R-:W-:Y:S01]  /*4730*/  @!P3 FMUL R49, R49, 0.5 ;  /* 0x3f0000003131b820 */ /* 0x000fe20000400000 */
[----:B------:R4:W5:Y:S01]  /*4740*/  MUFU.EX2 R133, R51 ;  /* 0x0000003300857308 */ /* 0x0009620000000800 */
[----:B-1----:R-:W-:Y:S01]  /*4750*/  @!P1 FMUL R33, R33, R33 ;  /* 0x0000002121219220 */ /* 0x002fe20000400000 */
[----:B------:R-:W-:Y:S01]  /*4760*/  FSETP.GEU.AND P1, PT, R55, -126, PT ;  /* 0xc2fc00003700780b */ /* 0x000fe20003f2e000 */
[----:B------:R-:W-:Y:S01]  /*4770*/  FADD R200, R19, R36 ;  /* 0x0000002413c87221 */ /* 0x000fe20000000000 */
[----:B--2---:R-:W-:Y:S01]  /*4780*/  F2FP.SATFINITE.E4M3.F32.PACK_AB_MERGE_C R41, R183, R89, RZ ;  /* 0x00000059b729723e */ /* 0x004fe200048070ff */
[----:B------:R-:W-:Y:S01]  /*4790*/  FADD R208, R11, R38 ;  /* 0x000000260bd07221 */ /* 0x000fe20000000000 */
[----:B------:R-:W-:Y:S01]  /*47a0*/  LOP3.LUT R5, R5, 0xff, RZ, 0xc0, !PT ;  /* 0x000000ff05057812 */ /* 0x000fe200078ec0ff */
[----:B------:R-:W-:Y:S01]  /*47b0*/  @!P4 FMUL R59, R59, 0.5 ;  /* 0x3f0000003b3bc820 */ /* 0x000fe20000400000 */
[----:B------:R1:W2:Y:S01]  /*47c0*/  MUFU.EX2 R144, R45 ;  /* 0x0000002d00907308 */ /* 0x0002a20000000800 */
[----:B---3--:R-:W-:Y:S01]  /*47d0*/  @!P5 FMUL R137, R137, R137 ;  /* 0x000000898989d220 */ /* 0x008fe20000400000 */
[----:B------:R-:W-:Y:S01]  /*47e0*/  FSETP.GEU.AND P5, PT, R53, -126, PT ;  /* 0xc2fc00003500780b */ /* 0x000fe20003fae000 */
[----:B------:R-:W-:Y:S01]  /*47f0*/  FADD R192, R23, R30 ;  /* 0x0000001e17c07221 */ /* 0x000fe20000000000 */
[----:B----4-:R-:W-:Y:S01]  /*4800*/  F2FP.SATFINITE.E4M3.F32.PACK_AB_MERGE_C R51, R183, R160, RZ ;  /* 0x000000a0b733723e */ /* 0x010fe200048070ff */
[----:B------:R-:W-:Y:S01]  /*4810*/  FADD R202, R115, R202 ;  /* 0x000000ca73ca7221 */ /* 0x000fe20000000000 */
[----:B------:R-:W-:Y:S01]  /*4820*/  LOP3.LUT R70, R70, 0xffff, RZ, 0xc0, !PT ;  /* 0x0000ffff46467812 */ /* 0x000fe200078ec0ff */
[----:B------:R-:W-:Y:S01]  /*4830*/  @!P1 FMUL R55, R55, 0.5 ;  /* 0x3f00000037379820 */ /* 0x000fe20000400000 */
[----:B------:R-:W3:Y:S01]  /*4840*/  MUFU.EX2 R152, R49 ;  /* 0x0000003100987308 */ /* 0x000ee20000000800 */
[----:B-----5:R-:W-:Y:S01]  /*4850*/  @!P6 FMUL R133, R133, R133 ;  /* 0x000000858585e220 */ /* 0x020fe20000400000 */
[----:B------:R-:W-:Y:S01]  /*4860*/  FSETP.GEU.AND P6, PT, R63, -126, PT ;  /* 0xc2fc00003f00780b */ /* 0x000fe20003fce000 */
[----:B------:R-:W-:Y:S01]  /*4870*/  FADD R208, R127, R208 ;  /* 0x000000d07fd07221 */ /* 0x000fe20000000000 */
[----:B-1----:R-:W-:-:S02]  /*4880*/  F2FP.SATFINITE.E4M3.F32.PACK_AB_MERGE_C R45, R183, R125, RZ ;  /* 0x0000007db72d723e */ /* 0x002fc400048070ff */
[----:B------:R-:W-:Y:S01]  /*4890*/  F2FP.SATFINITE.E4M3.F32.PACK_AB_MERGE_C R4, R183, R4, RZ ;  /* 0x00000004b704723e */ /* 0x000fe200048070ff */
[----:B------:R-:W-:Y:S01]  /*48a0*/  @!P5 FMUL R53, R53, 0.5 ;  /* 0x3f0000003535d820 */ /* 0x000fe20000400000 */
[----:B------:R1:W4:Y:S01]  /*48b0*/  MUFU.EX2 R153, R59 ;  /* 0x0000003b00997308 */ /* 0x0003220000000800 */
[----:B--2---:R-:W-:Y:S01]  /*48c0*/  @!P2 FMUL R144, R144, R144 ;  /* 0x000000909090a220 */ /* 0x004fe20000400000 */
[----:B------:R-:W-:Y:S02]  /*48d0*/  FSETP.GEU.AND P2, PT, R57, -126, PT ;  /* 0xc2fc00003900780b */ /* 0x000fe40003f4e000 */
[C---:B------:R-:W-:Y:S02]  /*48e0*/  F2FP.SATFINITE.E4M3.F32.PACK_AB_MERGE_C R14, R183.reuse, R14, RZ ;  /* 0x0000000eb70e723e */ /* 0x040fe400048070ff */
[----:B------:R-:W-:Y:S01]  /*48f0*/  F2FP.SATFINITE.E4M3.F32.PACK_AB_MERGE_C R17, R183, R17, RZ ;  /* 0x00000011b711723e */ /* 0x000fe200048070ff */
[----:B------:R-:W-:Y:S01]  /*4900*/  @!P6 FMUL R63, R63, 0.5 ;  /* 0x3f0000003f3fe820 */ /* 0x000fe20000400000 */
[----:B------:R2:W5:Y:S01]  /*4910*/  MUFU.EX2 R148, R55 ;  /* 0x0000003700947308 */ /* 0x0005620000000800 */
[----:B---3--:R-:W-:Y:S01]  /*4920*/  @!P3 FMUL R152, R152, R152 ;  /* 0x000000989898b220 */ /* 0x008fe20000400000 */
[----:B------:R-:W-:-:S02]  /*4930*/  FSETP.GEU.AND P3, PT, R61, -126, PT ;  /* 0xc2fc00003d00780b */ /* 0x000fc40003f6e000 */
[----:B-1----:R-:W-:Y:S02]  /*4940*/  F2FP.SATFINITE.E4M3.F32.PACK_AB_MERGE_C R59, R183, R101, RZ ;  /* 0x00000065b73b723e */ /* 0x002fe400048070ff */
[----:B------:R-:W-:Y:S01]  /*4950*/  PRMT R70, R70, 0x7604, R5 ;  /* 0x0000760446467816 */ /* 0x000fe20000000005 */
[----:B------:R-:W-:Y:S01]  /*4960*/  @!P2 FMUL R57, R57, 0.5 ;  /* 0x3f0000003939a820 */ /* 0x000fe20000400000 */
[----:B------:R1:W3:Y:S01]  /*4970*/  MUFU.EX2 R159, R53 ;  /* 0x00000035009f7308 */ /* 0x0002e20000000800 */
[----:B----4-:R-:W-:Y:S01]  /*4980*/  @!P4 FMUL R153, R153, R153 ;  /* 0x000000999999c220 */ /* 0x010fe20000400000 */
[----:B------:R-:W-:Y:S02]  /*4990*/  FSETP.GEU.AND P4, PT, R71, -126, PT ;  /* 0xc2fc00004700780b */ /* 0x000fe40003f8e000 */
[----:B--2---:R-:W-:Y:S02]  /*49a0*/  F2FP.SATFINITE.E4M3.F32.PACK_AB_MERGE_C R55, R183, R85, RZ ;  /* 0x00000055b737723e */ /* 0x004fe400048070ff */
[----:B------:R-:W-:Y:S01]  /*49b0*/  LOP3.LUT R4, R4, 0xff, RZ, 0xc0, !PT ;  /* 0x000000ff04047812 */ /* 0x000fe200078ec0ff */
[----:B------:R-:W-:Y:S01]  /*49c0*/  @!P3 FMUL R61, R61, 0.5 ;  /* 0x3f0000003d3db820 */ /* 0x000fe20000400000 */
[----:B------:R2:W4:Y:S01]  /*49d0*/  MUFU.EX2 R161, R63 ;  /* 0x0000003f00a17308 */ /* 0x0005220000000800 */
[----:B-----5:R-:W-:Y:S01]  /*49e0*/  @!P1 FMUL R148, R148, R148 ;  /* 0x0000009494949220 */ /* 0x020fe20000400000 */
[----:B------:R-:W-:-:S02]  /*49f0*/  FSETP.GEU.AND P1, PT, R67, -126, PT ;  /* 0xc2fc00004300780b */ /* 0x000fc40003f2e000 */
[----:B------:R-:W-:Y:S02]  /*4a00*/  LOP3.LUT R55, R55, 0xff, RZ, 0xc0, !PT ;  /* 0x000000ff37377812 */ /* 0x000fe400078ec0ff */
[----:B-1----:R-:W-:Y:S01]  /*4a10*/  F2FP.SATFINITE.E4M3.F32.PACK_AB_MERGE_C R53, R183, R109, RZ ;  /* 0x0000006db735723e */ /* 0x002fe200048070ff */
[----:B------:R-:W-:Y:S01]  /*4a20*/  @!P4 FMUL R71, R71, 0.5 ;  /* 0x3f0000004747c820 */ /* 0x000fe20000400000 */
[----:B------:R1:W5:Y:S01]  /*4a30*/  MUFU.EX2 R178, R57 ;  /* 0x0000003900b27308 */ /* 0x0003620000000800 */
[----:B---3--:R-:W-:Y:S01]  /*4a40*/  @!P5 FMUL R159, R159, R159 ;  /* 0x0000009f9f9fd220 */ /* 0x008fe20000400000 */
[----:B------:R-:W-:Y:S02]  /*4a50*/  FSETP.GEU.AND P5, PT, R74, -126, PT ;  /* 0xc2fc00004a00780b */ /* 0x000fe40003fae000 */
[----:B------:R-:W-:Y:S02]  /*4a60*/  LOP3.LUT R53, R53, 0xff, RZ, 0xc0, !PT ;  /* 0x000000ff35357812 */ /* 0x000fe400078ec0ff */
[----:B--2---:R-:W-:Y:S01]  /*4a70*/  F2FP.SATFINITE.E4M3.F32.PACK_AB_MERGE_C R63, R183, R117, RZ ;  /* 0x00000075b73f723e */ /* 0x004fe200048070ff */
[----:B------:R-:W-:Y:S01]  /*4a80*/  @!P1 FMUL R67, R67, 0.5 ;  /* 0x3f00000043439820 */ /* 0x000fe20000400000 */
[----:B------:R2:W3:Y:S01]  /*4a90*/  MUFU.EX2 R176, R61 ;  /* 0x0000003d00b07308 */ /* 0x0004e20000000800 */
[----:B----4-:R-:W-:Y:S01]  /*4aa0*/  @!P6 FMUL R161, R161, R161 ;  /* 0x000000a1a1a1e220 */ /* 0x010fe20000400000 */
[----:B------:R-:W-:Y:S01]  /*4ab0*/  FSETP.GEU.AND P6, PT, R75, -126, PT ;  /* 0xc2fc00004b00780b */ /* 0x000fe20003fce000 */
[----:B-1----:R-:W-:Y:S01]  /*4ac0*/  FFMA R57, R150, UR10, -R164 ;  /* 0x0000000a96397c23 */ /* 0x002fe200080008a4 */
[----:B------:R-:W-:-:S02]  /*4ad0*/  LOP3.LUT R14, R14, 0xff, RZ, 0xc0, !PT ;  /* 0x000000ff0e0e7812 */ /* 0x000fc400078ec0ff */
[C---:B------:R-:W-:Y:S01]  /*4ae0*/  F2FP.SATFINITE.E4M3.F32.PACK_AB_MERGE_C R62, R183.reuse, R62, RZ ;  /* 0x0000003eb73e723e */ /* 0x040fe200048070ff */
[----:B------:R-:W-:Y:S01]  /*4af0*/  @!P5 FMUL R74, R74, 0.5 ;  /* 0x3f0000004a4ad820 */ /* 0x000fe20000400000 */
[----:B------:R-:W1:Y:S01]  /*4b00*/  MUFU.EX2 R175, R71 ;  /* 0x0000004700af7308 */ /* 0x000e620000000800 */
[----:B-----5:R-:W-:Y:S01]  /*4b10*/  @!P2 FMUL R178, R178, R178 ;  /* 0x000000b2b2b2a220 */ /* 0x020fe20000400000 */
[----:B------:R-:W-:Y:S02]  /*4b20*/  FSETP.GEU.AND P2, PT, R78, -126, PT ;  /* 0xc2fc00004e00780b */ /* 0x000fe40003f4e000 */
[C---:B--2---:R-:W-:Y:S02]  /*4b30*/  F2FP.SATFINITE.E4M3.F32.PACK_AB_MERGE_C R61, R183.reuse, R73, RZ ;  /* 0x00000049b73d723e */ /* 0x044fe400048070ff */
[----:B------:R-:W-:Y:S01]  /*4b40*/  F2FP.SATFINITE.E4M3.F32.PACK_AB_MERGE_C R24, R183, R24, RZ ;  /* 0x00000018b718723e */ /* 0x000fe200048070ff */
[----:B------:R-:W-:Y:S01]  /*4b50*/  @!P6 FMUL R75, R75, 0.5 ;  /* 0x3f0000004b4be820 */ /* 0x000fe20000400000 */
[----:B------:R2:W4:Y:S01]  /*4b60*/  MUFU.EX2 R177, R67 ;  /* 0x0000004300b17308 */ /* 0x0005220000000800 */
[----:B---3--:R-:W-:Y:S01]  /*4b70*/  @!P3 FMUL R176, R176, R176 ;  /* 0x000000b0b0b0b220 */ /* 0x008fe20000400000 */
[----:B------:R-:W-:-:S02]  /*4b80*/  FSETP.GEU.AND P3, PT, R82, -126, PT ;  /* 0xc2fc00005200780b */ /* 0x000fc40003f6e000 */
[C---:B------:R-:W-:Y:S02]  /*4b90*/  F2FP.SATFINITE.E4M3.F32.PACK_AB_MERGE_C R60, R183.reuse, R60, RZ ;  /* 0x0000003cb73c723e */ /* 0x040fe400048070ff */
[----:B------:R-:W-:Y:S01]  /*4ba0*/  F2FP.SATFINITE.E4M3.F32.PACK_AB_MERGE_C R49, R183, R156, RZ ;  /* 0x0000009cb731723e */ /* 0x000fe200048070ff */
[----:B------:R-:W-:Y:S01]  /*4bb0*/  @!P2 FMUL R78, R78, 0.5 ;  /* 0x3f0000004e4ea820 */ /* 0x000fe20000400000 */
[----:B------:R3:W5:Y:S01]  /*4bc0*/  MUFU.EX2 R174, R74 ;  /* 0x0000004a00ae7308 */ /* 0x0007620000000800 */
[----:B-1----:R-:W-:Y:S01]  /*4bd0*/  @!P4 FMUL R175, R175, R175 ;  /* 0x000000afafafc220 */ /* 0x002fe20000400000 */
[----:B------:R-:W-:Y:S02]  /*4be0*/  FSETP.GEU.AND P4, PT, R83, -126, PT ;  /* 0xc2fc00005300780b */ /* 0x000fe40003f8e000 */
[C---:B--2---:R-:W-:Y:S02]  /*4bf0*/  F2FP.SATFINITE.E4M3.F32.PACK_AB_MERGE_C R67, R183.reuse, R105, RZ ;  /* 0x00000069b743723e */ /* 0x044fe400048070ff */
[----:B------:R-:W-:Y:S01]  /*4c00*/  F2FP.SATFINITE.E4M3.F32.PACK_AB_MERGE_C R36, R183, R36, RZ ;  /* 0x00000024b724723e */ /* 0x000fe200048070ff */
[----:B------:R-:W-:Y:S01]  /*4c10*/  @!P3 FMUL R82, R82, 0.5 ;  /* 0x3f0000005252b820 */ /* 0x000fe20000400000 */
[----:B------:R-:W1:Y:S01]  /*4c20*/  MUFU.EX2 R173, R75 ;  /* 0x0000004b00ad7308 */ /* 0x000e620000000800 */
[----:B----4-:R-:W-:Y:S01]  /*4c30*/  @!P1 FMUL R177, R177, R177 ;  /* 0x000000b1b1b19220 */ /* 0x010fe20000400000 */
[----:B------:R-:W-:Y:S01]  /*4c40*/  FSETP.GEU.AND P1, PT, R79, -126, PT ;  /* 0xc2fc00004f00780b */ /* 0x000fe20003f2e000 */
[----:B---3--:R-:W-:Y:S01]  /*4c50*/  FFMA R74, R87, UR10, -R164 ;  /* 0x0000000a574a7c23 */ /* 0x008fe200080008a4 */
[----:B------:R-:W-:-:S02]  /*4c60*/  LOP3.LUT R67, R67, 0xff, RZ, 0xc0, !PT ;  /* 0x000000ff43437812 */ /* 0x000fc400078ec0ff */
[----:B------:R-:W-:Y:S01]  /*4c70*/  F2FP.SATFINITE.E4M3.F32.PACK_AB_MERGE_C R50, R183, R50, RZ ;  /* 0x00000032b732723e */ /* 0x000fe200048070ff */
[----:B------:R-:W-:Y:S01]  /*4c80*/  @!P4 FMUL R83, R83, 0.5 ;  /* 0x3f0000005353c820 */ /* 0x000fe20000400000 */
[----:B------:R2:W3:Y:S01]  /*4c90*/  MUFU.EX2 R172, R78 ;  /* 0x0000004e00ac7308 */ /* 0x0004e20000000800 */
[----:B-----5:R-:W-:Y:S01]  /*4ca0*/  @!P5 FMUL R174, R174, R174 ;  /* 0x000000aeaeaed220 */ /* 0x020fe20000400000 */
[----:B------:R-:W-:Y:S02]  /*4cb0*/  FSETP.GEU.AND P5, PT, R72, -126, PT ;  /* 0xc2fc00004800780b */ /* 0x000fe40003fae000 */
[----:B------:R-:W-:Y:S02]  /*4cc0*/  LOP3.LUT R59, R59, 0xff, RZ, 0xc0, !PT ;  /* 0x000000ff3b3b7812 */ /* 0x000fe400078ec0ff */
[----:B------:R-:W-:Y:S01]  /*4cd0*/  F2FP.SATFINITE.E4M3.F32.PACK_AB_MERGE_C R167, R183, R167, RZ ;  /* 0x000000a7b7a7723e */ /* 0x000fe200048070ff */
[----:B------:R-:W-:Y:S01]  /*4ce0*/  @!P1 FMUL R79, R79, 0.5 ;  /* 0x3f0000004f4f9820 */ /* 0x000fe20000400000 */
[----:B------:R4:W5:Y:S01]  /*4cf0*/  MUFU.EX2 R169, R82 ;  /* 0x0000005200a97308 */ /* 0x0009620000000800 */
[----:B-1----:R-:W-:Y:S01]  /*4d00*/  @!P6 FMUL R173, R173, R173 ;  /* 0x000000adadade220 */ /* 0x002fe20000400000 */
[----:B------:R-:W-:Y:S01]  /*4d10*/  FSETP.GEU.AND P6, PT, R74, -126, PT ;  /* 0xc2fc00004a00780b */ /* 0x000fe20003fce000 */
[----:B--2---:R-:W-:Y:S01]  /*4d20*/  FFMA R78, R143, UR10, -R164 ;  /* 0x0000000a8f4e7c23 */ /* 0x004fe200080008a4 */
[----:B------:R-:W-:-:S02]  /*4d30*/  LOP3.LUT R36, R36, 0xff, RZ, 0xc0, !PT ;  /* 0x000000ff24247812 */ /* 0x000fc400078ec0ff */
[----:B------:R-:W-:Y:S01]  /*4d40*/  F2FP.SATFINITE.E4M3.F32.PACK_AB_MERGE_C R143, R183, R148, RZ ;  /* 0x00000094b78f723e */ /* 0x000fe200048070ff */
[----:B------:R-:W-:Y:S01]  /*4d50*/  @!P5 FMUL R72, R72, 0.5 ;  /* 0x3f0000004848d820 */ /* 0x000fe20000400000 */
[----:B------:R-:W1:Y:S01]  /*4d60*/  MUFU.EX2 R168, R83 ;  /* 0x0000005300a87308 */ /* 0x000e620000000800 */
[----:B---3--:R-:W-:Y:S01]  /*4d70*/  @!P2 FMUL R172, R172, R172 ;  /* 0x000000acacaca220 */ /* 0x008fe20000400000 */
[----:B------:R-:W-:Y:S01]  /*4d80*/  FSETP.GEU.AND P2, PT, R76, -126, PT ;  /* 0xc2fc00004c00780b */ /* 0x000fe20003f4e000 */
[----:B----4-:R-:W-:Y:S01]  /*4d90*/  FFMA R82, R139, UR10, -R164 ;  /* 0x0000000a8b527c23 */ /* 0x010fe200080008a4 */
[----:B------:R-:W-:Y:S01]  /*4da0*/  FADD R139, R140, R26 ;  /* 0x0000001a8c8b7221 */ /* 0x000fe20000000000 */
[----:B------:R-:W-:Y:S02]  /*4db0*/  F2FP.SATFINITE.E4M3.F32.PACK_AB_MERGE_C R26, R183, R26, RZ ;  /* 0x0000001ab71a723e */ /* 0x000fe400048070ff */
[----:B------:R-:W-:Y:S01]  /*4dc0*/  @!P6 FMUL R74, R74, 0.5 ;  /* 0x3f0000004a4ae820 */ /* 0x000fe20000400000 */
[----:B------:R-:W2:Y:S01]  /*4dd0*/  MUFU.EX2 R171, R79 ;  /* 0x0000004f00ab7308 */ /* 0x000ea20000000800 */
[----:B-----5:R-:W-:Y:S01]  /*4de0*/  @!P3 FMUL R169, R169, R169 ;  /* 0x000000a9a9a9b220 */ /* 0x020fe20000400000 */
[----:B------:R-:W-:Y:S01]  /*4df0*/  FSETP.GEU.AND P3, PT, R94, -126, PT ;  /* 0xc2fc00005e00780b */ /* 0x000fe20003f6e000 */
[----:B------:R-:W-:Y:S01]  /*4e00*/  FADD R214, R139, R214 ;  /* 0x000000d68bd67221 */ /* 0x000fe20000000000 */
[----:B------:R-:W-:-:S02]  /*4e10*/  LOP3.LUT R167, R167, 0xff, RZ, 0xc0, !PT ;  /* 0x000000ffa7a77812 */ /* 0x000fc400078ec0ff */
[----:B------:R-:W-:Y:S01]  /*4e20*/  F2FP.SATFINITE.E4M3.F32.PACK_AB_MERGE_C R11, R183, R11, RZ ;  /* 0x0000000bb70b723e */ /* 0x000fe200048070ff */
[----:B------:R-:W-:Y:S01]  /*4e30*/  @!P2 FMUL R76, R76, 0.5 ;  /* 0x3f0000004c4ca820 */ /* 0x000fe20000400000 */
[----:B------:R-:W3:Y:S01]  /*4e40*/  MUFU.EX2 R72, R72 ;  /* 0x0000004800487308 */ /* 0x000ee20000000800 */
[----:B-1----:R-:W-:Y:S01]  /*4e50*/  @!P4 FMUL R168, R168, R168 ;  /* 0x000000a8a8a8c220 */ /* 0x002fe20000400000 */
[----:B------:R-:W-:Y:S02]  /*4e60*/  FSETP.GEU.AND P4, PT, R95, -126, PT ;  /* 0xc2fc00005f00780b */ /* 0x000fe40003f8e000 */
[----:B------:R-:W-:Y:S02]  /*4e70*/  LOP3.LUT R11, R11, 0xff, RZ, 0xc0, !PT ;  /* 0x000000ff0b0b7812 */ /* 0x000fe400078ec0ff */
[----:B------:R-:W-:Y:S01]  /*4e80*/  F2FP.SATFINITE.E4M3.F32.PACK_AB_MERGE_C R19, R183, R19, RZ ;  /* 0x00000013b713723e */ /* 0x000fe200048070ff */
[----:B------:R-:W-:Y:S01]  /*4e90*/  @!P3 FMUL R94, R94, 0.5 ;  /* 0x3f0000005e5eb820 */ /* 0x000fe20000400000 */
[----:B------:R-:W1:Y:S01]  /*4ea0*/  MUFU.EX2 R74, R74 ;  /* 0x0000004a004a7308 */ /* 0x000e620000000800 */
[----:B--2---:R-:W-:Y:S01]  /*4eb0*/  @!P1 FMUL R171, R171, R171 ;  /* 0x000000ababab9220 */ /* 0x004fe20000400000 */
[----:B------:R-:W-:-:S02]  /*4ec0*/  FSETP.GEU.AND P1, PT, R91, -126, PT ;  /* 0xc2fc00005b00780b */ /* 0x000fc40003f2e000 */
[C---:B------:R-:W-:Y:S02]  /*4ed0*/  F2FP.SATFINITE.E4M3.F32.PACK_AB_MERGE_C R140, R183.reuse, R140, RZ ;  /* 0x0000008cb78c723e */ /* 0x040fe400048070ff */
[----:B------:R-:W-:Y:S01]  /*4ee0*/  F2FP.SATFINITE.E4M3.F32.PACK_AB_MERGE_C R8, R183, R8, RZ ;  /* 0x00000008b708723e */ /* 0x000fe200048070ff */
[----:B------:R-:W-:Y:S01]  /*4ef0*/  @!P4 FMUL R95, R95, 0.5 ;  /* 0x3f0000005f5fc820 */ /* 0x000fe20000400000 */
[----:B------:R2:W4:Y:S01]  /*4f00*/  MUFU.EX2 R128, R94 ;  /* 0x0000005e00807308 */ /* 0x0005220000000800 */
[----:B---3--:R-:W-:Y:S01]  /*4f10*/  @!P5 FMUL R72, R72, R72 ;  /* 0x000000484848d220 */ /* 0x008fe20000400000 */
[----:B------:R-:W-:Y:S02]  /*4f20*/  FSETP.GEU.AND P5, PT, R98, -126, PT ;  /* 0xc2fc00006200780b */ /* 0x000fe40003fae000 */
[C---:B------:R-:W-:Y:S02]  /*4f30*/  F2FP.SATFINITE.E4M3.F32.PACK_AB_MERGE_C R25, R183.reuse, R25, RZ ;  /* 0x00000019b719723e */ /* 0x040fe400048070ff */
[----:B------:R-:W-:Y:S01]  /*4f40*/  F2FP.SATFINITE.E4M3.F32.PACK_AB_MERGE_C R129, R183, R129, RZ ;  /* 0x00000081b781723e */ /* 0x000fe200048070ff */
[----:B------:R-:W-:Y:S01]  /*4f50*/  @!P1 FMUL R91, R91, 0.5 ;  /* 0x3f0000005b5b9820 */ /* 0x000fe20000400000 */
[----:B------:R3:W5:Y:S01]  /*4f60*/  MUFU.EX2 R100, R95 ;  /* 0x0000005f00647308 */ /* 0x0007620000000800 */
[----:B-1----:R-:W-:Y:S01]  /*4f70*/  @!P6 FMUL R74, R74, R74 ;  /* 0x0000004a4a4ae220 */ /* 0x002fe20000400000 */
[----:B------:R-:W-:Y:S01]  /*4f80*/  FSETP.GEU.AND P6, PT, R99, -126, PT ;  /* 0xc2fc00006300780b */ /* 0x000fe20003fce000 */
[----:B--2---:R-:W-:Y:S01]  /*4f90*/  FFMA R94, R119, UR10, -R164 ;  /* 0x0000000a775e7c23 */ /* 0x004fe200080008a4 */
[----:B------:R-:W-:-:S02]  /*4fa0*/  F2FP.SATFINITE.E4M3.F32.PACK_AB_MERGE_C R119, R183, R141, RZ ;  /* 0x0000008db777723e */ /* 0x000fc400048070ff */
[----:B------:R-:W-:Y:S01]  /*4fb0*/  F2FP.SATFINITE.E4M3.F32.PACK_AB_MERGE_C R136, R183, R136, RZ ;  /* 0x00000088b788723e */ /* 0x000fe200048070ff */
[----:B------:R-:W-:Y:S01]  /*4fc0*/  @!P5 FMUL R98, R98, 0.5 ;  /* 0x3f0000006262d820 */ /* 0x000fe20000400000 */
[----:B------:R-:W1:Y:S01]  /*4fd0*/  MUFU.EX2 R76, R76 ;  /* 0x0000004c004c7308 */ /* 0x000e620000000800 */
[----:B----4-:R-:W-:Y:S01]  /*4fe0*/  @!P3 FMUL R128, R128, R128 ;  /* 0x000000808080b220 */ /* 0x010fe20000400000 */
[----:B------:R-:W-:Y:S01]  /*4ff0*/  FSETP.GEU.AND P3, PT, R69, -126, PT ;  /* 0xc2fc00004500780b */ /* 0x000fe20003f6e000 */
[----:B---3--:R-:W-:Y:S01]  /*5000*/  FADD R95, R93, R66 ;  /* 0x000000425d5f7221 */ /* 0x008fe20000000000 */
[C---:B------:R-:W-:Y:S02]  /*5010*/  F2FP.SATFINITE.E4M3.F32.PACK_AB_MERGE_C R66, R183.reuse, R66, RZ ;  /* 0x00000042b742723e */ /* 0x040fe400048070ff */
[----:B------:R-:W-:Y:S01]  /*5020*/  F2FP.SATFINITE.E4M3.F32.PACK_AB_MERGE_C R34, R183, R34, RZ ;  /* 0x00000022b722723e */ /* 0x000fe200048070ff */
[----:B------:R-:W-:Y:S01]  /*5030*/  @!P6 FMUL R99, R99, 0.5 ;  /* 0x3f0000006363e820 */ /* 0x000fe20000400000 */
[----:B------:R2:W3:Y:S01]  /*5040*/  MUFU.EX2 R106, R91 ;  /* 0x0000005b006a7308 */ /* 0x0004e20000000800 */
[----:B-----5:R-:W-:Y:S01]  /*5050*/  @!P4 FMUL R100, R100, R100 ;  /* 0x000000646464c220 */ /* 0x020fe20000400000 */
[----:B------:R-:W-:Y:S01]  /*5060*/  FSETP.GEU.AND P4, PT, R107, -126, PT ;  /* 0xc2fc00006b00780b */ /* 0x000fe20003f8e000 */
[----:B------:R-:W-:Y:S01]  /*5070*/  FADD R95, R95, R166 ;  /* 0x000000a65f5f7221 */ /* 0x000fe20000000000 */
[----:B------:R-:W-:Y:S01]  /*5080*/  LOP3.LUT R166, R7, 0xffff, RZ, 0xc0, !PT ;  /* 0x0000ffff07a67812 */ /* 0x000fe200078ec0ff */
[----:B------:R-:W-:Y:S01]  /*5090*/  FADD R79, R35, R100 ;  /* 0x00000064234f7221 */ /* 0x000fe20000000000 */
[----:B------:R-:W-:Y:S01]  /*50a0*/  LOP3.LUT R19, R19, 0xff, RZ, 0xc0, !PT ;  /* 0x000000ff13137812 */ /* 0x000fe200078ec0ff */
[----:B------:R-:W-:Y:S01]  /*50b0*/  @!P3 FMUL R69, R69, 0.5 ;  /* 0x3f0000004545b820 */ /* 0x000fe20000400000 */
[----:B------:R-:W4:Y:S01]  /*50c0*/  MUFU.EX2 R126, R98 ;  /* 0x00000062007e7308 */ /* 0x000f220000000800 */
[----:B-1----:R-:W-:Y:S01]  /*50d0*/  @!P2 FMUL R76, R76, R76 ;  /* 0x0000004c4c4ca220 */ /* 0x002fe20000400000 */
[----:B------:R-:W-:Y:S01]  /*50e0*/  FSETP.GEU.AND P2, PT, R124, -126, PT ;  /* 0xc2fc00007c00780b */ /* 0x000fe20003f4e000 */
[----:B--2---:R-:W-:Y:S01]  /*50f0*/  FADD R91, R73, R64 ;  /* 0x00000040495b7221 */ /* 0x004fe20000000000 */
[----:B------:R-:W-:-:S02]  /*5100*/  F2FP.SATFINITE.E4M3.F32.PACK_AB_MERGE_C R64, R183, R64, RZ ;  /* 0x00000040b740723e */ /* 0x000fc400048070ff */
[----:B------:R-:W-:Y:S01]  /*5110*/  PRMT R11, R166, 0x7604, R11 ;  /* 0x00007604a60b7816 */ /* 0x000fe2000000000b */
[----:B------:R-:W-:Y:S01]  /*5120*/  @!P4 FMUL R107, R107, 0.5 ;  /* 0x3f0000006b6bc820 */ /* 0x000fe20000400000 */
[----:B------:R1:W2:Y:S01]  /*5130*/  MUFU.EX2 R134, R69 ;  /* 0x0000004500867308 */ /* 0x0002a20000000800 */
[----:B---3--:R-:W-:Y:S01]  /*5140*/  @!P1 FMUL R106, R106, R106 ;  /* 0x0000006a6a6a9220 */ /* 0x008fe20000400000 */
[----:B------:R-:W-:Y:S01]  /*5150*/  FSETP.GEU.AND P1, PT, R102, -126, PT ;  /* 0xc2fc00006600780b */ /* 0x000fe20003f2e000 */
[----:B------:R-:W-:Y:S01]  /*5160*/  FADD R91, R91, R186 ;  /* 0x000000ba5b5b7221 */ /* 0x000fe20000000000 */
[----:B------:R-:W-:Y:S01]  /*5170*/  F2FP.SATFINITE.E4M3.F32.PACK_AB_MERGE_C R40, R183, R40, RZ ;  /* 0x00000028b728723e */ /* 0x000fe200048070ff */
[----:B------:R-:W-:Y:S01]  /*5180*/  FADD R85, R27, R106 ;  /* 0x0000006a1b557221 */ /* 0x000fe20000000000 */
[----:B------:R-:W-:Y:S01]  /*5190*/  F2FP.SATFINITE.E4M3.F32.PACK_AB_MERGE_C R27, R183, R27, RZ ;  /* 0x0000001bb71b723e */ /* 0x000fe200048070ff */
[----:B------:R-:W-:Y:S01]  /*51a0*/  @!P2 FMUL R124, R124, 0.5 ;  /* 0x3f0000007c7ca820 */ /* 0x000fe20000400000 */
[----:B------:R3:W5:Y:S01]  /*51b0*/  MUFU.EX2 R98, R107 ;  /* 0x0000006b00627308 */ /* 0x0007620000000800 */
[----:B----4-:R-:W-:Y:S01]  /*51c0*/  @!P5 FMUL R126, R126, R126 ;  /* 0x0000007e7e7ed220 */ /* 0x010fe20000400000 */
[----:B------:R-:W-:-:S02]  /*51d0*/  FSETP.GEU.AND P5, PT, R110, -126, PT ;  /* 0xc2fc00006e00780b */ /* 0x000fc40003fae000 */
[----:B-1----:R-:W-:Y:S01]  /*51e0*/  F2FP.SATFINITE.E4M3.F32.PACK_AB_MERGE_C R69, R183, R97, RZ ;  /* 0x00000061b745723e */ /* 0x002fe200048070ff */
[----:B------:R-:W-:Y:S01]  /*51f0*/  FADD R97, R109, R10 ;  /* 0x0000000a6d617221 */ /* 0x000fe20000000000 */
[----:B------:R-:W-:Y:S01]  /*5200*/  FADD R109, R101, R16 ;  /* 0x00000010656d7221 */ /* 0x000fe20000000000 */
[----:B------:R-:W-:Y:S01]  /*5210*/  @!P1 FMUL R102, R102, 0.5 ;  /* 0x3f00000066669820 */ /* 0x000fe20000400000 */
[----:B------:R1:W4:Y:S01]  /*5220*/  MUFU.EX2 R104, R99 ;  /* 0x0000006300687308 */ /* 0x0003220000000800 */
[----:B--2---:R-:W-:Y:S01]  /*5230*/  @!P3 FMUL R134, R134, R134 ;  /* 0x000000868686b220 */ /* 0x004fe20000400000 */
[----:B------:R-:W-:Y:S01]  /*5240*/  FSETP.GEU.AND P3, PT, R118, -126, PT ;  /* 0xc2fc00007600780b */ /* 0x000fe20003f6e000 */
[----:B---3--:R-:W-:Y:S01]  /*5250*/  FADD R107, R89, R46 ;  /* 0x0000002e596b7221 */ /* 0x008fe20000000000 */
[----:B------:R-:W-:Y:S01]  /*5260*/  FADD R89, R31, R76 ;  /* 0x0000004c1f597221 */ /* 0x000fe20000000000 */
[----:B------:R-:W-:Y:S01]  /*5270*/  FADD R87, R125, R134 ;  /* 0x000000867d577221 */ /* 0x000fe20000000000 */
[----:B------:R-:W-:Y:S01]  /*5280*/  F2FP.SATFINITE.E4M3.F32.PACK_AB_MERGE_C R31, R183, R93, RZ ;  /* 0x0000005db71f723e */ /* 0x000fe200048070ff */
[----:B------:R-:W-:Y:S01]  /*5290*/  @!P5 FMUL R110, R110, 0.5 ;  /* 0x3f0000006e6ed820 */ /* 0x000fe20000400000 */
[----:B------:R-:W2:Y:S01]  /*52a0*/  MUFU.EX2 R124, R124 ;  /* 0x0000007c007c7308 */ /* 0x000ea20000000800 */
[----:B-----5:R-:W-:Y:S01]  /*52b0*/  @!P4 FMUL R98, R98, R98 ;  /* 0x000000626262c220 */ /* 0x020fe20000400000 */
[----:B------:R-:W-:Y:S01]  /*52c0*/  FSETP.GEU.AND P4, PT, R94, -126, PT ;  /* 0xc2fc00005e00780b */ /* 0x000fe20003f8e000 */
[----:B------:R-:W-:Y:S01]  /*52d0*/  FADD R101, R113, R20 ;  /* 0x0000001471657221 */ /* 0x000fe20000000000 */
[----:B------:R-:W-:Y:S01]  /*52e0*/  F2FP.SATFINITE.E4M3.F32.PACK_AB_MERGE_C R113, R183, R113, RZ ;  /* 0x00000071b771723e */ /* 0x000fe200048070ff */
[----:B-1----:R-:W-:Y:S01]  /*52f0*/  FADD R99, R117, R68 ;  /* 0x0000004475637221 */ /* 0x002fe20000000000 */
[----:B------:R-:W-:Y:S01]  /*5300*/  F2FP.SATFINITE.E4M3.F32.PACK_AB_MERGE_C R46, R183, R46, RZ ;  /* 0x0000002eb72e723e */ /* 0x000fe200048070ff */
[----:B------:R-:W-:Y:S01]  /*5310*/  @!P3 FMUL R118, R118, 0.5 ;  /* 0x3f0000007676b820 */ /* 0x000fe20000400000 */
[----:B------:R-:W1:Y:S01]  /*5320*/  MUFU.EX2 R102, R102 ;  /* 0x0000006600667308 */ /* 0x000e620000000800 */
[----:B----4-:R-:W-:Y:S01]  /*5330*/  @!P6 FMUL R104, R104, R104 ;  /* 0x000000686868e220 */ /* 0x010fe20000400000 */
[----:B------:R-:W-:Y:S01]  /*5340*/  FSETP.GEU.AND P6, PT, R92, -126, PT ;  /* 0xc2fc00005c00780b */ /* 0x000fe20003fce000 */
[----:B------:R-:W-:Y:S01]  /*5350*/  FADD R83, R33, R98 ;  /* 0x0000006221537221 */ /* 0x000fe20000000000 */
[----:B------:R-:W-:Y:S01]  /*5360*/  F2FP.SATFINITE.E4M3.F32.PACK_AB_MERGE_C R68, R183, R68, RZ ;  /* 0x00000044b744723e */ /* 0x000fe200048070ff */
[----:B------:R-:W-:Y:S01]  /*5370*/  FADD R75, R158, R104 ;  /* 0x000000689e4b7221 */ /* 0x000fe20000000000 */
[----:B------:R-:W-:Y:S01]  /*5380*/  LOP3.LUT R69, R69, 0xff, RZ, 0xc0, !PT ;  /* 0x000000ff45457812 */ /* 0x000fe200078ec0ff */
[----:B------:R-:W-:Y:S01]  /*5390*/  @!P4 FMUL R94, R94, 0.5 ;  /* 0x3f0000005e5ec820 */ /* 0x000fe20000400000 */
[----:B------:R-:W3:Y:S01]  /*53a0*/  MUFU.EX2 R118, R118 ;  /* 0x0000007600767308 */ /* 0x000ee20000000800 */
[----:B--2---:R-:W-:Y:S01]  /*53b0*/  @!P2 FMUL R124, R124, R124 ;  /* 0x0000007c7c7ca220 */ /* 0x004fe20000400000 */
[----:B------:R-:W-:Y:S01]  /*53c0*/  FSETP.GEU.AND P2, PT, R114, -126, PT ;  /* 0xc2fc00007200780b */ /* 0x000fe20003f4e000 */
[----:B------:R-:W-:Y:S01]  /*53d0*/  FADD R93, R105, R18 ;  /* 0x00000012695d7221 */ /* 0x000fe20000000000 */
[----:B------:R-:W-:Y:S01]  /*53e0*/  F2FP.SATFINITE.E4M3.F32.PACK_AB_MERGE_C R10, R183, R10, RZ ;  /* 0x0000000ab70a723e */ /* 0x000fe200048070ff */
[----:B------:R-:W-:Y:S01]  /*53f0*/  FADD R73, R156, R124 ;  /* 0x0000007c9c497221 */ /* 0x000fe20000000000 */
[----:B------:R-:W-:Y:S01]  /*5400*/  LOP3.LUT R5, R46, 0xffff, RZ, 0xc0, !PT ;  /* 0x0000ffff2e057812 */ /* 0x000fe200078ec0ff */
[----:B------:R-:W-:Y:S01]  /*5410*/  @!P6 FMUL R92, R92, 0.5 ;  /* 0x3f0000005c5ce820 */ /* 0x000fe20000400000 */
[----:B------:R-:W2:Y:S01]  /*5420*/  MUFU.EX2 R94, R94 ;  /* 0x0000005e005e7308 */ /* 0x000ea20000000800 */
[----:B-1----:R-:W-:Y:S01]  /*5430*/  @!P1 FMUL R102, R102, R102 ;  /* 0x0000006666669220 */ /* 0x002fe20000400000 */
[----:B------:R-:W-:Y:S01]  /*5440*/  FSETP.GEU.AND P1, PT, R96, -126, PT ;  /* 0xc2fc00006000780b */ /* 0x000fe20003f2e000 */
[----:B------:R-:W-:Y:S01]  /*5450*/  FADD R156, R155, R28 ;  /* 0x0000001c9b9c7221 */ /* 0x000fe20000000000 */
[----:B------:R-:W-:Y:S01]  /*5460*/  LOP3.LUT R7, R68, 0xffff, RZ, 0xc0, !PT ;  /* 0x0000ffff44077812 */ /* 0x000fe200078ec0ff */
[----:B------:R-:W-:Y:S01]  /*5470*/  FADD R105, R65, R44 ;  /* 0x0000002c41697221 */ /* 0x000fe20000000000 */
[----:B------:R-:W-:Y:S01]  /*5480*/  F2FP.SATFINITE.E4M3.F32.PACK_AB_MERGE_C R20, R183, R20, RZ ;  /* 0x00000014b714723e */ /* 0x000fe200048070ff */
[----:B------:R-:W-:Y:S01]  /*5490*/  @!P2 FMUL R114, R114, 0.5 ;  /* 0x3f0000007272a820 */ /* 0x000fe20000400000 */
[----:B------:R-:W1:Y:S01]  /*54a0*/  MUFU.EX2 R92, R92 ;  /* 0x0000005c005c7308 */ /* 0x000e620000000800 */
[----:B---3--:R-:W-:Y:S01]  /*54b0*/  @!P3 FMUL R118, R118, R118 ;  /* 0x000000767676b220 */ /* 0x008fe20000400000 */
[----:B------:R-:W-:Y:S01]  /*54c0*/  LOP3.LUT R10, R10, 0xff, RZ, 0xc0, !PT ;  /* 0x000000ff0a0a7812 */ /* 0x000fe200078ec0ff */
[----:B------:R-:W-:Y:S01]  /*54d0*/  FADD R71, R29, R102 ;  /* 0x000000661d477221 */ /* 0x000fe20000000000 */
[----:B------:R-:W-:Y:S01]  /*54e0*/  LOP3.LUT R20, R20, 0xff, RZ, 0xc0, !PT ;  /* 0x000000ff14147812 */ /* 0x000fe200078ec0ff */
[----:B------:R-:W-:Y:S01]  /*54f0*/  FADD R93, R93, R184 ;  /* 0x000000b85d5d7221 */ /* 0x000fe20000000000 */
[----:B------:R-:W-:Y:S01]  /*5500*/  F2FP.SATFINITE.E4M3.F32.PACK_AB_MERGE_C R28, R183, R28, RZ ;  /* 0x0000001cb71c723e */ /* 0x000fe200048070ff */
[----:B------:R-:W-:Y:S01]  /*5510*/  @!P1 FMUL R96, R96, 0.5 ;  /* 0x3f00000060609820 */ /* 0x000fe20000400000 */
[----:B------:R3:W4:Y:S01]  /*5520*/  MUFU.EX2 R120, R114 ;  /* 0x0000007200787308 */ /* 0x0007220000000800 */
[----:B--2---:R-:W-:Y:S01]  /*5530*/  @!P4 FMUL R94, R94, R94 ;  /* 0x0000005e5e5ec220 */ /* 0x004fe20000400000 */
[----:B------:R-:W-:Y:S01]  /*5540*/  FSETP.GEU.AND P4, PT, R88, -126, PT ;  /* 0xc2fc00005800780b */ /* 0x000fe20003f8e000 */
[----:B------:R-:W-:Y:S01]  /*5550*/  FADD R103, R103, R156 ;  /* 0x0000009c67677221 */ /* 0x000fe20000000000 */
[----:B------:R-:W-:Y:S01]  /*5560*/  F2FP.SATFINITE.E4M3.F32.PACK_AB_MERGE_C R65, R183, R65, RZ ;  /* 0x00000041b741723e */ /* 0x000fe200048070ff */
[----:B------:R-:W-:Y:S01]  /*5570*/  FADD R192, R109, R192 ;  /* 0x000000c06dc07221 */ /* 0x000fe20000000000 */
[----:B------:R-:W-:Y:S01]  /*5580*/  F2FP.SATFINITE.E4M3.F32.PACK_AB_MERGE_C R16, R183, R16, RZ ;  /* 0x00000010b710723e */ /* 0x000fe200048070ff */
[----:B------:R-:W-:Y:S01]  /*5590*/  FADD R194, R105, R194 ;  /* 0x000000c269c27221 */ /* 0x000fe20000000000 */
[----:B------:R2:W5:Y:S01]  /*55a0*/  MUFU.EX2 R122, R110 ;  /* 0x0000006e007a7308 */ /* 0x0005620000000800 */
[--C-:B---3--:R-:W-:Y:S01]  /*55b0*/  FFMA R114, R130, UR10, -R164.reuse ;  /* 0x0000000a82727c23 */ /* 0x108fe200080008a4 */
[----:B-1----:R-:W-:Y:S01]  /*55c0*/  @!P6 FMUL R92, R92, R92 ;  /* 0x0000005c5c5ce220 */ /* 0x002fe20000400000 */
[----:B------:R-:W-:Y:S01]  /*55d0*/  FSETP.GEU.AND P6, PT, R90, -126, PT ;  /* 0xc2fc00005a00780b */ /* 0x000fe20003fce000 */
[----:B------:R-:W-:Y:S01]  /*55e0*/  FFMA R130, R138, UR10, -R164 ;  /* 0x0000000a8a827c23 */ /* 0x000fe200080008a4 */
[C---:B------:R-:W-:Y:S01]  /*55f0*/  F2FP.SATFINITE.E4M3.F32.PACK_AB_MERGE_C R44, R183.reuse, R44, RZ ;  /* 0x0000002cb72c723e */ /* 0x040fe200048070ff */
[----:B------:R-:W-:Y:S01]  /*5600*/  FADD R123, R154, R92 ;  /* 0x0000005c9a7b7221 */ /* 0x000fe20000000000 */
[----:B------:R-:W-:Y:S01]  /*5610*/  FSETP.GEU.AND P3, PT, R114, -126, PT ;  /* 0xc2fc00007200780b */ /* 0x000fe20003f6e000 */
[----:B------:R-:W1:Y:S01]  /*5620*/  MUFU.EX2 R96, R96 ;  /* 0x0000006000607308 */ /* 0x000e620000000800 */
[----:B----4-:R-:W-:Y:S01]  /*5630*/  @!P2 FMUL R120, R120, R120 ;  /* 0x000000787878a220 */ /* 0x010fe20000400000 */
[----:B------:R-:W-:Y:S01]  /*5640*/  FSETP.GEU.AND P2, PT, R80, -126, PT ;  /* 0xc2fc00005000780b */ /* 0x000fe20003f4e000 */
[----:B------:R-:W-:Y:S01]  /*5650*/  @!P4 FMUL R88, R88, 0.5 ;  /* 0x3f0000005858c820 */ /* 0x000fe20000400000 */
[----:B--2---:R-:W-:Y:S01]  /*5660*/  FFMA R110, R142, UR10, -R164 ;  /* 0x0000000a8e6e7c23 */ /* 0x004fe200080008a4 */
[----:B------:R-:W-:Y:S01]  /*5670*/  F2FP.SATFINITE.E4M3.F32.PACK_AB_MERGE_C R29, R183, R29, RZ ;  /* 0x0000001db71d723e */ /* 0x000fe200048070ff */
[----:B------:R-:W-:Y:S01]  /*5680*/  FADD R142, R149, R22 ;  /* 0x00000016958e7221 */ /* 0x000fe20000000000 */
[----:B------:R-:W-:Y:S01]  /*5690*/  F2FP.SATFINITE.E4M3.F32.PACK_AB_MERGE_C R117, R183, R154, RZ ;  /* 0x0000009ab775723e */ /* 0x000fe200048070ff */
[----:B------:R-:W-:Y:S01]  /*56a0*/  @!P6 FMUL R90, R90, 0.5 ;  /* 0x3f0000005a5ae820 */ /* 0x000fe20000400000 */
[----:B-----5:R-:W-:Y:S01]  /*56b0*/  @!P5 FMUL R122, R122, R122 ;  /* 0x0000007a7a7ad220 */ /* 0x020fe20000400000 */
[----:B------:R-:W-:Y:S01]  /*56c0*/  FSETP.GEU.AND P5, PT, R77, -126, PT ;  /* 0xc2fc00004d00780b */ /* 0x000fe20003fae000 */
[----:B------:R-:W2:Y:S01]  /*56d0*/  MUFU.EX2 R88, R88 ;  /* 0x0000005800587308 */ /* 0x000ea20000000800 */
[----:B------:R-:W-:Y:S01]  /*56e0*/  @!P3 FMUL R114, R114, 0.5 ;  /* 0x3f0000007272b820 */ /* 0x000fe20000400000 */
[----:B------:R-:W-:Y:S01]  /*56f0*/  FADD R125, R141, R122 ;  /* 0x0000007a8d7d7221 */ /* 0x000fe20000000000 */
[----:B------:R-:W-:Y:S01]  /*5700*/  FADD R141, R145, R58 ;  /* 0x0000003a918d7221 */ /* 0x000fe20000000000 */
[----:B------:R-:W-:Y:S01]  /*5710*/  @!P2 FMUL R80, R80, 0.5 ;  /* 0x3f0000005050a820 */ /* 0x000fe20000400000 */
[----:B------:R-:W-:Y:S01]  /*5720*/  F2FP.SATFINITE.E4M3.F32.PACK_AB_MERGE_C R58, R183, R58, RZ ;  /* 0x0000003ab73a723e */ /* 0x000fe200048070ff */
[----:B-1----:R-:W-:Y:S01]  /*5730*/  @!P1 FMUL R96, R96, R96 ;  /* 0x0000006060609220 */ /* 0x002fe20000400000 */
[----:B------:R-:W-:Y:S01]  /*5740*/  FSETP.GEU.AND P1, PT, R84, -126, PT ;  /* 0xc2fc00005400780b */ /* 0x000fe20003f2e000 */
[----:B------:R1:W3:Y:S01]  /*5750*/  MUFU.EX2 R116, R80 ;  /* 0x0000005000747308 */ /* 0x0002e20000000800 */
[----:B------:R-:W-:Y:S01]  /*5760*/  LOP3.LUT R16, R16, 0xff, RZ, 0xc0, !PT ;  /* 0x000000ff10107812 */ /* 0x000fe200078ec0ff */
[----:B------:R-:W-:Y:S01]  /*5770*/  FADD R138, R137, R120 ;  /* 0x00000078898a7221 */ /* 0x000fe20000000000 */
[----:B------:R-:W-:Y:S01]  /*5780*/  F2FP.SATFINITE.E4M3.F32.PACK_AB_MERGE_C R22, R183, R22, RZ ;  /* 0x00000016b716723e */ /* 0x000fe200048070ff */
[----:B------:R-:W-:Y:S01]  /*5790*/  @!P5 FMUL R77, R77, 0.5 ;  /* 0x3f0000004d4dd820 */ /* 0x000fe20000400000 */
[----:B------:R-:W-:Y:S01]  /*57a0*/  LOP3.LUT R29, R29, 0xffff, RZ, 0xc0, !PT ;  /* 0x0000ffff1d1d7812 */ /* 0x000fe200078ec0ff */
[----:B------:R-:W-:Y:S01]  /*57b0*/  FADD R111, R111, R142 ;  /* 0x0000008e6f6f7221 */ /* 0x000fe20000000000 */
[----:B------:R-:W-:Y:S01]  /*57c0*/  F2FP.SATFINITE.E4M3.F32.PACK_AB_MERGE_C R76, R183, R76, RZ ;  /* 0x0000004cb74c723e */ /* 0x000fe200048070ff */
[----:B------:R-:W4:Y:S01]  /*57d0*/  MUFU.EX2 R114, R114 ;  /* 0x0000007200727308 */ /* 0x000f220000000800 */
[----:B--2---:R-:W-:Y:S01]  /*57e0*/  @!P4 FMUL R88, R88, R88 ;  /* 0x000000585858c220 */ /* 0x004fe20000400000 */
[----:B------:R-:W-:Y:S01]  /*57f0*/  FSETP.GEU.AND P4, PT, R78, -126, PT ;  /* 0xc2fc00004e00780b */ /* 0x000fe20003f8e000 */
[----:B-1----:R-:W-:Y:S01]  /*5800*/  FFMA R80, R147, UR10, -R164 ;  /* 0x0000000a93507c23 */ /* 0x002fe200080008a4 */
[----:B------:R-:W-:Y:S01]  /*5810*/  @!P1 FMUL R84, R84, 0.5 ;  /* 0x3f00000054549820 */ /* 0x000fe20000400000 */
[----:B------:R-:W-:Y:S01]  /*5820*/  FADD R164, R163, R32 ;  /* 0x00000020a3a47221 */ /* 0x000fe20000000000 */
[----:B------:R-:W-:Y:S01]  /*5830*/  F2FP.SATFINITE.E4M3.F32.PACK_AB_MERGE_C R32, R183, R32, RZ ;  /* 0x00000020b720723e */ /* 0x000fe200048070ff */
[----:B------:R-:W-:Y:S01]  /*5840*/  FADD R182, R177, R88 ;  /* 0x00000058b1b67221 */ /* 0x000fe20000000000 */
[----:B------:R-:W1:Y:S01]  /*5850*/  MUFU.EX2 R90, R90 ;  /* 0x0000005a005a7308 */ /* 0x000e620000000800 */
[----:B---3--:R-:W-:Y:S01]  /*5860*/  @!P2 FMUL R116, R116, R116 ;  /* 0x000000747474a220 */ /* 0x008fe20000400000 */
[----:B------:R-:W-:Y:S01]  /*5870*/  FSETP.GEU.AND P2, PT, R130, -126, PT ;  /* 0xc2fc00008200780b */ /* 0x000fe20003f4e000 */
[----:B------:R-:W-:Y:S01]  /*5880*/  FADD R97, R97, R164 ;  /* 0x000000a461617221 */ /* 0x000fe20000000000 */
[----:B------:R-:W-:Y:S01]  /*5890*/  LOP3.LUT R164, R63, 0xffff, RZ, 0xc0, !PT ;  /* 0x0000ffff3fa47812 */ /* 0x000fe200078ec0ff */
[----:B------:R-:W-:Y:S01]  /*58a0*/  IMAD.SHL.U32 R29, R29, 0x1000000, RZ ;  /* 0x010000001d1d7824 */ /* 0x000fe200078e00ff */
[C---:B------:R-:W-:Y:S01]  /*58b0*/  F2FP.SATFINITE.E4M3.F32.PACK_AB_MERGE_C R163, R183.reuse, R163, RZ ;  /* 0x000000a3b7a3723e */ /* 0x040fe200048070ff */
[----:B------:R-:W-:Y:S01]  /*58c0*/  @!P4 FMUL R78, R78, 0.5 ;  /* 0x3f0000004e4ec820 */ /* 0x000fe20000400000 */
[----:B------:R2:W3:Y:S01]  /*58d0*/  MUFU.EX2 R132, R77 ;  /* 0x0000004d00847308 */ /* 0x0004e20000000800 */
[----:B----4-:R-:W-:Y:S01]  /*58e0*/  @!P3 FMUL R114, R114, R114 ;  /* 0x000000727272b220 */ /* 0x010fe20000400000 */
[----:B------:R-:W-:Y:S01]  /*58f0*/  FSETP.GEU.AND P3, PT, R110, -126, PT ;  /* 0xc2fc00006e00780b */ /* 0x000fe20003f6e000 */
[----:B------:R-:W-:Y:S01]  /*5900*/  IMAD.U32 R76, R76, 0x10000, RZ ;  /* 0x000100004c4c7824 */ /* 0x000fe200078e00ff */
[C---:B------:R-:W-:Y:S01]  /*5910*/  F2FP.SATFINITE.E4M3.F32.PACK_AB_MERGE_C R177, R183.reuse, R177, RZ ;  /* 0x000000b1b7b1723e */ /* 0x040fe200048070ff */
[----:B------:R-:W-:Y:S01]  /*5920*/  FADD R180, R178, R114 ;  /* 0x00000072b2b47221 */ /* 0x000fe20000000000 */
[----:B------:R-:W-:Y:S01]  /*5930*/  F2FP.SATFINITE.E4M3.F32.PACK_AB_MERGE_C R178, R183, R178, RZ ;  /* 0x000000b2b7b2723e */ /* 0x000fe200048070ff */
[----:B------:R-:W-:Y:S01]  /*5940*/  @!P2 FMUL R130, R130, 0.5 ;  /* 0x3f0000008282a820 */ /* 0x000fe20000400000 */
[----:B------:R-:W4:Y:S01]  /*5950*/  MUFU.EX2 R84, R84 ;  /* 0x0000005400547308 */ /* 0x000f220000000800 */
[----:B-1----:R-:W-:Y:S01]  /*5960*/  @!P6 FMUL R90, R90, R90 ;  /* 0x0000005a5a5ae220 */ /* 0x002fe20000400000 */
[----:B------:R-:W-:Y:S01]  /*5970*/  FSETP.GEU.AND P6, PT, R86, -126, PT ;  /* 0xc2fc00005600780b */ /* 0x000fe20003fce000 */
[----:B--2---:R-:W-:Y:S01]  /*5980*/  FADD R77, R160, R126 ;  /* 0x0000007ea04d7221 */ /* 0x004fe20000000000 */
[----:B------:R-:W-:Y:S01]  /*5990*/  FADD R160, R159, R116 ;  /* 0x000000749fa07221 */ /* 0x000fe20000000000 */
[----:B------:R-:W-:Y:S01]  /*59a0*/  FADD R154, R153, R90 ;  /* 0x0000005a999a7221 */ /* 0x000fe20000000000 */
[----:B------:R-:W-:Y:S01]  /*59b0*/  F2FP.SATFINITE.E4M3.F32.PACK_AB_MERGE_C R18, R183, R18, RZ ;  /* 0x00000012b712723e */ /* 0x000fe200048070ff */
[----:B------:R-:W-:Y:S01]  /*59c0*/  @!P3 FMUL R110, R110, 0.5 ;  /* 0x3f0000006e6eb820 */ /* 0x000fe20000400000 */
[----:B------:R-:W1:Y:S01]  /*59d0*/  MUFU.EX2 R130, R130 ;  /* 0x0000008200827308 */ /* 0x000e620000000800 */
[----:B---3--:R-:W-:Y:S01]  /*59e0*/  @!P5 FMUL R132, R132, R132 ;  /* 0x000000848484d220 */ /* 0x008fe20000400000 */
[----:B------:R-:W-:Y:S01]  /*59f0*/  FSETP.GEU.AND P5, PT, R81, -126, PT ;  /* 0xc2fc00005100780b */ /* 0x000fe20003fae000 */
[----:B------:R-:W-:Y:S01]  /*5a00*/  FADD R85, R85, R154 ;  /* 0x0000009a55557221 */ /* 0x000fe20000000000 */
[----:B------:R-:W-:Y:S01]  /*5a10*/  LOP3.LUT R22, R22, 0xff, RZ, 0xc0, !PT ;  /* 0x000000ff16167812 */ /* 0x000fe200078ec0ff */
[----:B------:R-:W-:Y:S01]  /*5a20*/  FADD R150, R152, R132 ;  /* 0x0000008498967221 */ /* 0x000fe20000000000 */
[----:B------:R-:W-:Y:S01]  /*5a30*/  LOP3.LUT R163, R163, 0xff, RZ, 0xc0, !PT ;  /* 0x000000ffa3a37812 */ /* 0x000fe200078ec0ff */
[----:B------:R-:W-:Y:S01]  /*5a40*/  @!P6 FMUL R86, R86, 0.5 ;  /* 0x3f0000005656e820 */ /* 0x000fe20000400000 */
[----:B------:R-:W2:Y:S01]  /*5a50*/  MUFU.EX2 R110, R110 ;  /* 0x0000006e006e7308 */ /* 0x000ea20000000800 */
[----:B----4-:R-:W-:Y:S01]  /*5a60*/  @!P1 FMUL R84, R84, R84 ;  /* 0x0000005454549220 */ /* 0x010fe20000400000 */
[----:B------:R-:W-:Y:S01]  /*5a70*/  FSETP.GEU.AND P1, PT, R82, -126, PT ;  /* 0xc2fc00005200780b */ /* 0x000fe20003f2e000 */
[----:B------:R-:W-:Y:S01]  /*5a80*/  FADD R89, R89, R150 ;  /* 0x0000009659597221 */ /* 0x000fe20000000000 */
[----:B------:R-:W-:Y:S01]  /*5a90*/  LOP3.LUT R177, R177, 0xffff, RZ, 0xc0, !PT ;  /* 0x0000ffffb1b17812 */ /* 0x000fe200078ec0ff */
[----:B------:R-:W-:Y:S01]  /*5aa0*/  IMAD.U32 R178, R178, 0x10000, RZ ;  /* 0x00010000b2b27824 */ /* 0x000fe200078e00ff */
[----:B------:R-:W-:Y:S01]  /*5ab0*/  F2FP.SATFINITE.E4M3.F32.PACK_AB_MERGE_C R134, R183, R134, RZ ;  /* 0x00000086b786723e */ /* 0x000fe200048070ff */
[----:B------:R-:W-:Y:S01]  /*5ac0*/  @!P5 FMUL R81, R81, 0.5 ;  /* 0x3f0000005151d820 */ /* 0x000fe20000400000 */
[----:B------:R-:W3:Y:S01]  /*5ad0*/  MUFU.EX2 R78, R78 ;  /* 0x0000004e004e7308 */ /* 0x000ee20000000800 */
        /* <DEDUP_REMOVED lines=8> */
[----:B--2---:R-:W-:Y:S01]  /*5b60*/  @!P3 FMUL R110, R110, R110 ;  /* 0x0000006e6e6eb220 */ /* 0x004fe20000400000 */
[----:B------:R-:W-:Y:S01]  /*5b70*/  ISETP.GT.U32.AND P3, PT, R37, 0x1, PT ;  /* 0x000000012500780c */ /* 0x000fe20003f64070 */
[----:B------:R-:W-:Y:S01]  /*5b80*/  FADD R196, R87, R196 ;  /* 0x000000c457c47221 */ /* 0x000fe20000000000 */
[----:B------:R-:W-:Y:S01]  /*5b90*/  F2FP.SATFINITE.E4M3.F32.PACK_AB_MERGE_C R37, R183, R158, RZ ;  /* 0x0000009eb725723e */ /* 0x000fe200048070ff */
[----:B------:R-:W-:Y:S01]  /*5ba0*/  FADD R204, R172, R110 ;  /* 0x0000006eaccc7221 */ /* 0x000fe20000000000 */
[----:B------:R-:W-:Y:S01]  /*5bb0*/  FADD R158, R157, R56 ;  /* 0x000000389d9e7221 */ /* 0x000fe20000000000 */
[----:B------:R-:W-:Y:S01]  /*5bc0*/  @!P2 FMUL R57, R57, 0.5 ;  /* 0x3f0000003939a820 */ /* 0x000fe20000400000 */
[----:B------:R2:W4:Y:S01]  /*5bd0*/  MUFU.EX2 R112, R81 ;  /* 0x0000005100707308 */ /* 0x0005220000000800 */
[----:B---3--:R-:W-:Y:S01]  /*5be0*/  @!P4 FMUL R78, R78, R78 ;  /* 0x0000004e4e4ec220 */ /* 0x008fe20000400000 */
[----:B------:R-:W-:Y:S01]  /*5bf0*/  FADD R204, R125, R204 ;  /* 0x000000cc7dcc7221 */ /* 0x000fe20000000000 */
[----:B------:R-:W-:Y:S01]  /*5c00*/  LOP3.LUT R87, R60, 0xffff, RZ, 0xc0, !PT ;  /* 0x0000ffff3c577812 */ /* 0x000fe200078ec0ff */
[----:B------:R-:W-:Y:S01]  /*5c10*/  FADD R63, R89, R196 ;  /* 0x000000c4593f7221 */ /* 0x000fe20000000000 */
[----:B------:R-:W-:Y:S01]  /*5c20*/  FADD R206, R171, R78 ;  /* 0x0000004eabce7221 */ /* 0x000fe20000000000 */
[----:B------:R-:W-:Y:S01]  /*5c30*/  F2FP.SATFINITE.E4M3.F32.PACK_AB_MERGE_C R56, R183, R56, RZ ;  /* 0x00000038b738723e */ /* 0x000fe200048070ff */
[----:B------:R-:W-:Y:S01]  /*5c40*/  FADD R99, R99, R158 ;  /* 0x0000009e63637221 */ /* 0x000fe20000000000 */
[----:B------:R-:W3:Y:S01]  /*5c50*/  MUFU.EX2 R82, R82 ;  /* 0x0000005200527308 */ /* 0x000ee20000000800 */
[----:B-1----:R-:W-:Y:S01]  /*5c60*/  @!P6 FMUL R86, R86, R86 ;  /* 0x000000565656e220 */ /* 0x002fe20000400000 */
[----:B------:R-:W-:Y:S01]  /*5c70*/  FSETP.GEU.AND P6, PT, R80, -126, PT ;  /* 0xc2fc00005000780b */ /* 0x000fe20003fce000 */
[----:B--2---:R-:W-:Y:S01]  /*5c80*/  FADD R81, R162, R128 ;  /* 0x00000080a2517221 */ /* 0x004fe20000000000 */
[----:B------:R-:W-:Y:S01]  /*5c90*/  FADD R162, R161, R84 ;  /* 0x00000054a1a27221 */ /* 0x000fe20000000000 */
[----:B------:R-:W-:Y:S01]  /*5ca0*/  FADD R123, R123, R206 ;  /* 0x000000ce7b7b7221 */ /* 0x000fe20000000000 */
[----:B------:R-:W-:Y:S01]  /*5cb0*/  LOP3.LUT R89, R58, 0xffff, RZ, 0xc0, !PT ;  /* 0x0000ffff3a597812 */ /* 0x000fe200078ec0ff */
[----:B------:R-:W-:Y:S01]  /*5cc0*/  FADD R81, R81, R160 ;  /* 0x000000a051517221 */ /* 0x000fe20000000000 */
[----:B------:R-:W-:Y:S01]  /*5cd0*/  LOP3.LUT R160, R41, 0xffff, RZ, 0xc0, !PT ;  /* 0x0000ffff29a07812 */ /* 0x000fe200078ec0ff */
[----:B----4-:R-:W-:Y:S01]  /*5ce0*/  @!P5 FMUL R112, R112, R112 ;  /* 0x000000707070d220 */ /* 0x010fe20000400000 */
[----:B------:R-:W-:Y:S01]  /*5cf0*/  FSETP.GEU.AND P5, PT, R146, -126, PT ;  /* 0xc2fc00009200780b */ /* 0x000fe20003fae000 */
[----:B------:R-:W-:Y:S01]  /*5d00*/  FADD R162, R79, R162 ;  /* 0x000000a24fa27221 */ /* 0x000fe20000000000 */
[----:B------:R-:W-:Y:S01]  /*5d10*/  PRMT R41, R160, 0x7604, R55 ;  /* 0x00007604a0297816 */ /* 0x000fe20000000037 */
[----:B------:R-:W-:Y:S01]  /*5d20*/  FADD R79, R81, R204 ;  /* 0x000000cc514f7221 */ /* 0x000fe20000000000 */
[----:B------:R-:W-:Y:S01]  /*5d30*/  LOP3.LUT R160, R31, 0xffff, RZ, 0xc0, !PT ;  /* 0x0000ffff1fa07812 */ /* 0x000fe200078ec0ff */
[----:B------:R-:W-:Y:S01]  /*5d40*/  FADD R81, R162, R123 ;  /* 0x0000007ba2517221 */ /* 0x000fe20000000000 */
[----:B------:R-:W-:Y:S01]  /*5d50*/  LOP3.LUT R162, R61, 0xffff, RZ, 0xc0, !PT ;  /* 0x0000ffff3da27812 */ /* 0x000fe200078ec0ff */
[----:B---3--:R-:W-:Y:S01]  /*5d60*/  @!P1 FMUL R82, R82, R82 ;  /* 0x0000005252529220 */ /* 0x008fe20000400000 */
[----:B------:R-:W-:Y:S01]  /*5d70*/  FSETP.GEU.AND P1, PT, R43, -126, PT ;  /* 0xc2fc00002b00780b */ /* 0x000fe20003f2e000 */
[----:B------:R-:W-:Y:S01]  /*5d80*/  @!P6 FMUL R80, R80, 0.5 ;  /* 0x3f0000005050e820 */ /* 0x000fe20000400000 */
[----:B------:R-:W-:Y:S01]  /*5d90*/  PRMT R31, R160, 0x7604, R53 ;  /* 0x00007604a01f7816 */ /* 0x000fe20000000035 */
[----:B------:R-:W-:Y:S01]  /*5da0*/  FADD R198, R173, R82 ;  /* 0x00000052adc67221 */ /* 0x000fe20000000000 */
[----:B------:R-:W-:Y:S01]  /*5db0*/  PRMT R53, R162, 0x7604, R67 ;  /* 0x00007604a2357816 */ /* 0x000fe20000000043 */
[----:B------:R-:W-:Y:S01]  /*5dc0*/  @!P5 FMUL R146, R146, 0.5 ;  /* 0x3f0000009292d820 */ /* 0x000fe20000400000 */
[----:B------:R-:W-:Y:S01]  /*5dd0*/  LOP3.LUT R61, R113, 0xff, RZ, 0xc0, !PT ;  /* 0x000000ff713d7812 */ /* 0x000fe200078ec0ff */
[----:B------:R-:W1:Y:S01]  /*5de0*/  MUFU.EX2 R57, R57 ;  /* 0x0000003900397308 */ /* 0x000e620000000800 */
[----:B------:R-:W-:Y:S01]  /*5df0*/  LOP3.LUT R162, R121, 0xffff, RZ, 0xc0, !PT ;  /* 0x0000ffff79a27812 */ /* 0x000fe200078ec0ff */
[----:B------:R-:W-:Y:S01]  /*5e00*/  FADD R198, R83, R198 ;  /* 0x000000c653c67221 */ /* 0x000fe20000000000 */
[----:B------:R-:W-:Y:S01]  /*5e10*/  PRMT R55, R164, 0x7604, R69 ;  /* 0x00007604a4377816 */ /* 0x000fe20000000045 */
[----:B------:R-:W-:Y:S01]  /*5e20*/  FADD R188, R176, R112 ;  /* 0x00000070b0bc7221 */ /* 0x000fe20000000000 */
[----:B------:R-:W-:Y:S01]  /*5e30*/  PRMT R61, R162, 0x7604, R61 ;  /* 0x00007604a23d7816 */ /* 0x000fe2000000003d */
[----:B------:R-:W-:Y:S01]  /*5e40*/  @!P1 FMUL R43, R43, 0.5 ;  /* 0x3f0000002b2b9820 */ /* 0x000fe20000400000 */
[----:B------:R-:W-:Y:S01]  /*5e50*/  LOP3.LUT R162, R21, 0xffff, RZ, 0xc0, !PT ;  /* 0x0000ffff15a27812 */ /* 0x000fe200078ec0ff */
[----:B------:R2:W3:Y:S01]  /*5e60*/  MUFU.EX2 R108, R146 ;  /* 0x00000092006c7308 */ /* 0x0004e20000000800 */
[----:B------:R-:W-:Y:S01]  /*5e70*/  LOP3.LUT R164, R17, 0xffff, RZ, 0xc0, !PT ;  /* 0x0000ffff11a47812 */ /* 0x000fe200078ec0ff */
[----:B------:R-:W-:Y:S01]  /*5e80*/  FADD R69, R85, R198 ;  /* 0x000000c655457221 */ /* 0x000fe20000000000 */
[----:B------:R-:W-:Y:S01]  /*5e90*/  LOP3.LUT R83, R66, 0xffff, RZ, 0xc0, !PT ;  /* 0x0000ffff42537812 */ /* 0x000fe200078ec0ff */
[----:B------:R-:W-:Y:S01]  /*5ea0*/  FADD R190, R175, R86 ;  /* 0x00000056afbe7221 */ /* 0x000fe20000000000 */
[----:B------:R-:W-:Y:S01]  /*5eb0*/  PRMT R17, R5, 0x7604, R4 ;  /* 0x0000760405117816 */ /* 0x000fe20000000004 */
[----:B------:R-:W-:Y:S01]  /*5ec0*/  FADD R200, R101, R200 ;  /* 0x000000c865c87221 */ /* 0x000fe20000000000 */
[----:B------:R-:W-:Y:S01]  /*5ed0*/  PRMT R21, R7, 0x7604, R14 ;  /* 0x0000760407157816 */ /* 0x000fe2000000000e */
[----:B------:R-:W4:Y:S01]  /*5ee0*/  MUFU.EX2 R80, R80 ;  /* 0x0000005000507308 */ /* 0x000f220000000800 */
[----:B------:R-:W-:Y:S01]  /*5ef0*/  LOP3.LUT R7, R62, 0xffff, RZ, 0xc0, !PT ;  /* 0x0000ffff3e077812 */ /* 0x000fe200078ec0ff */
[----:B-1----:R-:W-:Y:S01]  /*5f00*/  @!P2 FMUL R57, R57, R57 ;  /* 0x000000393939a220 */ /* 0x002fe20000400000 */
[----:B------:R-:W-:Y:S01]  /*5f10*/  LOP3.LUT R4, R24, 0xff, RZ, 0xc0, !PT ;  /* 0x000000ff18047812 */ /* 0x000fe200078ec0ff */
[----:B--2---:R-:W-:Y:S01]  /*5f20*/  FADD R146, R148, R94 ;  /* 0x0000005e94927221 */ /* 0x004fe20000000000 */
[----:B------:R-:W-:Y:S01]  /*5f30*/  PRMT R83, R83, 0x7604, R10 ;  /* 0x0000760453537816 */ /* 0x000fe2000000000a */
[----:B------:R-:W-:Y:S01]  /*5f40*/  FADD R148, R151, R42 ;  /* 0x0000002a97947221 */ /* 0x000fe20000000000 */
[----:B------:R-:W-:Y:S01]  /*5f50*/  LOP3.LUT R10, R26, 0xff, RZ, 0xc0, !PT ;  /* 0x000000ff1a0a7812 */ /* 0x000fe200078ec0ff */
[----:B------:R-:W1:Y:S01]  /*5f60*/  MUFU.EX2 R43, R43 ;  /* 0x0000002b002b7308 */ /* 0x000e620000000800 */
[----:B------:R-:W-:Y:S01]  /*5f70*/  PRMT R26, R7, 0x7604, R20 ;  /* 0x00007604071a7816 */ /* 0x000fe20000000014 */
[----:B---3--:R-:W-:Y:S01]  /*5f80*/  @!P5 FMUL R108, R108, R108 ;  /* 0x0000006c6c6cd220 */ /* 0x008fe20000400000 */
[----:B------:R-:W-:Y:S01]  /*5f90*/  PRMT R87, R87, 0x7604, R4 ;  /* 0x0000760457577816 */ /* 0x000fe20000000004 */
[----:B------:R-:W-:Y:S01]  /*5fa0*/  FADD R218, R72, R57 ;  /* 0x0000003948da7221 */ /* 0x000fe20000000000 */
[----:B------:R-:W-:Y:S01]  /*5fb0*/  LOP3.LUT R4, R28, 0xff, RZ, 0xc0, !PT ;  /* 0x000000ff1c047812 */ /* 0x000fe200078ec0ff */
[----:B------:R-:W-:Y:S01]  /*5fc0*/  IMAD.U32 R14, R49, 0x10000, RZ ;  /* 0x00010000310e7824 */ /* 0x000fe200078e00ff */
[----:B------:R-:W-:Y:S01]  /*5fd0*/  LOP3.LUT R7, R56, 0xffff, RZ, 0xc0, !PT ;  /* 0x0000ffff38077812 */ /* 0x000fe200078ec0ff */
[----:B------:R-:W-:Y:S01]  /*5fe0*/  FADD R179, R169, R108 ;  /* 0x0000006ca9b37221 */ /* 0x000fe20000000000 */
[----:B------:R-:W-:Y:S01]  /*5ff0*/  LOP3.LUT R160, R65, 0xffff, RZ, 0xc0, !PT ;  /* 0x0000ffff41a07812 */ /* 0x000fe200078ec0ff */
[----:B----4-:R-:W-:Y:S01]  /*6000*/  @!P6 FMUL R80, R80, R80 ;  /* 0x000000505050e220 */ /* 0x010fe20000400000 */
[----:B------:R-:W-:Y:S01]  /*6010*/  PRMT R89, R89, 0x7604, R10 ;  /* 0x0000760459597816 */ /* 0x000fe2000000000a */
[----:B------:R-:W-:Y:S01]  /*6020*/  FADD R107, R107, R148 ;  /* 0x000000946b6b7221 */ /* 0x000fe20000000000 */
[----:B------:R-:W-:Y:S01]  /*6030*/  LOP3.LUT R10, R32, 0xff, RZ, 0xc0, !PT ;  /* 0x000000ff200a7812 */ /* 0x000fe200078ec0ff */
[----:B------:R-:W-:Y:S01]  /*6040*/  FADD R212, R168, R80 ;  /* 0x00000050a8d47221 */ /* 0x000fe20000000000 */
[----:B------:R-:W-:Y:S01]  /*6050*/  PRMT R32, R7, 0x7604, R4 ;  /* 0x0000760407207816 */ /* 0x000fe20000000004 */
[----:B------:R-:W-:Y:S01]  /*6060*/  IMAD.U32 R4, R39, 0x10000, RZ ;  /* 0x0001000027047824 */ /* 0x000fe200078e00ff */
[----:B------:R-:W-:Y:S01]  /*6070*/  F2FP.SATFINITE.E4M3.F32.PACK_AB_MERGE_C R176, R183, R176, RZ ;  /* 0x000000b0b7b0723e */ /* 0x000fe200048070ff */
[----:B-1----:R-:W-:Y:S01]  /*6080*/  @!P1 FMUL R43, R43, R43 ;  /* 0x0000002b2b2b9220 */ /* 0x002fe20000400000 */
[----:B------:R-:W-:Y:S01]  /*6090*/  LOP3.LUT R7, R50, 0xffff, RZ, 0xc0, !PT ;  /* 0x0000ffff32077812 */ /* 0x000fe200078ec0ff */
[----:B------:R-:W-:Y:S01]  /*60a0*/  FADD R148, R141, R216 ;  /* 0x000000d88d947221 */ /* 0x000fe20000000000 */
[----:B------:R-:W-:Y:S01]  /*60b0*/  PRMT R59, R160, 0x7604, R59 ;  /* 0x00007604a03b7816 */ /* 0x000fe2000000003b */
[----:B------:R-:W-:Y:S01]  /*60c0*/  FADD R181, R74, R43 ;  /* 0x0000002b4ab57221 */ /* 0x000fe20000000000 */
[----:B------:R-:W-:Y:S01]  /*60d0*/  LOP3.LUT R160, R165, 0xffff, RZ, 0xc0, !PT ;  /* 0x0000ffffa5a07812 */ /* 0x000fe200078ec0ff */
[----:B------:R-:W-:Y:S01]  /*60e0*/  FADD R148, R91, R148 ;  /* 0x000000945b947221 */ /* 0x000fe20000000000 */
[----:B------:R-:W-:Y:S01]  /*60f0*/  LOP3.LUT R5, R44, 0xffff, RZ, 0xc0, !PT ;  /* 0x0000ffff2c057812 */ /* 0x000fe200078ec0ff */
[----:B------:R-:W-:Y:S01]  /*6100*/  FADD R181, R146, R181 ;  /* 0x000000b592b57221 */ /* 0x000fe20000000000 */
[----:B------:R-:W-:Y:S01]  /*6110*/  F2FP.SATFINITE.E4M3.F32.PACK_AB_MERGE_C R42, R183, R42, RZ ;  /* 0x0000002ab72a723e */ /* 0x000fe200048070ff */
[----:B------:R-:W-:Y:S01]  /*6120*/  FADD R146, R93, R214 ;  /* 0x000000d65d927221 */ /* 0x000fe20000000000 */
[----:B------:R-:W-:Y:S01]  /*6130*/  PRMT R36, R7, 0x7604, R36 ;  /* 0x0000760407247816 */ /* 0x000fe20000000024 */
[----:B------:R-:W-:Y:S01]  /*6140*/  IMAD.U32 R7, R176, 0x10000, RZ ;  /* 0x00010000b0077824 */ /* 0x000fe200078e00ff */
[----:B------:R-:W-:Y:S01]  /*6150*/  F2FP.SATFINITE.E4M3.F32.PACK_AB_MERGE_C R72, R183, R72, RZ ;  /* 0x00000048b748723e */ /* 0x000fe200048070ff */
[----:B------:R-:W-:Y:S01]  /*6160*/  FADD R142, R131, R210 ;  /* 0x000000d2838e7221 */ /* 0x000fe20000000000 */
[----:B------:R-:W-:Y:S01]  /*6170*/  PRMT R160, R160, 0x7604, R167 ;  /* 0x00007604a0a07816 */ /* 0x000fe200000000a7 */
[----:B------:R-:W-:Y:S01]  /*6180*/  FADD R150, R77, R180 ;  /* 0x000000b44d967221 */ /* 0x000fe20000000000 */
[----:B------:R-:W-:Y:S01]  /*6190*/  PRMT R24, R5, 0x7604, R16 ;  /* 0x0000760405187816 */ /* 0x000fe20000000010 */
[----:B------:R-:W-:Y:S01]  /*61a0*/  IMAD.U32 R16, R45, 0x10000, RZ ;  /* 0x000100002d107824 */ /* 0x000fe200078e00ff */
[C---:B------:R-:W-:Y:S01]  /*61b0*/  F2FP.SATFINITE.E4M3.F32.PACK_AB_MERGE_C R169, R183.reuse, R169, RZ ;  /* 0x000000a9b7a9723e */ /* 0x040fe200048070ff */
[----:B------:R-:W-:Y:S01]  /*61c0*/  FADD R179, R138, R179 ;  /* 0x000000b38ab37221 */ /* 0x000fe20000000000 */
[----:B------:R-:W-:Y:S01]  /*61d0*/  F2FP.SATFINITE.E4M3.F32.PACK_AB_MERGE_C R168, R183, R168, RZ ;  /* 0x000000a8b7a8723e */ /* 0x000fe200048070ff */
[----:B------:R-:W-:Y:S01]  /*61e0*/  FADD R154, R75, R182 ;  /* 0x000000b64b9a7221 */ /* 0x000fe20000000000 */
[----:B------:R-:W-:Y:S01]  /*61f0*/  LOP3.LUT R5, R42, 0xffff, RZ, 0xc0, !PT ;  /* 0x0000ffff2a057812 */ /* 0x000fe200078ec0ff */
[----:B------:R-:W-:Y:S01]  /*6200*/  FADD R156, R73, R188 ;  /* 0x000000bc499c7221 */ /* 0x000fe20000000000 */
[----:B------:R-:W-:Y:S01]  /*6210*/  LOP3.LUT R160, R160, 0xff0000, R7, 0xf8, !PT ;  /* 0x00ff0000a0a07812 */ /* 0x000fe200078ef807 */
[----:B------:R-:W-:Y:S01]  /*6220*/  IMAD.U32 R7, R72, 0x10000, RZ ;  /* 0x0001000048077824 */ /* 0x000fe200078e00ff */
[----:B------:R-:W-:Y:S01]  /*6230*/  LOP3.LUT R14, R53, 0xff0000, R14, 0xf8, !PT ;  /* 0x00ff0000350e7812 */ /* 0x000fe200078ef80e */
[----:B------:R-:W-:Y:S01]  /*6240*/  FADD R147, R147, R218 ;  /* 0x000000da93937221 */ /* 0x000fe20000000000 */
[----:B------:R-:W-:Y:S01]  /*6250*/  LOP3.LUT R85, R64, 0xffff, RZ, 0xc0, !PT ;  /* 0x0000ffff40557812 */ /* 0x000fe200078ec0ff */
[----:B------:R-:W-:Y:S01]  /*6260*/  FADD R158, R71, R190 ;  /* 0x000000be479e7221 */ /* 0x000fe20000000000 */
[----:B------:R-:W-:Y:S01]  /*6270*/  PRMT R28, R5, 0x7604, R22 ;  /* 0x00007604051c7816 */ /* 0x000fe20000000016 */
[----:B------:R-:W-:Y:S01]  /*6280*/  IMAD.U32 R22, R169, 0x10000, RZ ;  /* 0x00010000a9167824 */ /* 0x000fe200078e00ff */
[----:B------:R-:W-:Y:S01]  /*6290*/  LOP3.LUT R168, R168, 0xffff, RZ, 0xc0, !PT ;  /* 0x0000ffffa8a87812 */ /* 0x000fe200078ec0ff */
[----:B------:R-:W-:Y:S01]  /*62a0*/  FADD R71, R111, R192 ;  /* 0x000000c06f477221 */ /* 0x000fe20000000000 */
[----:B------:R-:W-:Y:S01]  /*62b0*/  F2FP.SATFINITE.E4M3.F32.PACK_AB_MERGE_C R172, R183, R172, RZ ;  /* 0x000000acb7ac723e */ /* 0x000fe200048070ff */
[----:B------:R-:W-:Y:S01]  /*62c0*/  FADD R73, R107, R194 ;  /* 0x000000c26b497221 */ /* 0x000fe20000000000 */
[----:B------:R-:W-:Y:S01]  /*62d0*/  F2FP.SATFINITE.E4M3.F32.PACK_AB_MERGE_C R171, R183, R171, RZ ;  /* 0x000000abb7ab723e */ /* 0x000fe200048070ff */
[----:B------:R-:W-:Y:S01]  /*62e0*/  IMAD.SHL.U32 R168, R168, 0x1000000, RZ ;  /* 0x01000000a8a87824 */ /* 0x000fe200078e00ff */
        /* <DEDUP_REMOVED lines=8> */
[----:B------:R-:W-:Y:S01]  /*6370*/  F2FP.SATFINITE.E4M3.F32.PACK_AB_MERGE_C R144, R183, R144, RZ ;  /* 0x00000090b790723e */ /* 0x000fe200048070ff */
[----:B------:R-:W-:Y:S01]  /*6380*/  FADD R138, R97, R208 ;  /* 0x000000d0618a7221 */ /* 0x000fe20000000000 */
[----:B------:R-:W-:Y:S01]  /*6390*/  LOP3.LUT R29, R14, R29, RZ, 0xfc, !PT ;  /* 0x0000001d0e1d7212 */ /* 0x000fe200078efcff */
[----:B------:R-:W-:Y:S01]  /*63a0*/  IMAD.SHL.U32 R14, R177, 0x1000000, RZ ;  /* 0x01000000b10e7824 */ /* 0x000fe200078e00ff */
[----:B------:R-:W-:Y:S01]  /*63b0*/  LOP3.LUT R67, R140, 0xff, RZ, 0xc0, !PT ;  /* 0x000000ff8c437812 */ /* 0x000fe200078ec0ff */
[----:B------:R-:W-:Y:S01]  /*63c0*/  IMAD.U32 R144, R144, 0x10000, RZ ;  /* 0x0001000090907824 */ /* 0x000fe200078e00ff */
[----:B------:R-:W-:Y:S01]  /*63d0*/  PRMT R85, R85, 0x7604, R18 ;  /* 0x0000760455557816 */ /* 0x000fe20000000012 */
[----:B------:R-:W-:Y:S01]  /*63e0*/  IMAD.U32 R18, R119, 0x10000, RZ ;  /* 0x0001000077127824 */ /* 0x000fe200078e00ff */
[----:B------:R-:W-:Y:S01]  /*63f0*/  LOP3.LUT R70, R70, 0xff0000, R7, 0xf8, !PT ;  /* 0x00ff000046467812 */ /* 0x000fe200078ef807 */
[----:B------:R-:W-:Y:S01]  /*6400*/  IMAD.U32 R7, R134, 0x10000, RZ ;  /* 0x0001000086077824 */ /* 0x000fe200078e00ff */
[----:B------:R-:W-:Y:S01]  /*6410*/  LOP3.LUT R117, R117, 0xffff, RZ, 0xc0, !PT ;  /* 0x0000ffff75757812 */ /* 0x000fe200078ec0ff */
[----:B------:R-:W-:Y:S01]  /*6420*/  FADD R142, R95, R142 ;  /* 0x0000008e5f8e7221 */ /* 0x000fe20000000000 */
[C---:B------:R-:W-:Y:S01]  /*6430*/  F2FP.SATFINITE.E4M3.F32.PACK_AB_MERGE_C R112, R183.reuse, R112, RZ ;  /* 0x00000070b770723e */ /* 0x040fe200048070ff */
[----:B------:R-:W-:Y:S01]  /*6440*/  FADD R150, R150, R179 ;  /* 0x000000b396967221 */ /* 0x000fe20000000000 */
[----:B------:R-:W-:Y:S01]  /*6450*/  F2FP.SATFINITE.E4M3.F32.PACK_AB_MERGE_C R30, R183, R30, RZ ;  /* 0x0000001eb71e723e */ /* 0x000fe200048070ff */
[----:B------:R-:W-:Y:S01]  /*6460*/  IMAD.SHL.U32 R117, R117, 0x1000000, RZ ;  /* 0x0100000075757824 */ /* 0x000fe200078e00ff */
[----:B------:R-:W-:Y:S01]  /*6470*/  LOP3.LUT R140, R145, 0xffff, RZ, 0xc0, !PT ;  /* 0x0000ffff918c7812 */ /* 0x000fe200078ec0ff */
[----:B------:R-:W-:Y:S01]  /*6480*/  FADD R156, R156, R147 ;  /* 0x000000939c9c7221 */ /* 0x000fe20000000000 */
[----:B------:R-:W-:Y:S01]  /*6490*/  LOP3.LUT R8, R8, 0xff, RZ, 0xc0, !PT ;  /* 0x000000ff08087812 */ /* 0x000fe200078ec0ff */
[----:B------:R-:W-:Y:S01]  /*64a0*/  FADD R158, R158, R181 ;  /* 0x000000b59e9e7221 */ /* 0x000fe20000000000 */
[----:B------:R-:W-:Y:S01]  /*64b0*/  LOP3.LUT R25, R25, 0xffff, RZ, 0xc0, !PT ;  /* 0x0000ffff19197812 */ /* 0x000fe200078ec0ff */
[----:B------:R-:W-:Y:S01]  /*64c0*/  FADD R71, R71, R138 ;  /* 0x0000008a47477221 */ /* 0x000fe20000000000 */
[----:B------:R-:W-:Y:S01]  /*64d0*/  LOP3.LUT R163, R163, 0xff0000, R178, 0xf8, !PT ;  /* 0x00ff0000a3a37812 */ /* 0x000fe200078ef8b2 */
[----:B------:R-:W-:Y:S01]  /*64e0*/  FADD R73, R73, R142 ;  /* 0x0000008e49497221 */ /* 0x000fe20000000000 */
[----:B------:R-:W-:Y:S01]  /*64f0*/  LOP3.LUT R171, R171, 0xffff, RZ, 0xc0, !PT ;  /* 0x0000ffffabab7812 */ /* 0x000fe200078ec0ff */
[----:B------:R-:W-:Y:S01]  /*6500*/  FADD R146, R75, R146 ;  /* 0x000000924b927221 */ /* 0x000fe20000000000 */
[----:B------:R-:W-:Y:S01]  /*6510*/  F2FP.SATFINITE.E4M3.F32.PACK_AB_MERGE_C R132, R183, R132, RZ ;  /* 0x00000084b784723e */ /* 0x000fe200048070ff */
[----:B------:R-:W-:Y:S01]  /*6520*/  FADD R148, R77, R148 ;  /* 0x000000944d947221 */ /* 0x000fe20000000000 */
[----:B------:R-:W-:Y:S01]  /*6530*/  LOP3.LUT R65, R129, 0xff, RZ, 0xc0, !PT ;  /* 0x000000ff81417812 */ /* 0x000fe200078ec0ff */
[----:B------:R-:W-:Y:S01]  /*6540*/  FADD R63, R63, R150 ;  /* 0x000000963f3f7221 */ /* 0x000fe20000000000 */
[----:B------:R-:W-:Y:S01]  /*6550*/  LOP3.LUT R136, R136, 0xffff, RZ, 0xc0, !PT ;  /* 0x0000ffff88887812 */ /* 0x000fe200078ec0ff */
[----:B------:R-:W-:Y:S01]  /*6560*/  FADD R156, R79, R156 ;  /* 0x0000009c4f9c7221 */ /* 0x000fe20000000000 */
[----:B------:R-:W-:Y:S01]  /*6570*/  LOP3.LUT R11, R11, 0xff0000, R22, 0xf8, !PT ;  /* 0x00ff00000b0b7812 */ /* 0x000fe200078ef816 */
[----:B------:R-:W-:Y:S01]  /*6580*/  FADD R158, R81, R158 ;  /* 0x0000009e519e7221 */ /* 0x000fe20000000000 */
[----:B------:R-:W-:Y:S01]  /*6590*/  LOP3.LUT R76, R17, 0xff0000, R76, 0xf8, !PT ;  /* 0x00ff0000114c7812 */ /* 0x000fe200078ef84c */
[----:B------:R-:W-:Y:S01]  /*65a0*/  IMAD.U32 R17, R122, 0x10000, RZ ;  /* 0x000100007a117824 */ /* 0x000fe200078e00ff */
[----:B------:R-:W-:Y:S01]  /*65b0*/  LOP3.LUT R92, R92, 0xffff, RZ, 0xc0, !PT ;  /* 0x0000ffff5c5c7812 */ /* 0x000fe200078ec0ff */
[----:B------:R-:W-:Y:S01]  /*65c0*/  FADD R71, R71, R146 ;  /* 0x0000009247477221 */ /* 0x000fe20000000000 */
[----:B------:R-:W-:Y:S01]  /*65d0*/  F2FP.SATFINITE.E4M3.F32.PACK_AB_MERGE_C R149, R183, R149, RZ ;  /* 0x00000095b795723e */ /* 0x000fe200048070ff */
[----:B------:R-:W-:Y:S01]  /*65e0*/  FADD R148, R73, R148 ;  /* 0x0000009449947221 */ /* 0x000fe20000000000 */
[----:B------:R-:W-:Y:S01]  /*65f0*/  F2FP.SATFINITE.E4M3.F32.PACK_AB_MERGE_C R151, R183, R151, RZ ;  /* 0x00000097b797723e */ /* 0x000fe200048070ff */
[----:B------:R-:W-:Y:S01]  /*6600*/  FADD R63, R63, R156 ;  /* 0x0000009c3f3f7221 */ /* 0x000fe20000000000 */
[----:B------:R-:W-:-:S02]  /*6610*/  F2FP.SATFINITE.E4M3.F32.PACK_AB_MERGE_C R155, R183, R155, RZ ;  /* 0x0000009bb79b723e */ /* 0x000fc400048070ff */
[----:B------:R-:W-:Y:S02]  /*6620*/  F2FP.SATFINITE.E4M3.F32.PACK_AB_MERGE_C R157, R183, R157, RZ ;  /* 0x0000009db79d723e */ /* 0x000fe400048070ff */
[----:B------:R-:W-:Y:S02]  /*6630*/  PRMT R19, R164, 0x7604, R19 ;  /* 0x00007604a4137816 */ /* 0x000fe40000000013 */
[----:B------:R-:W-:Y:S02]  /*6640*/  LOP3.LUT R34, R34, 0xff, RZ, 0xc0, !PT ;  /* 0x000000ff22227812 */ /* 0x000fe400078ec0ff */
[----:B------:R-:W-:Y:S02]  /*6650*/  LOP3.LUT R93, R52, 0xffff, RZ, 0xc0, !PT ;  /* 0x0000ffff345d7812 */ /* 0x000fe400078ec0ff */
[----:B------:R-:W-:Y:S02]  /*6660*/  LOP3.LUT R4, R41, 0xff0000, R4, 0xf8, !PT ;  /* 0x00ff000029047812 */ /* 0x000fe400078ef804 */
[----:B------:R-:W-:-:S02]  /*6670*/  LOP3.LUT R143, R143, 0xffff, RZ, 0xc0, !PT ;  /* 0x0000ffff8f8f7812 */ /* 0x000fc400078ec0ff */
[C---:B------:R-:W-:Y:S02]  /*6680*/  F2FP.SATFINITE.E4M3.F32.PACK_AB_MERGE_C R116, R183.reuse, R116, RZ ;  /* 0x00000074b774723e */ /* 0x040fe400048070ff */
[C---:B------:R-:W-:Y:S02]  /*6690*/  F2FP.SATFINITE.E4M3.F32.PACK_AB_MERGE_C R84, R183.reuse, R84, RZ ;  /* 0x00000054b754723e */ /* 0x040fe400048070ff */
[----:B------:R-:W-:Y:S02]  /*66a0*/  LOP3.LUT R5, R40, 0xffff, RZ, 0xc0, !PT ;  /* 0x0000ffff28057812 */ /* 0x000fe400078ec0ff */
[C---:B------:R-:W-:Y:S02]  /*66b0*/  F2FP.SATFINITE.E4M3.F32.PACK_AB_MERGE_C R152, R183.reuse, R152, RZ ;  /* 0x00000098b798723e */ /* 0x040fe400048070ff */
[C---:B------:R-:W-:Y:S02]  /*66c0*/  F2FP.SATFINITE.E4M3.F32.PACK_AB_MERGE_C R153, R183.reuse, R153, RZ ;  /* 0x00000099b799723e */ /* 0x040fe400048070ff */
[----:B------:R-:W-:-:S02]  /*66d0*/  F2FP.SATFINITE.E4M3.F32.PACK_AB_MERGE_C R159, R183, R159, RZ ;  /* 0x0000009fb79f723e */ /* 0x000fc400048070ff */
[C---:B------:R-:W-:Y:S02]  /*66e0*/  F2FP.SATFINITE.E4M3.F32.PACK_AB_MERGE_C R161, R183.reuse, R161, RZ ;  /* 0x000000a1b7a1723e */ /* 0x040fe400048070ff */
[----:B------:R-:W-:Y:S01]  /*66f0*/  F2FP.SATFINITE.E4M3.F32.PACK_AB_MERGE_C R38, R183, R38, RZ ;  /* 0x00000026b726723e */ /* 0x000fe200048070ff */
[----:B------:R-:W-:Y:S01]  /*6700*/  IMAD.U32 R159, R159, 0x10000, RZ ;  /* 0x000100009f9f7824 */ /* 0x000fe200078e00ff */
[----:B------:R-:W-:Y:S02]  /*6710*/  F2FP.SATFINITE.E4M3.F32.PACK_AB_MERGE_C R48, R183, R48, RZ ;  /* 0x00000030b730723e */ /* 0x000fe400048070ff */
[----:B------:R-:W-:Y:S02]  /*6720*/  PRMT R67, R140, 0x7604, R67 ;  /* 0x000076048c437816 */ /* 0x000fe40000000043 */
[----:B------:R-:W-:Y:S02]  /*6730*/  LOP3.LUT R30, R30, 0xff, RZ, 0xc0, !PT ;  /* 0x000000ff1e1e7812 */ /* 0x000fe400078ec0ff */
[----:B------:R-:W-:Y:S01]  /*6740*/  PRMT R40, R25, 0x7604, R8 ;  /* 0x0000760419287816 */ /* 0x000fe20000000008 */
[----:B------:R-:W-:Y:S01]  /*6750*/  IMAD.U32 R25, R112, 0x10000, RZ ;  /* 0x0001000070197824 */ /* 0x000fe200078e00ff */
[----:B------:R-:W-:Y:S01]  /*6760*/  LOP3.LUT R163, R163, R14, RZ, 0xfc, !PT ;  /* 0x0000000ea3a37212 */ /* 0x000fe200078efcff */
[----:B------:R-:W-:Y:S01]  /*6770*/  IMAD.SHL.U32 R14, R171, 0x1000000, RZ ;  /* 0x01000000ab0e7824 */ /* 0x000fe200078e00ff */
[----:B------:R-:W-:Y:S01]  /*6780*/  PRMT R65, R136, 0x7604, R65 ;  /* 0x0000760488417816 */ /* 0x000fe20000000041 */
[----:B------:R-:W-:Y:S01]  /*6790*/  IMAD.U32 R8, R47, 0x10000, RZ ;  /* 0x000100002f087824 */ /* 0x000fe200078e00ff */
[----:B------:R-:W-:-:S02]  /*67a0*/  LOP3.LUT R18, R61, 0xff0000, R18, 0xf8, !PT ;  /* 0x00ff00003d127812 */ /* 0x000fc400078ef812 */
[----:B------:R-:W-:Y:S01]  /*67b0*/  LOP3.LUT R24, R24, 0xff0000, R7, 0xf8, !PT ;  /* 0x00ff000018187812 */ /* 0x000fe200078ef807 */
[----:B------:R-:W-:Y:S01]  /*67c0*/  IMAD.U32 R7, R132, 0x10000, RZ ;  /* 0x0001000084077824 */ /* 0x000fe200078e00ff */
[----:B------:R-:W-:Y:S01]  /*67d0*/  LOP3.LUT R168, R11, R168, RZ, 0xfc, !PT ;  /* 0x000000a80ba87212 */ /* 0x000fe200078efcff */
[----:B------:R-:W-:Y:S01]  /*67e0*/  IMAD.SHL.U32 R11, R92, 0x1000000, RZ ;  /* 0x010000005c0b7824 */ /* 0x000fe200078e00ff */
[C---:B------:R-:W-:Y:S02]  /*67f0*/  F2FP.SATFINITE.E4M3.F32.PACK_AB_MERGE_C R54, R183.reuse, R54, RZ ;  /* 0x00000036b736723e */ /* 0x040fe400048070ff */
[----:B------:R-:W-:Y:S02]  /*6800*/  F2FP.SATFINITE.E4M3.F32.PACK_AB_MERGE_C R108, R183, R108, RZ ;  /* 0x0000006cb76c723e */ /* 0x000fe400048070ff */
[----:B------:R-:W-:Y:S02]  /*6810*/  LOP3.LUT R149, R149, 0xff, RZ, 0xc0, !PT ;  /* 0x000000ff95957812 */ /* 0x000fe400078ec0ff */
[----:B------:R-:W-:-:S02]  /*6820*/  LOP3.LUT R136, R151, 0xffff, RZ, 0xc0, !PT ;  /* 0x0000ffff97887812 */ /* 0x000fc400078ec0ff */
[----:B------:R-:W-:Y:S02]  /*6830*/  LOP3.LUT R155, R155, 0xff, RZ, 0xc0, !PT ;  /* 0x000000ff9b9b7812 */ /* 0x000fe400078ec0ff */
[----:B------:R-:W-:Y:S02]  /*6840*/  LOP3.LUT R140, R157, 0xffff, RZ, 0xc0, !PT ;  /* 0x0000ffff9d8c7812 */ /* 0x000fe400078ec0ff */
[----:B------:R-:W-:Y:S02]  /*6850*/  PRMT R34, R93, 0x7604, R34 ;  /* 0x000076045d227816 */ /* 0x000fe40000000022 */
[----:B------:R-:W-:Y:S02]  /*6860*/  LOP3.LUT R19, R19, 0xff0000, R172, 0xf8, !PT ;  /* 0x00ff000013137812 */ /* 0x000fe400078ef8ac */
[----:B------:R-:W-:Y:S01]  /*6870*/  LOP3.LUT R27, R4, R27, RZ, 0xfc, !PT ;  /* 0x0000001b041b7212 */ /* 0x000fe200078efcff */
[----:B------:R-:W-:Y:S01]  /*6880*/  IMAD.SHL.U32 R4, R143, 0x1000000, RZ ;  /* 0x010000008f047824 */ /* 0x000fe200078e00ff */
[----:B------:R-:W-:-:S02]  /*6890*/  F2FP.SATFINITE.E4M3.F32.PACK_AB_MERGE_C R130, R183, R130, RZ ;  /* 0x00000082b782723e */ /* 0x000fc400048070ff */
[----:B------:R-:W-:Y:S01]  /*68a0*/  LOP3.LUT R26, R26, 0xff0000, R17, 0xf8, !PT ;  /* 0x00ff00001a1a7812 */ /* 0x000fe200078ef811 */
[----:B------:R-:W-:Y:S01]  /*68b0*/  IMAD.U32 R17, R116, 0x10000, RZ ;  /* 0x0001000074117824 */ /* 0x000fe200078e00ff */
[----:B------:R-:W-:Y:S02]  /*68c0*/  LOP3.LUT R84, R84, 0xffff, RZ, 0xc0, !PT ;  /* 0x0000ffff54547812 */ /* 0x000fe400078ec0ff */
[C---:B------:R-:W-:Y:S02]  /*68d0*/  F2FP.SATFINITE.E4M3.F32.PACK_AB_MERGE_C R35, R183.reuse, R35, RZ ;  /* 0x00000023b723723e */ /* 0x040fe400048070ff */
[----:B------:R-:W-:Y:S02]  /*68e0*/  F2FP.SATFINITE.E4M3.F32.PACK_AB_MERGE_C R33, R183, R33, RZ ;  /* 0x00000021b721723e */ /* 0x000fe400048070ff */
[----:B------:R-:W-:Y:S02]  /*68f0*/  LOP3.LUT R38, R38, 0xff, RZ, 0xc0, !PT ;  /* 0x000000ff26267812 */ /* 0x000fe400078ec0ff */
[----:B------:R-:W-:-:S02]  /*6900*/  LOP3.LUT R93, R48, 0xffff, RZ, 0xc0, !PT ;  /* 0x0000ffff305d7812 */ /* 0x000fc400078ec0ff */
[----:B------:R-:W-:Y:S01]  /*6910*/  PRMT R30, R5, 0x7604, R30 ;  /* 0x00007604051e7816 */ /* 0x000fe2000000001e */
[----:B------:R-:W-:Y:S01]  /*6920*/  IMAD.U32 R5, R152, 0x10000, RZ ;  /* 0x0001000098057824 */ /* 0x000fe200078e00ff */
[----:B------:R-:W-:Y:S02]  /*6930*/  LOP3.LUT R67, R67, 0xff0000, R144, 0xf8, !PT ;  /* 0x00ff000043437812 */ /* 0x000fe400078ef890 */
[----:B------:R-:W-:Y:S02]  /*6940*/  LOP3.LUT R153, R153, 0xffff, RZ, 0xc0, !PT ;  /* 0x0000ffff99997812 */ /* 0x000fe400078ec0ff */
[----:B------:R-:W-:Y:S02]  /*6950*/  LOP3.LUT R161, R161, 0xffff, RZ, 0xc0, !PT ;  /* 0x0000ffffa1a17812 */ /* 0x000fe400078ec0ff */
[C---:B------:R-:W-:Y:S02]  /*6960*/  F2FP.SATFINITE.E4M3.F32.PACK_AB_MERGE_C R110, R183.reuse, R110, RZ ;  /* 0x0000006eb76e723e */ /* 0x040fe400048070ff */
[----:B------:R-:W-:Y:S01]  /*6970*/  F2FP.SATFINITE.E4M3.F32.PACK_AB_MERGE_C R78, R183, R78, RZ ;  /* 0x0000004eb74e723e */ /* 0x000fe200048070ff */
[----:B------:R-:W-:Y:S01]  /*6980*/  IMAD.SHL.U32 R161, R161, 0x1000000, RZ ;  /* 0x01000000a1a17824 */ /* 0x000fe200078e00ff */
[----:B------:R-:W-:-:S02]  /*6990*/  LOP3.LUT R117, R18, R117, RZ, 0xfc, !PT ;  /* 0x0000007512757212 */ /* 0x000fc400078efcff */
[----:B------:R-:W-:Y:S02]  /*69a0*/  PRMT R136, R136, 0x7604, R149 ;  /* 0x0000760488887816 */ /* 0x000fe40000000095 */
[----:B------:R-:W-:Y:S02]  /*69b0*/  PRMT R140, R140, 0x7604, R155 ;  /* 0x000076048c8c7816 */ /* 0x000fe4000000009b */
[----:B------:R-:W-:Y:S02]  /*69c0*/  LOP3.LUT R91, R54, 0xffff, RZ, 0xc0, !PT ;  /* 0x0000ffff365b7812 */ /* 0x000fe400078ec0ff */
[----:B------:R-:W-:Y:S01]  /*69d0*/  LOP3.LUT R34, R34, 0xff0000, R25, 0xf8, !PT ;  /* 0x00ff000022227812 */ /* 0x000fe200078ef819 */
[----:B------:R-:W-:Y:S01]  /*69e0*/  IMAD.U32 R25, R108, 0x10000, RZ ;  /* 0x000100006c197824 */ /* 0x000fe200078e00ff */
[----:B------:R-:W-:Y:S01]  /*69f0*/  LOP3.LUT R18, R19, R14, RZ, 0xfc, !PT ;  /* 0x0000000e13127212 */ /* 0x000fe200078efcff */
[----:B------:R-:W-:Y:S01]  /*6a00*/  IMAD.SHL.U32 R14, R2, 0x4, RZ ;  /* 0x00000004020e7824 */ /* 0x000fe200078e00ff */
[----:B------:R-:W-:Y:S01]  /*6a10*/  LOP3.LUT R28, R28, 0xff0000, R7, 0xf8, !PT ;  /* 0x00ff00001c1c7812 */ /* 0x000fe200078ef807 */
[----:B------:R-:W-:Y:S01]  /*6a20*/  IMAD.U32 R7, R130, 0x10000, RZ ;  /* 0x0001000082077824 */ /* 0x000fe200078e00ff */
[----:B------:R-:W-:Y:S01]  /*6a30*/  LOP3.LUT R19, R26, R11, RZ, 0xfc, !PT ;  /* 0x0000000b1a137212 */ /* 0x000fe200078efcff */
[----:B------:R-:W-:Y:S01]  /*6a40*/  IMAD.SHL.U32 R11, R84, 0x1000000, RZ ;  /* 0x01000000540b7824 */ /* 0x000fe200078e00ff */
[----:B------:R-:W-:-:S02]  /*6a50*/  PRMT R38, R93, 0x7604, R38 ;  /* 0x000076045d267816 */ /* 0x000fc40000000026 */
[----:B------:R-:W-:Y:S02]  /*6a60*/  LOP3.LUT R35, R35, 0xffff, RZ, 0xc0, !PT ;  /* 0x0000ffff23237812 */ /* 0x000fe400078ec0ff */
[----:B------:R-:W-:Y:S02]  /*6a70*/  LOP3.LUT R33, R33, 0xffff, RZ, 0xc0, !PT ;  /* 0x0000ffff21217812 */ /* 0x000fe400078ec0ff */
[----:B------:R-:W-:Y:S01]  /*6a80*/  LOP3.LUT R67, R67, R4, RZ, 0xfc, !PT ;  /* 0x0000000443437212 */ /* 0x000fe200078efcff */
[----:B------:R-:W-:Y:S01]  /*6a90*/  IMAD.SHL.U32 R4, R153, 0x1000000, RZ ;  /* 0x0100000099047824 */ /* 0x000fe200078e00ff */
[----:B------:R-:W-:Y:S01]  /*6aa0*/  LOP3.LUT R32, R32, 0xff0000, R17, 0xf8, !PT ;  /* 0x00ff000020207812 */ /* 0x000fe200078ef811 */
[----:B------:R-:W-:Y:S01]  /*6ab0*/  IMAD.U32 R17, R110, 0x10000, RZ ;  /* 0x000100006e117824 */ /* 0x000fe200078e00ff */
[----:B------:R-:W-:Y:S01]  /*6ac0*/  LOP3.LUT R78, R78, 0xffff, RZ, 0xc0, !PT ;  /* 0x0000ffff4e4e7812 */ /* 0x000fe200078ec0ff */
[----:B------:R-:W-:Y:S01]  /*6ad0*/  IMAD.SHL.U32 R35, R35, 0x1000000, RZ ;  /* 0x0100000023237824 */ /* 0x000fe200078e00ff */
[----:B------:R-:W-:Y:S01]  /*6ae0*/  PRMT R91, R91, 0x7604, R10 ;  /* 0x000076045b5b7816 */ /* 0x000fe2000000000a */
[----:B------:R-:W-:Y:S01]  /*6af0*/  IMAD.U32 R10, R51, 0x10000, RZ ;  /* 0x00010000330a7824 */ /* 0x000fe200078e00ff */
[----:B------:R-:W-:Y:S01]  /*6b00*/  LOP3.LUT R5, R136, 0xff0000, R5, 0xf8, !PT ;  /* 0x00ff000088057812 */ /* 0x000fe200078ef805 */
[----:B------:R-:W-:Y:S01]  /*6b10*/  IMAD.SHL.U32 R33, R33, 0x1000000, RZ ;  /* 0x0100000021217824 */ /* 0x000fe200078e00ff */
[----:B------:R-:W-:-:S02]  /*6b20*/  LOP3.LUT R140, R140, 0xff0000, R159, 0xf8, !PT ;  /* 0x00ff00008c8c7812 */ /* 0x000fc400078ef89f */
[----:B------:R-:W-:Y:S02]  /*6b30*/  LOP3.LUT R37, R37, 0xffff, RZ, 0xc0, !PT ;  /* 0x0000ffff25257812 */ /* 0x000fe400078ec0ff */
[----:B------:R-:W-:Y:S02]  /*6b40*/  LOP3.LUT R38, R38, 0xff0000, R25, 0xf8, !PT ;  /* 0x00ff000026267812 */ /* 0x000fe400078ef819 */
[----:B------:R-:W-:Y:S01]  /*6b50*/  F2FP.SATFINITE.E4M3.F32.PACK_AB_MERGE_C R74, R183, R74, RZ ;  /* 0x0000004ab74a723e */ /* 0x000fe200048070ff */
[----:B------:R-:W-:Y:S01]  /*6b60*/  IMAD.SHL.U32 R37, R37, 0x1000000, RZ ;  /* 0x0100000025257824 */ /* 0x000fe200078e00ff */
[----:B------:R-:W-:Y:S02]  /*6b70*/  LOP3.LUT R30, R30, 0xff0000, R7, 0xf8, !PT ;  /* 0x00ff00001e1e7812 */ /* 0x000fe400078ef807 */
[----:B------:R-:W-:Y:S01]  /*6b80*/  LOP3.LUT R25, R32, R11, RZ, 0xfc, !PT ;  /* 0x0000000b20197212 */ /* 0x000fe200078efcff */
[----:B------:R-:W-:Y:S01]  /*6b90*/  IMAD.SHL.U32 R11, R78, 0x1000000, RZ ;  /* 0x010000004e0b7824 */ /* 0x000fe200078e00ff */
[----:B------:R-:W-:-:S02]  /*6ba0*/  LOP3.LUT R8, R55, 0xff0000, R8, 0xf8, !PT ;  /* 0x00ff000037087812 */ /* 0x000fc400078ef808 */
[----:B------:R-:W-:Y:S02]  /*6bb0*/  LOP3.LUT R16, R59, 0xff0000, R16, 0xf8, !PT ;  /* 0x00ff00003b107812 */ /* 0x000fe400078ef810 */
[----:B------:R-:W-:Y:S02]  /*6bc0*/  LOP3.LUT R7, R5, R4, RZ, 0xfc, !PT ;  /* 0x0000000405077212 */ /* 0x000fe400078efcff */
[----:B------:R-:W-:Y:S02]  /*6bd0*/  LOP3.LUT R140, R140, R161, RZ, 0xfc, !PT ;  /* 0x000000a18c8c7212 */ /* 0x000fe400078efcff */
[----:B------:R-:W-:Y:S02]  /*6be0*/  LOP3.LUT R36, R36, 0xff0000, R17, 0xf8, !PT ;  /* 0x00ff000024247812 */ /* 0x000fe400078ef811 */
[----:B------:R-:W-:Y:S02]  /*6bf0*/  LOP3.LUT R10, R31, 0xff0000, R10, 0xf8, !PT ;  /* 0x00ff00001f0a7812 */ /* 0x000fe400078ef80a */
[----:B------:R-:W-:-:S02]  /*6c00*/  LOP3.LUT R74, R74, 0xffff, RZ, 0xc0, !PT ;  /* 0x0000ffff4a4a7812 */ /* 0x000fc400078ec0ff */
[----:B------:R-:W-:Y:S02]  /*6c10*/  LOP3.LUT R8, R8, R35, RZ, 0xfc, !PT ;  /* 0x0000002308087212 */ /* 0x000fe400078efcff */
[----:B------:R-:W-:Y:S01]  /*6c20*/  LOP3.LUT R16, R16, R33, RZ, 0xfc, !PT ;  /* 0x0000002110107212 */ /* 0x000fe200078efcff */
[----:B------:R-:W-:Y:S01]  /*6c30*/  IMAD.SHL.U32 R5, R74, 0x1000000, RZ ;  /* 0x010000004a057824 */ /* 0x000fe200078e00ff */
[----:B------:R-:W-:Y:S02]  /*6c40*/  SEL R41, R140, R7, P3 ;  /* 0x000000078c297207 */ /* 0x000fe40001800000 */
[----:B------:R-:W-:Y:S02]  /*6c50*/  F2FP.SATFINITE.E4M3.F32.PACK_AB_MERGE_C R106, R183, R106, RZ ;  /* 0x0000006ab76a723e */ /* 0x000fe400048070ff */
[----:B------:R-:W-:Y:S01]  /*6c60*/  LOP3.LUT R33, R36, R11, RZ, 0xfc, !PT ;  /* 0x0000000b24217212 */ /* 0x000fe200078efcff */
[----:B------:R-:W-:Y:S01]  /*6c70*/  IMAD.MOV.U32 R11, RZ, RZ, 0x2130 ;  /* 0x00002130ff0b7424 */ /* 0x000fe200078e00ff */
[----:B------:R-:W-:Y:S01]  /*6c80*/  SEL R140, R7, R140, P3 ;  /* 0x0000008c078c7207 */ /* 0x000fe20001800000 */
[----:B------:R-:W-:Y:S01]  /*6c90*/  IMAD.MOV.U32 R7, RZ, RZ, 0x3021 ;  /* 0x00003021ff077424 */ /* 0x000fe200078e00ff */
[----:B------:R-:W-:-:S02]  /*6ca0*/  LOP3.LUT R10, R10, R37, RZ, 0xfc, !PT ;  /* 0x000000250a0a7212 */ /* 0x000fc400078efcff */
[----:B------:R-:W-:Y:S02]  /*6cb0*/  LOP3.LUT R14, R14, 0xc, RZ, 0xc0, !PT ;  /* 0x0000000c0e0e7812 */ /* 0x000fe400078ec0ff */
[----:B------:R-:W-:Y:S02]  /*6cc0*/  SEL R37, R8, R27, P3 ;  /* 0x0000001b08257207 */ /* 0x000fe40001800000 */
[----:B------:R-:W-:Y:S02]  /*6cd0*/  LOP3.LUT R106, R106, 0xffff, RZ, 0xc0, !PT ;  /* 0x0000ffff6a6a7812 */ /* 0x000fe400078ec0ff */
[----:B------:R-:W-:Y:S02]  /*6ce0*/  SEL R8, R27, R8, P3 ;  /* 0x000000081b087207 */ /* 0x000fe40001800000 */
[----:B------:R-:W-:Y:S02]  /*6cf0*/  SEL R27, R29, R10, P3 ;  /* 0x0000000a1d1b7207 */ /* 0x000fe40001800000 */
[----:B------:R-:W-:-:S02]  /*6d00*/  SEL R22, R10, R29, P3 ;  /* 0x0000001d0a167207 */ /* 0x000fc40001800000 */
[----:B------:R-:W-:Y:S02]  /*6d10*/  F2FP.SATFINITE.E4M3.F32.PACK_AB_MERGE_C R98, R183, R98, RZ ;  /* 0x00000062b762723e */ /* 0x000fe400048070ff */
[-C--:B------:R-:W-:Y:S01]  /*6d20*/  SHF.R.U32.HI R10, RZ, R14.reuse, R7 ;  /* 0x0000000eff0a7219 */ /* 0x080fe20000011607 */
[----:B------:R-:W-:Y:S01]  /*6d30*/  IMAD.MOV.U32 R7, RZ, RZ, 0x3276 ;  /* 0x00003276ff077424 */ /* 0x000fe200078e00ff */
[----:B------:R-:W-:Y:S02]  /*6d40*/  SHF.R.U32.HI R11, RZ, R14, R11 ;  /* 0x0000000eff0b7219 */ /* 0x000fe4000001160b */
[----:B------:R-:W-:Y:S01]  /*6d50*/  LOP3.LUT R17, R70, R5, RZ, 0xfc, !PT ;  /* 0x0000000546117212 */ /* 0x000fe200078efcff */
[----:B------:R-:W-:Y:S01]  /*6d60*/  IMAD.SHL.U32 R5, R106, 0x1000000, RZ ;  /* 0x010000006a057824 */ /* 0x000fe200078e00ff */
[----:B------:R-:W-:Y:S02]  /*6d70*/  SEL R29, R117, R16, P3 ;  /* 0x00000010751d7207 */ /* 0x000fe40001800000 */
[----:B------:R-:W-:-:S02]  /*6d80*/  F2FP.SATFINITE.E4M3.F32.PACK_AB_MERGE_C R23, R183, R23, RZ ;  /* 0x00000017b717723e */ /* 0x000fc400048070ff */
[----:B------:R-:W-:Y:S02]  /*6d90*/  SEL R16, R16, R117, P3 ;  /* 0x0000007510107207 */ /* 0x000fe40001800000 */
[----:B------:R-:W-:Y:S02]  /*6da0*/  LOP3.LUT R98, R98, 0xffff, RZ, 0xc0, !PT ;  /* 0x0000ffff62627812 */ /* 0x000fe400078ec0ff */
[----:B------:R-:W-:Y:S02]  /*6db0*/  LOP3.LUT R10, R10, 0xf, RZ, 0xc0, !PT ;  /* 0x0000000f0a0a7812 */ /* 0x000fe400078ec0ff */
[----:B------:R-:W-:Y:S02]  /*6dc0*/  LOP3.LUT R11, R11, 0xf, RZ, 0xc0, !PT ;  /* 0x0000000f0b0b7812 */ /* 0x000fe400078ec0ff */
[C---:B------:R-:W-:Y:S01]  /*6dd0*/  F2FP.SATFINITE.E4M3.F32.PACK_AB_MERGE_C R174, R183.reuse, R174, RZ ;  /* 0x000000aeb7ae723e */ /* 0x040fe200048070ff */
[----:B------:R-:W-:Y:S01]  /*6de0*/  SHFL.IDX PT, R29, R29, R10, 0x1c1f ;  /* 0x001c1f0a1d1d7589 */ /* 0x000fe200000e0000 */
[----:B------:R-:W-:-:S02]  /*6df0*/  F2FP.SATFINITE.E4M3.F32.PACK_AB_MERGE_C R173, R183, R173, RZ ;  /* 0x000000adb7ad723e */ /* 0x000fc400048070ff */
[----:B------:R-:W-:Y:S01]  /*6e00*/  F2FP.SATFINITE.E4M3.F32.PACK_AB_MERGE_C R90, R183, R90, RZ ;  /* 0x0000005ab75a723e */ /* 0x000fe200048070ff */
[----:B------:R-:W1:Y:S01]  /*6e10*/  SHFL.IDX PT, R16, R16, R11, 0x1c1f ;  /* 0x001c1f0b10107589 */ /* 0x000e6200000e0000 */
[----:B------:R-:W-:Y:S01]  /*6e20*/  LOP3.LUT R23, R23, 0xff, RZ, 0xc0, !PT ;  /* 0x000000ff17177812 */ /* 0x000fe200078ec0ff */
[----:B------:R-:W-:Y:S01]  /*6e30*/  IMAD.U32 R174, R174, 0x10000, RZ ;  /* 0x00010000aeae7824 */ /* 0x000fe200078e00ff */
[----:B------:R-:W-:Y:S01]  /*6e40*/  F2FP.SATFINITE.E4M3.F32.PACK_AB_MERGE_C R135, R183, R137, RZ ;  /* 0x00000089b787723e */ /* 0x000fe200048070ff */
[----:B------:R-:W-:Y:S01]  /*6e50*/  FADD R137, R133, R96 ;  /* 0x0000006085897221 */ /* 0x000fe20000000000 */
[----:B------:R-:W-:Y:S01]  /*6e60*/  LOP3.LUT R76, R76, R5, RZ, 0xfc, !PT ;  /* 0x000000054c4c7212 */ /* 0x000fe200078efcff */
[----:B------:R-:W-:Y:S01]  /*6e70*/  IMAD.SHL.U32 R5, R98, 0x1000000, RZ ;  /* 0x0100000062057824 */ /* 0x000fe200078e00ff */
[C---:B------:R-:W-:Y:S01]  /*6e80*/  F2FP.SATFINITE.E4M3.F32.PACK_AB_MERGE_C R128, R183.reuse, R128, RZ ;  /* 0x00000080b780723e */ /* 0x040fe200048070ff */
[----:B------:R-:W-:Y:S01]  /*6e90*/  SHFL.IDX PT, R37, R37, R10, 0x1c1f ;  /* 0x001c1f0a25257589 */ /* 0x000fe200000e0000 */
[----:B------:R-:W-:Y:S01]  /*6ea0*/  F2FP.SATFINITE.E4M3.F32.PACK_AB_MERGE_C R100, R183, R100, RZ ;  /* 0x00000064b764723e */ /* 0x000fe200048070ff */
[----:B------:R-:W-:Y:S01]  /*6eb0*/  IMAD.U32 R20, R135, 0x10000, RZ ;  /* 0x0001000087147824 */ /* 0x000fe200078e00ff */
[----:B------:R-:W-:Y:S01]  /*6ec0*/  LOP3.LUT R173, R173, 0xffff, RZ, 0xc0, !PT ;  /* 0x0000ffffadad7812 */ /* 0x000fe200078ec0ff */
[----:B------:R2:W3:Y:S01]  /*6ed0*/  SHFL.IDX PT, R2, R8, R11, 0x1c1f ;  /* 0x001c1f0b08027589 */ /* 0x0004e200000e0000 */
[C---:B------:R-:W-:Y:S01]  /*6ee0*/  F2FP.SATFINITE.E4M3.F32.PACK_AB_MERGE_C R133, R183.reuse, R133, RZ ;  /* 0x00000085b785723e */ /* 0x040fe200048070ff */
[----:B------:R-:W-:Y:S01]  /*6ef0*/  IMAD.U32 R128, R128, 0x10000, RZ ;  /* 0x0001000080807824 */ /* 0x000fe200078e00ff */
[C---:B------:R-:W-:Y:S01]  /*6f00*/  F2FP.SATFINITE.E4M3.F32.PACK_AB_MERGE_C R175, R183.reuse, R175, RZ ;  /* 0x000000afb7af723e */ /* 0x040fe200048070ff */
[----:B------:R-:W-:Y:S01]  /*6f10*/  SHFL.IDX PT, R27, R27, R10, 0x1c1f ;  /* 0x001c1f0a1b1b7589 */ /* 0x000fe200000e0000 */
[----:B------:R-:W-:Y:S01]  /*6f20*/  F2FP.SATFINITE.E4M3.F32.PACK_AB_MERGE_C R114, R183, R114, RZ ;  /* 0x00000072b772723e */ /* 0x000fe200048070ff */
[----:B------:R-:W-:Y:S01]  /*6f30*/  IMAD.SHL.U32 R4, R173, 0x1000000, RZ ;  /* 0x01000000ad047824 */ /* 0x000fe200078e00ff */
[C---:B------:R-:W-:Y:S01]  /*6f40*/  F2FP.SATFINITE.E4M3.F32.PACK_AB_MERGE_C R88, R183.reuse, R88, RZ ;  /* 0x00000058b758723e */ /* 0x040fe200048070ff */
[----:B------:R-:W4:Y:S01]  /*6f50*/  SHFL.IDX PT, R22, R22, R11, 0x1c1f ;  /* 0x001c1f0b16167589 */ /* 0x000f2200000e0000 */
[C---:B------:R-:W-:Y:S01]  /*6f60*/  F2FP.SATFINITE.E4M3.F32.PACK_AB_MERGE_C R86, R183.reuse, R86, RZ ;  /* 0x00000056b756723e */ /* 0x040fe200048070ff */
[----:B------:R-:W-:Y:S01]  /*6f70*/  IMAD.U32 R114, R114, 0x10000, RZ ;  /* 0x0001000072727824 */ /* 0x000fe200078e00ff */
[----:B------:R-:W-:Y:S01]  /*6f80*/  LOP3.LUT R90, R90, 0xffff, RZ, 0xc0, !PT ;  /* 0x0000ffff5a5a7812 */ /* 0x000fe200078ec0ff */
[----:B--2---:R-:W-:Y:S01]  /*6f90*/  IMAD.MOV.U32 R8, RZ, RZ, 0x1054 ;  /* 0x00001054ff087424 */ /* 0x004fe200078e00ff */
[C---:B------:R-:W-:Y:S01]  /*6fa0*/  F2FP.SATFINITE.E4M3.F32.PACK_AB_MERGE_C R126, R183.reuse, R126, RZ ;  /* 0x0000007eb77e723e */ /* 0x040fe200048070ff */
[----:B------:R-:W-:Y:S01]  /*6fb0*/  SHFL.IDX PT, R41, R41, R10, 0x1c1f ;  /* 0x001c1f0a29297589 */ /* 0x000fe200000e0000 */
[----:B------:R-:W-:Y:S01]  /*6fc0*/  F2FP.SATFINITE.E4M3.F32.PACK_AB_MERGE_C R104, R183, R104, RZ ;  /* 0x00000068b768723e */ /* 0x000fe200048070ff */
[----:B------:R-:W-:Y:S01]  /*6fd0*/  FADD R137, R137, R212 ;  /* 0x000000d489897221 */ /* 0x000fe20000000000 */
[C---:B------:R-:W-:Y:S01]  /*6fe0*/  F2FP.SATFINITE.E4M3.F32.PACK_AB_MERGE_C R124, R183.reuse, R124, RZ ;  /* 0x0000007cb77c723e */ /* 0x040fe200048070ff */
[----:B------:R-:W-:Y:S01]  /*6ff0*/  IMAD.U32 R126, R126, 0x10000, RZ ;  /* 0x000100007e7e7824 */ /* 0x000fe200078e00ff */
[C---:B------:R-:W-:Y:S01]  /*7000*/  F2FP.SATFINITE.E4M3.F32.PACK_AB_MERGE_C R102, R183.reuse, R102, RZ ;  /* 0x00000066b766723e */ /* 0x040fe200048070ff */
[----:B------:R-:W-:Y:S01]  /*7010*/  SHFL.IDX PT, R140, R140, R11, 0x1c1f ;  /* 0x001c1f0b8c8c7589 */ /* 0x000fe200000e0000 */
[C---:B------:R-:W-:Y:S01]  /*7020*/  F2FP.SATFINITE.E4M3.F32.PACK_AB_MERGE_C R120, R183.reuse, R120, RZ ;  /* 0x00000078b778723e */ /* 0x040fe200048070ff */
[----:B------:R-:W-:Y:S01]  /*7030*/  IMAD.U32 R124, R124, 0x10000, RZ ;  /* 0x000100007c7c7824 */ /* 0x000fe200078e00ff */
[C---:B------:R-:W-:Y:S01]  /*7040*/  F2FP.SATFINITE.E4M3.F32.PACK_AB_MERGE_C R96, R183.reuse, R96, RZ ;  /* 0x00000060b760723e */ /* 0x040fe200048070ff */
[----:B------:R-:W-:Y:S01]  /*7050*/  FADD R154, R154, R137 ;  /* 0x000000899a9a7221 */ /* 0x000fe20000000000 */
[C---:B------:R-:W-:Y:S01]  /*7060*/  F2FP.SATFINITE.E4M3.F32.PACK_AB_MERGE_C R118, R183.reuse, R118, RZ ;  /* 0x00000076b776723e */ /* 0x040fe200048070ff */
[----:B------:R-:W-:Y:S01]  /*7070*/  IMAD.U32 R120, R120, 0x10000, RZ ;  /* 0x0001000078787824 */ /* 0x000fe200078e00ff */
[----:B------:R-:W-:Y:S01]  /*7080*/  F2FP.SATFINITE.E4M3.F32.PACK_AB_MERGE_C R94, R183, R94, RZ ;  /* 0x0000005eb75e723e */ /* 0x000fe200048070ff */
[----:B------:R-:W-:Y:S01]  /*7090*/  FADD R69, R69, R154 ;  /* 0x0000009a45457221 */ /* 0x000fe20000000000 */
[----:B------:R-:W-:Y:S01]  /*70a0*/  PRMT R23, R162, 0x7604, R23 ;  /* 0x00007604a2177816 */ /* 0x000fe20000000017 */
[----:B------:R-:W-:Y:S01]  /*70b0*/  IMAD.U32 R118, R118, 0x10000, RZ ;  /* 0x0001000076767824 */ /* 0x000fe200078e00ff */
[----:B------:R-:W-:Y:S01]  /*70c0*/  F2FP.SATFINITE.E4M3.F32.PACK_AB_MERGE_C R82, R183, R82, RZ ;  /* 0x00000052b752723e */ /* 0x000fe200048070ff */
[----:B------:R-:W-:Y:S01]  /*70d0*/  FADD R158, R69, R158 ;  /* 0x0000009e459e7221 */ /* 0x000fe20000000000 */
[----:B------:R-:W-:-:S02]  /*70e0*/  F2FP.SATFINITE.E4M3.F32.PACK_AB_MERGE_C R80, R183, R80, RZ ;  /* 0x00000050b750723e */ /* 0x000fc400048070ff */
[C---:B------:R-:W-:Y:S02]  /*70f0*/  F2FP.SATFINITE.E4M3.F32.PACK_AB_MERGE_C R57, R183.reuse, R57, RZ ;  /* 0x00000039b739723e */ /* 0x040fe400048070ff */
[----:B------:R-:W-:Y:S02]  /*7100*/  F2FP.SATFINITE.E4M3.F32.PACK_AB_MERGE_C R43, R183, R43, RZ ;  /* 0x0000002bb72b723e */ /* 0x000fe400048070ff */
[----:B------:R-:W-:Y:S01]  /*7110*/  LOP3.LUT R100, R100, 0xffff, RZ, 0xc0, !PT ;  /* 0x0000ffff64647812 */ /* 0x000fe200078ec0ff */
[----:B------:R-:W-:Y:S01]  /*7120*/  IMAD.U32 R57, R57, 0x10000, RZ ;  /* 0x0001000039397824 */ /* 0x000fe200078e00ff */
[----:B------:R-:W-:Y:S02]  /*7130*/  LOP3.LUT R133, R133, 0xffff, RZ, 0xc0, !PT ;  /* 0x0000ffff85857812 */ /* 0x000fe400078ec0ff */
[----:B------:R-:W-:Y:S01]  /*7140*/  LOP3.LUT R175, R175, 0xffff, RZ, 0xc0, !PT ;  /* 0x0000ffffafaf7812 */ /* 0x000fe200078ec0ff */
[----:B------:R-:W-:Y:S01]  /*7150*/  IMAD.SHL.U32 R100, R100, 0x1000000, RZ ;  /* 0x0100000064647824 */ /* 0x000fe200078e00ff */
[----:B------:R-:W-:Y:S01]  /*7160*/  LOP3.LUT R24, R24, R5, RZ, 0xfc, !PT ;  /* 0x0000000518187212 */ /* 0x000fe200078efcff */
[----:B------:R-:W-:Y:S01]  /*7170*/  IMAD.SHL.U32 R5, R90, 0x1000000, RZ ;  /* 0x010000005a057824 */ /* 0x000fe200078e00ff */
[----:B------:R-:W-:Y:S01]  /*7180*/  LOP3.LUT R88, R88, 0xffff, RZ, 0xc0, !PT ;  /* 0x0000ffff58587812 */ /* 0x000fe200078ec0ff */
[----:B------:R-:W-:Y:S01]  /*7190*/  IMAD.SHL.U32 R133, R133, 0x1000000, RZ ;  /* 0x0100000085857824 */ /* 0x000fe200078e00ff */
[----:B------:R-:W-:Y:S01]  /*71a0*/  LOP3.LUT R86, R86, 0xffff, RZ, 0xc0, !PT ;  /* 0x0000ffff56567812 */ /* 0x000fe200078ec0ff */
[----:B------:R-:W-:Y:S01]  /*71b0*/  IMAD.SHL.U32 R175, R175, 0x1000000, RZ ;  /* 0x01000000afaf7824 */ /* 0x000fe200078e00ff */
[----:B------:R-:W-:Y:S01]  /*71c0*/  LOP3.LUT R23, R23, 0xff0000, R174, 0xf8, !PT ;  /* 0x00ff000017177812 */ /* 0x000fe200078ef8ae */
[----:B------:R-:W-:Y:S01]  /*71d0*/  IMAD.SHL.U32 R88, R88, 0x1000000, RZ ;  /* 0x0100000058587824 */ /* 0x000fe200078e00ff */
[----:B------:R-:W-:Y:S01]  /*71e0*/  LOP3.LUT R104, R104, 0xffff, RZ, 0xc0, !PT ;  /* 0x0000ffff68687812 */ /* 0x000fe200078ec0ff */
[----:B------:R-:W-:Y:S01]  /*71f0*/  IMAD.SHL.U32 R31, R86, 0x1000000, RZ ;  /* 0x01000000561f7824 */ /* 0x000fe200078e00ff */
[----:B------:R-:W-:-:S02]  /*7200*/  LOP3.LUT R102, R102, 0xffff, RZ, 0xc0, !PT ;  /* 0x0000ffff66667812 */ /* 0x000fc400078ec0ff */
[----:B------:R-:W-:Y:S01]  /*7210*/  LOP3.LUT R96, R96, 0xffff, RZ, 0xc0, !PT ;  /* 0x0000ffff60607812 */ /* 0x000fe200078ec0ff */
[----:B------:R-:W-:Y:S01]  /*7220*/  IMAD.SHL.U32 R104, R104, 0x1000000, RZ ;  /* 0x0100000068687824 */ /* 0x000fe200078e00ff */
[----:B------:R-:W-:Y:S01]  /*7230*/  LOP3.LUT R94, R94, 0xffff, RZ, 0xc0, !PT ;  /* 0x0000ffff5e5e7812 */ /* 0x000fe200078ec0ff */
[----:B------:R-:W-:Y:S01]  /*7240*/  IMAD.SHL.U32 R102, R102, 0x1000000, RZ ;  /* 0x0100000066667824 */ /* 0x000fe200078e00ff */
[----:B------:R-:W-:Y:S01]  /*7250*/  LOP3.LUT R82, R82, 0xffff, RZ, 0xc0, !PT ;  /* 0x0000ffff52527812 */ /* 0x000fe200078ec0ff */
[----:B------:R-:W-:Y:S01]  /*7260*/  IMAD.SHL.U32 R96, R96, 0x1000000, RZ ;  /* 0x0100000060607824 */ /* 0x000fe200078e00ff */
[----:B------:R-:W-:Y:S01]  /*7270*/  LOP3.LUT R80, R80, 0xffff, RZ, 0xc0, !PT ;  /* 0x0000ffff50507812 */ /* 0x000fe200078ec0ff */
[----:B------:R-:W-:Y:S01]  /*7280*/  IMAD.SHL.U32 R94, R94, 0x1000000, RZ ;  /* 0x010000005e5e7824 */ /* 0x000fe200078e00ff */
[----:B------:R-:W-:Y:S02]  /*7290*/  LOP3.LUT R43, R43, 0xffff, RZ, 0xc0, !PT ;  /* 0x0000ffff2b2b7812 */ /* 0x000fe400078ec0ff */
[----:B------:R-:W-:Y:S01]  /*72a0*/  LOP3.LUT R21, R21, 0xff0000, R128, 0xf8, !PT ;  /* 0x00ff000015157812 */ /* 0x000fe200078ef880 */
[----:B------:R-:W-:Y:S01]  /*72b0*/  IMAD.SHL.U32 R35, R80, 0x1000000, RZ ;  /* 0x0100000050237824 */ /* 0x000fe200078e00ff */
[----:B------:R-:W-:Y:S01]  /*72c0*/  LOP3.LUT R23, R23, R4, RZ, 0xfc, !PT ;  /* 0x0000000417177212 */ /* 0x000fe200078efcff */
[----:B------:R-:W-:Y:S01]  /*72d0*/  IMAD.SHL.U32 R43, R43, 0x1000000, RZ ;  /* 0x010000002b2b7824 */ /* 0x000fe200078e00ff */
[----:B------:R-:W-:Y:S01]  /*72e0*/  LOP3.LUT R20, R65, 0xff0000, R20, 0xf8, !PT ;  /* 0x00ff000041147812 */ /* 0x000fe200078ef814 */
[----:B------:R-:W-:Y:S01]  /*72f0*/  FADD R4, R63, R158 ;  /* 0x0000009e3f047221 */ /* 0x000fe20000000000 */
[----:B------:R-:W-:-:S02]  /*7300*/  LOP3.LUT R91, R91, 0xff0000, R114, 0xf8, !PT ;  /* 0x00ff00005b5b7812 */ /* 0x000fc400078ef872 */
[----:B------:R-:W-:Y:S01]  /*7310*/  LOP3.LUT R28, R28, R5, RZ, 0xfc, !PT ;  /* 0x000000051c1c7212 */ /* 0x000fe200078efcff */
[----:B------:R-:W-:Y:S01]  /*7320*/  IMAD.SHL.U32 R5, R82, 0x1000000, RZ ;  /* 0x0100000052057824 */ /* 0x000fe200078e00ff */
[----:B------:R-:W-:Y:S02]  /*7330*/  LOP3.LUT R83, R83, 0xff0000, R126, 0xf8, !PT ;  /* 0x00ff000053537812 */ /* 0x000fe400078ef87e */
[----:B------:R-:W-:Y:S02]  /*7340*/  LOP3.LUT R85, R85, 0xff0000, R124, 0xf8, !PT ;  /* 0x00ff000055557812 */ /* 0x000fe400078ef87c */
[----:B------:R-:W-:Y:S02]  /*7350*/  LOP3.LUT R87, R87, 0xff0000, R120, 0xf8, !PT ;  /* 0x00ff000057577812 */ /* 0x000fe400078ef878 */
[----:B------:R-:W-:Y:S02]  /*7360*/  LOP3.LUT R89, R89, 0xff0000, R118, 0xf8, !PT ;  /* 0x00ff000059597812 */ /* 0x000fe400078ef876 */
[----:B------:R-:W-:-:S02]  /*7370*/  LOP3.LUT R40, R40, 0xff0000, R57, 0xf8, !PT ;  /* 0x00ff000028287812 */ /* 0x000fc400078ef839 */
[----:B------:R-:W-:Y:S02]  /*7380*/  LOP3.LUT R21, R21, R100, RZ, 0xfc, !PT ;  /* 0x0000006415157212 */ /* 0x000fe400078efcff */
[----:B------:R-:W-:Y:S02]  /*7390*/  SEL R45, R18, R23, P3 ;  /* 0x00000017122d7207 */ /* 0x000fe40001800000 */
[----:B------:R-:W-:Y:S02]  /*73a0*/  LOP3.LUT R20, R20, R133, RZ, 0xfc, !PT ;  /* 0x0000008514147212 */ /* 0x000fe400078efcff */
[----:B------:R-:W-:Y:S02]  /*73b0*/  LOP3.LUT R160, R160, R175, RZ, 0xfc, !PT ;  /* 0x000000afa0a07212 */ /* 0x000fe400078efcff */
[----:B------:R-:W-:Y:S01]  /*73c0*/  LOP3.LUT R88, R91, R88, RZ, 0xfc, !PT ;  /* 0x000000585b587212 */ /* 0x000fe200078efcff */
[----:B------:R-:W-:Y:S01]  /*73d0*/  SHFL.IDX PT, R45, R45, R10, 0x1c1f ;  /* 0x001c1f0a2d2d7589 */ /* 0x000fe200000e0000 */
[----:B------:R-:W-:-:S02]  /*73e0*/  LOP3.LUT R31, R34, R31, RZ, 0xfc, !PT ;  /* 0x0000001f221f7212 */ /* 0x000fc400078efcff */
[----:B------:R-:W-:Y:S02]  /*73f0*/  SEL R18, R23, R18, P3 ;  /* 0x0000001217127207 */ /* 0x000fe40001800000 */
[----:B------:R-:W-:Y:S02]  /*7400*/  LOP3.LUT R83, R83, R104, RZ, 0xfc, !PT ;  /* 0x0000006853537212 */ /* 0x000fe400078efcff */
[----:B------:R-:W-:Y:S02]  /*7410*/  LOP3.LUT R102, R85, R102, RZ, 0xfc, !PT ;  /* 0x0000006655667212 */ /* 0x000fe400078efcff */
[----:B------:R-:W-:Y:S01]  /*7420*/  LOP3.LUT R87, R87, R96, RZ, 0xfc, !PT ;  /* 0x0000006057577212 */ /* 0x000fe200078efcff */
[----:B------:R-:W2:Y:S01]  /*7430*/  SHFL.IDX PT, R18, R18, R11, 0x1c1f ;  /* 0x001c1f0b12127589 */ /* 0x000ea200000e0000 */
[----:B------:R-:W-:Y:S02]  /*7440*/  LOP3.LUT R94, R89, R94, RZ, 0xfc, !PT ;  /* 0x0000005e595e7212 */ /* 0x000fe400078efcff */
[----:B------:R-:W-:-:S02]  /*7450*/  SEL R23, R17, R168, P3 ;  /* 0x000000a811177207 */ /* 0x000fc40001800000 */
[----:B------:R-:W-:Y:S01]  /*7460*/  LOP3.LUT R30, R30, R5, RZ, 0xfc, !PT ;  /* 0x000000051e1e7212 */ /* 0x000fe200078efcff */
[----:B------:R-:W-:Y:S01]  /*7470*/  FADD R5, R71, R148 ;  /* 0x0000009447057221 */ /* 0x000fe20000000000 */
[----:B------:R-:W-:Y:S02]  /*7480*/  LOP3.LUT R35, R38, R35, RZ, 0xfc, !PT ;  /* 0x0000002326237212 */ /* 0x000fe400078efcff */
[----:B------:R-:W-:Y:S01]  /*7490*/  LOP3.LUT R40, R40, R43, RZ, 0xfc, !PT ;  /* 0x0000002b28287212 */ /* 0x000fe200078efcff */
[----:B------:R-:W-:Y:S01]  /*74a0*/  SHFL.IDX PT, R23, R23, R10, 0x1c1f ;  /* 0x001c1f0a17177589 */ /* 0x000fe200000e0000 */
[----:B------:R-:W-:Y:S02]  /*74b0*/  SEL R168, R168, R17, P3 ;  /* 0x00000011a8a87207 */ /* 0x000fe40001800000 */
[----:B------:R-:W-:Y:S02]  /*74c0*/  SEL R17, R21, R76, P3 ;  /* 0x0000004c15117207 */ /* 0x000fe40001800000 */
[----:B------:R-:W-:-:S02]  /*74d0*/  SEL R39, R67, R20, P3 ;  /* 0x0000001443277207 */ /* 0x000fc40001800000 */
[----:B------:R-:W-:Y:S01]  /*74e0*/  SEL R43, R160, R163, P3 ;  /* 0x000000a3a02b7207 */ /* 0x000fe20001800000 */
[----:B------:R-:W-:Y:S01]  /*74f0*/  SHFL.IDX PT, R168, R168, R11, 0x1c1f ;  /* 0x001c1f0ba8a87589 */ /* 0x000fe200000e0000 */
[----:B------:R-:W-:Y:S02]  /*7500*/  SEL R76, R76, R21, P3 ;  /* 0x000000154c4c7207 */ /* 0x000fe40001800000 */
[----:B------:R-:W-:Y:S01]  /*7510*/  SEL R47, R19, R24, P3 ;  /* 0x00000018132f7207 */ /* 0x000fe20001800000 */
[----:B------:R-:W-:Y:S01]  /*7520*/  SHFL.IDX PT, R39, R39, R10, 0x1c1f ;  /* 0x001c1f0a27277589 */ /* 0x000fe200000e0000 */
[----:B------:R-:W-:Y:S02]  /*7530*/  SEL R32, R24, R19, P3 ;  /* 0x0000001318207207 */ /* 0x000fe40001800000 */
[----:B------:R-:W-:Y:S01]  /*7540*/  SEL R51, R31, R88, P3 ;  /* 0x000000581f337207 */ /* 0x000fe20001800000 */
[----:B------:R-:W-:Y:S01]  /*7550*/  SHFL.IDX PT, R43, R43, R10, 0x1c1f ;  /* 0x001c1f0a2b2b7589 */ /* 0x000fe200000e0000 */
[----:B------:R-:W-:-:S02]  /*7560*/  SEL R20, R20, R67, P3 ;  /* 0x0000004314147207 */ /* 0x000fc40001800000 */
[----:B------:R-:W-:Y:S01]  /*7570*/  SEL R160, R163, R160, P3 ;  /* 0x000000a0a3a07207 */ /* 0x000fe20001800000 */
[----:B------:R-:W-:Y:S01]  /*7580*/  SHFL.IDX PT, R47, R47, R10, 0x1c1f ;  /* 0x001c1f0a2f2f7589 */ /* 0x000fe200000e0000 */
[----:B------:R-:W-:Y:S02]  /*7590*/  SEL R21, R102, R83, P3 ;  /* 0x0000005366157207 */ /* 0x000fe40001800000 */
[----:B------:R-:W-:Y:S01]  /*75a0*/  SEL R19, R94, R87, P3 ;  /* 0x000000575e137207 */ /* 0x000fe20001800000 */
[----:B------:R-:W5:Y:S01]  /*75b0*/  SHFL.IDX PT, R20, R20, R11, 0x1c1f ;  /* 0x001c1f0b14147589 */ /* 0x000f6200000e0000 */
[----:B------:R-:W-:Y:S02]  /*75c0*/  SEL R49, R25, R28, P3 ;  /* 0x0000001c19317207 */ /* 0x000fe40001800000 */
[----:B------:R-:W-:Y:S01]  /*75d0*/  SEL R88, R88, R31, P3 ;  /* 0x0000001f58587207 */ /* 0x000fe20001800000 */
[----:B------:R-:W5:Y:S01]  /*75e0*/  SHFL.IDX PT, R160, R160, R11, 0x1c1f ;  /* 0x001c1f0ba0a07589 */ /* 0x000f6200000e0000 */
[----:B------:R-:W-:-:S02]  /*75f0*/  SEL R8, R8, 0x5410, P3 ;  /* 0x0000541008087807 */ /* 0x000fc40001800000 */
[----:B------:R-:W-:Y:S01]  /*7600*/  SEL R102, R83, R102, P3 ;  /* 0x0000006653667207 */ /* 0x000fe20001800000 */
[----:B------:R-:W-:Y:S01]  /*7610*/  SHFL.IDX PT, R49, R49, R10, 0x1c1f ;  /* 0x001c1f0a31317589 */ /* 0x000fe200000e0000 */
[----:B------:R-:W-:Y:S02]  /*7620*/  SEL R94, R87, R94, P3 ;  /* 0x0000005e575e7207 */ /* 0x000fe40001800000 */
[----:B------:R-:W-:Y:S01]  /*7630*/  SEL R34, R28, R25, P3 ;  /* 0x000000191c227207 */ /* 0x000fe20001800000 */
[----:B------:R-:W-:Y:S01]  /*7640*/  SHFL.IDX PT, R51, R51, R10, 0x1c1f ;  /* 0x001c1f0a33337589 */ /* 0x000fe200000e0000 */
[----:B------:R-:W-:Y:S02]  /*7650*/  SEL R53, R33, R30, P3 ;  /* 0x0000001e21357207 */ /* 0x000fe40001800000 */
[----:B------:R-:W-:Y:S01]  /*7660*/  SEL R7, R7, 0x7632, P3 ;  /* 0x0000763207077807 */ /* 0x000fe20001800000 */
[----:B------:R-:W5:Y:S01]  /*7670*/  SHFL.IDX PT, R88, R88, R11, 0x1c1f ;  /* 0x001c1f0b58587589 */ /* 0x000f6200000e0000 */
[----:B------:R-:W-:-:S02]  /*7680*/  SEL R55, R40, R35, P3 ;  /* 0x0000002328377207 */ /* 0x000fc40001800000 */
[----:B------:R-:W-:Y:S01]  /*7690*/  SEL R38, R30, R33, P3 ;  /* 0x000000211e267207 */ /* 0x000fe20001800000 */
[----:B------:R-:W-:Y:S01]  /*76a0*/  SHFL.IDX PT, R17, R17, R10, 0x1c1f ;  /* 0x001c1f0a11117589 */ /* 0x000fe200000e0000 */
[----:B------:R-:W-:Y:S02]  /*76b0*/  SEL R40, R35, R40, P3 ;  /* 0x0000002823287207 */ /* 0x000fe40001800000 */
[-C--:B-1----:R-:W-:Y:S01]  /*76c0*/  PRMT R28, R29, R8.reuse, R16 ;  /* 0x000000081d1c7216 */ /* 0x082fe20000000010 */
[----:B------:R-:W1:Y:S01]  /*76d0*/  SHFL.IDX PT, R76, R76, R11, 0x1c1f ;  /* 0x001c1f0b4c4c7589 */ /* 0x000e6200000e0000 */
[CCC-:B---3--:R-:W-:Y:S02]  /*76e0*/  PRMT R24, R37.reuse, R8.reuse, R2.reuse ;  /* 0x0000000825187216 */ /* 0x1c8fe40000000002 */
[----:B------:R-:W-:Y:S01]  /*76f0*/  PRMT R25, R37, R7, R2 ;  /* 0x0000000725197216 */ /* 0x000fe20000000002 */
[----:B------:R-:W-:Y:S01]  /*7700*/  SHFL.IDX PT, R21, R21, R10, 0x1c1f ;  /* 0x001c1f0a15157589 */ /* 0x000fe200000e0000 */
[----:B----4-:R-:W-:-:S02]  /*7710*/  PRMT R26, R27, R8, R22 ;  /* 0x000000081b1a7216 */ /* 0x010fc40000000016 */
[-C--:B------:R-:W-:Y:S01]  /*7720*/  PRMT R29, R29, R7.reuse, R16 ;  /* 0x000000071d1d7216 */ /* 0x080fe20000000010 */
[----:B------:R3:W4:Y:S01]  /*7730*/  SHFL.IDX PT, R2, R32, R11, 0x1c1f ;  /* 0x001c1f0b20027589 */ /* 0x00072200000e0000 */
[-C--:B------:R-:W-:Y:S02]  /*7740*/  PRMT R27, R27, R7.reuse, R22 ;  /* 0x000000071b1b7216 */ /* 0x080fe40000000016 */
[CCC-:B--2---:R-:W-:Y:S01]  /*7750*/  PRMT R36, R45.reuse, R8.reuse, R18.reuse ;  /* 0x000000082d247216 */ /* 0x1c4fe20000000012 */
[----:B------:R2:W4:Y:S01]  /*7760*/  SHFL.IDX PT, R16, R34, R11, 0x1c1f ;  /* 0x001c1f0b22107589 */ /* 0x00052200000e0000 */
[-C--:B------:R-:W-:Y:S02]  /*7770*/  PRMT R37, R45, R7.reuse, R18 ;  /* 0x000000072d257216 */ /* 0x080fe40000000012 */
[C-C-:B-----5:R-:W-:Y:S01]  /*7780*/  PRMT R30, R39.reuse, R8, R20.reuse ;  /* 0x00000008271e7216 */ /* 0x160fe20000000014 */
[----:B------:R-:W5:Y:S01]  /*7790*/  SHFL.IDX PT, R102, R102, R11, 0x1c1f ;  /* 0x001c1f0b66667589 */ /* 0x000f6200000e0000 */
[----:B------:R-:W-:-:S02]  /*77a0*/  PRMT R31, R39, R7, R20 ;  /* 0x00000007271f7216 */ /* 0x000fc40000000014 */
[CCC-:B---3--:R-:W-:Y:S01]  /*77b0*/  PRMT R32, R41.reuse, R8.reuse, R140.reuse ;  /* 0x0000000829207216 */ /* 0x1c8fe2000000008c */
[----:B------:R-:W-:Y:S01]  /*77c0*/  SHFL.IDX PT, R19, R19, R10, 0x1c1f ;  /* 0x001c1f0a13137589 */ /* 0x000fe200000e0000 */
[-C--:B------:R-:W-:Y:S02]  /*77d0*/  PRMT R33, R41, R7.reuse, R140 ;  /* 0x0000000729217216 */ /* 0x080fe4000000008c */
[CCC-:B--2---:R-:W-:Y:S01]  /*77e0*/  PRMT R34, R43.reuse, R8.reuse, R160.reuse ;  /* 0x000000082b227216 */ /* 0x1c4fe200000000a0 */
[----:B------:R-:W2:Y:S01]  /*77f0*/  SHFL.IDX PT, R94, R94, R11, 0x1c1f ;  /* 0x001c1f0b5e5e7589 */ /* 0x000ea200000e0000 */
[-C--:B------:R-:W-:Y:S02]  /*7800*/  PRMT R35, R43, R7.reuse, R160 ;  /* 0x000000072b237216 */ /* 0x080fe400000000a0 */
[----:B------:R-:W-:Y:S01]  /*7810*/  PRMT R50, R51, R8, R88 ;  /* 0x0000000833327216 */ /* 0x000fe20000000058 */
[----:B------:R-:W-:Y:S01]  /*7820*/  SHFL.IDX PT, R53, R53, R10, 0x1c1f ;  /* 0x001c1f0a35357589 */ /* 0x000fe200000e0000 */
[----:B------:R-:W-:-:S02]  /*7830*/  PRMT R39, R23, R7, R168 ;  /* 0x0000000717277216 */ /* 0x000fc400000000a8 */
[-C--:B-1----:R-:W-:Y:S01]  /*7840*/  PRMT R41, R17, R7.reuse, R76 ;  /* 0x0000000711297216 */ /* 0x082fe2000000004c */
[----:B------:R1:W3:Y:S01]  /*7850*/  SHFL.IDX PT, R22, R38, R11, 0x1c1f ;  /* 0x001c1f0b26167589 */ /* 0x0002e200000e0000 */
[CCC-:B----4-:R-:W-:Y:S02]  /*7860*/  PRMT R44, R47.reuse, R8.reuse, R2.reuse ;  /* 0x000000082f2c7216 */ /* 0x1d0fe40000000002 */
[-C--:B------:R-:W-:Y:S01]  /*7870*/  PRMT R45, R47, R7.reuse, R2 ;  /* 0x000000072f2d7216 */ /* 0x080fe20000000002 */
[----:B------:R-:W-:Y:S01]  /*7880*/  SHFL.IDX PT, R55, R55, R10, 0x1c1f ;  /* 0x001c1f0a37377589 */ /* 0x000fe200000e0000 */
[CCC-:B------:R-:W-:Y:S02]  /*7890*/  PRMT R48, R49.reuse, R8.reuse, R16.reuse ;  /* 0x0000000831307216 */ /* 0x1c0fe40000000010 */
[----:B------:R-:W-:Y:S01]  /*78a0*/  PRMT R49, R49, R7, R16 ;  /* 0x0000000731317216 */ /* 0x000fe20000000010 */
[----:B------:R4:W3:Y:S01]  /*78b0*/  SHFL.IDX PT, R52, R40, R11, 0x1c1f ;  /* 0x001c1f0b28347589 */ /* 0x0008e200000e0000 */
[----:B-----5:R-:W-:-:S02]  /*78c0*/  PRMT R42, R21, R8, R102 ;  /* 0x00000008152a7216 */ /* 0x020fc40000000066 */
[-C--:B-1----:R-:W-:Y:S02]  /*78d0*/  PRMT R38, R23, R8.reuse, R168 ;  /* 0x0000000817267216 */ /* 0x082fe400000000a8 */
[-C--:B------:R-:W-:Y:S02]  /*78e0*/  PRMT R43, R21, R7.reuse, R102 ;  /* 0x00000007152b7216 */ /* 0x080fe40000000066 */
[-C--:B------:R-:W-:Y:S02]  /*78f0*/  PRMT R51, R51, R7.reuse, R88 ;  /* 0x0000000733337216 */ /* 0x080fe40000000058 */
[-C--:B--2---:R-:W-:Y:S02]  /*7900*/  PRMT R46, R19, R8.reuse, R94 ;  /* 0x00000008132e7216 */ /* 0x084fe4000000005e */
[----:B----4-:R-:W-:Y:S02]  /*7910*/  PRMT R40, R17, R8, R76 ;  /* 0x0000000811287216 */ /* 0x010fe4000000004c */
[----:B------:R-:W-:-:S02]  /*7920*/  PRMT R47, R19, R7, R94 ;  /* 0x00000007132f7216 */ /* 0x000fc4000000005e */
[CCC-:B---3--:R-:W-:Y:S02]  /*7930*/  PRMT R56, R53.reuse, R8.reuse, R22.reuse ;  /* 0x0000000835387216 */ /* 0x1c8fe40000000016 */
[-C--:B------:R-:W-:Y:S02]  /*7940*/  PRMT R57, R53, R7.reuse, R22 ;  /* 0x0000000735397216 */ /* 0x080fe40000000016 */
[C-C-:B------:R-:W-:Y:S02]  /*7950*/  PRMT R58, R55.reuse, R8, R52.reuse ;  /* 0x00000008373a7216 */ /* 0x140fe40000000034 */
[----:B------:R-:W-:Y:S01]  /*7960*/  PRMT R59, R55, R7, R52 ;  /* 0x00000007373b7216 */ /* 0x000fe20000000034 */
[----:B------:R-:W-:Y:S06]  /*7970*/  @!P0 BRA `(.L_x_19) ;  /* 0x0000000000048947 */ /* 0x000fec0003800000 */
[----:B------:R-:W-:Y:S01]  /*7980*/  BPT.TRAP 0x1 ;  /* 0x000000040000795c */ /* 0x000fe20000300000 */
.L_x_19:
[----:B------:R-:W1:Y:S02]  /*7990*/  SYNCS.PHASECHK.TRANS64.TRYWAIT P1, [UR38+0x16008], R6 ;  /* 0x01600806ff0075a7 */ /* 0x000e640008020166 */
[----:B-1----:R-:W-:Y:S05]  /*79a0*/  @!P1 BRA `(.L_x_20) ;  /* 0x000000fc00c09947 */ /* 0x002fea0003800000 */
.L_x_103:
[----:B------:R-:W-:Y:S01]  /*79b0*/  UIADD3 UR10, UR12, 0x400, URZ ;  /* 0x000004000c0a7890 */ /* 0x000fe2000fffe03f */
[----:B------:R-:W-:Y:S01]  /*79c0*/  WARPGROUP.ARRIVE ;  /* 0x00000000000079c5 */ /* 0x000fe20000000000 */
[----:B------:R-:W-:-:S07]  /*79d0*/  UMOV UR11, 0x40000040 ;  /* 0x40000040000b7882 */ /* 0x000fce0000000000 */
[----:B------:R-:W-:Y:S01]  /*79e0*/  QGMMA.64x64x32.F32.E4M3.E4M3 R152, R24, gdesc[UR8], RZ, !UPT, gsb0 ;  /* 0x00e0000818987df3 */ /* 0x000fe2000c0008ff */
[----:B------:R-:W-:Y:S01]  /*79f0*/  UIADD3 UR10, UR12, 0x402, URZ ;  /* 0x000004020c0a7890 */ /* 0x000fe2000fffe03f */
[----:B------:R-:W-:Y:S01]  /*7a00*/  UMOV UR11, 0x40000040 ;  /* 0x40000040000b7882 */ /* 0x000fe20000000000 */
[----:B------:R-:W-:Y:S02]  /*7a10*/  WARPGROUP.DEPBAR.LE gsb0, 0x0 ;  /* 0x00008000000079c5 */ /* 0x000fe40000010000 */
[----:B------:R-:W-:-:S06]  /*7a20*/  WARPGROUP.ARRIVE ;  /* 0x00000000000079c5 */ /* 0x000fcc0000000000 */
[----:B------:R-:W-:Y:S01]  /*7a30*/  QGMMA.64x64x32.F32.E4M3.E4M3 R152, R28, gdesc[UR8], R152, gsb0 ;  /* 0x00e000081c987df3 */ /* 0x000fe20008000898 */
        /* <DEDUP_REMOVED lines=29> */
[----:B------:R-:W-:Y:S03]  /*7c10*/  QGMMA.64x64x32.F32.E4M3.E4M3 R152, R56, gdesc[UR8], R152, gsb0 ;  /* 0x00e0000838987df3 */ /* 0x000fe60008000898 */
[----:B------:R-:W-:Y:S02]  /*7c20*/  WARPGROUP.DEPBAR.LE gsb0, 0x0 ;  /* 0x00008000000079c5 */ /* 0x000fe40000010000 */
[----:B------:R-:W-:Y:S05]  /*7c30*/  @!P0 BRA `(.L_x_21) ;  /* 0x0000000000048947 */ /* 0x000fea0003800000 */
[----:B------:R-:W-:Y:S01]  /*7c40*/  BPT.TRAP 0x1 ;  /* 0x000000040000795c */ /* 0x000fe20000300000 */
.L_x_21:
[----:B------:R-:W-:Y:S01]  /*7c50*/  UISETP.GT.U32.AND UP0, UPT, UR6, 0x1, UPT ;  /* 0x000000010600788c */ /* 0x000fe2000bf04070 */
[----:B-1----:R-:W-:Y:S01]  /*7c60*/  IMAD.MOV.U32 R6, RZ, RZ, RZ ;  /* 0x000000ffff067224 */ /* 0x002fe200078e00ff */
[----:B------:R-:W-:-:S04]  /*7c70*/  UIADD3 UR7, UR38, 0x16028, URZ ;  /* 0x0001602826077890 */ /* 0x000fc8000fffe03f */
[----:B------:R-:W-:Y:S01]  /*7c80*/  PLOP3.LUT P1, PT, PT, PT, UP0, 0x80, 0x0 ;  /* 0x000000000000781c */ /* 0x000fe20003f2f008 */
[----:B------:R-:W-:-:S09]  /*7c90*/  UPRMT UR7, URZ, 0x654, UR7 ;  /* 0x000006543f077896 */ /* 0x000fd20008000007 */
[----:B------:R-:W-:Y:S03]  /*7ca0*/  SYNCS.ARRIVE.TRANS64.RED.A1T0 RZ, [UR7], RZ ;  /* 0x000000ffffff79a7 */ /* 0x000fe60008100407 */
[----:B------:R-:W-:Y:S05]  /*7cb0*/  @P1 BRA `(.L_x_22) ;  /* 0x0000000000041947 */ /* 0x000fea0003800000 */
[----:B------:R-:W-:Y:S01]  /*7cc0*/  BPT.TRAP 0x1 ;  /* 0x000000040000795c */ /* 0x000fe20000300000 */
.L_x_22:
[C---:B------:R-:W-:Y:S01]  /*7cd0*/  ISETP.GE.AND P2, PT, R12.reuse, 0x3, PT ;  /* 0x000000030c00780c */ /* 0x040fe20003f46270 */
[----:B------:R-:W-:Y:S01]  /*7ce0*/  UMOV UR13, 0x1 ;  /* 0x00000001000d7882 */ /* 0x000fe20000000000 */
[----:B------:R-:W-:Y:S01]  /*7cf0*/  UMOV UR14, 0x2 ;  /* 0x00000002000e7882 */ /* 0x000fe20000000000 */
[----:B------:R-:W-:Y:S02]  /*7d00*/  VIADD R2, R13, 0x100 ;  /* 0x000001000d027836 */ /* 0x000fe40000000000 */
[----:B------:R-:W-:-:S08]  /*7d10*/  VIADD R12, R12, 0xffffffff ;  /* 0xffffffff0c0c7836 */ /* 0x000fd00000000000 */
[----:B------:R-:W-:Y:S05]  /*7d20*/  @!P2 BRA `(.L_x_23) ;  /* 0x00000060003ca947 */ /* 0x000fea0003800000 */
[----:B------:R-:W-:Y:S01]  /*7d30*/  IMAD.MOV.U32 R17, RZ, RZ, R9 ;  /* 0x000000ffff117224 */ /* 0x000fe200078e0009 */
[----:B------:R-:W-:Y:S01]  /*7d40*/  UMOV UR14, 0x2 ;  /* 0x00000002000e7882 */ /* 0x000fe20000000000 */
[----:B------:R-:W-:Y:S01]  /*7d50*/  IMAD.MOV.U32 R13, RZ, RZ, R15 ;  /* 0x000000ffff0d7224 */ /* 0x000fe200078e000f */
[----:B------:R-:W-:Y:S01]  /*7d60*/  UMOV UR13, 0x1 ;  /* 0x00000001000d7882 */ /* 0x000fe20000000000 */
[----:B------:R-:W-:Y:S01]  /*7d70*/  IMAD.MOV.U32 R6, RZ, RZ, RZ ;  /* 0x000000ffff067224 */ /* 0x000fe200078e00ff */
[----:B------:R-:W-:-:S06]  /*7d80*/  ULDC UR16, c[0x0][0x604] ;  /* 0x0001810000107ab9 */ /* 0x000fcc0000000800 */
.L_x_34:
[----:B------:R-:W-:-:S13]  /*7d90*/  PLOP3.LUT P4, PT, PT, PT, UP1, 0x80, 0x0 ;  /* 0x000000000000781c */ /* 0x000fda0003f8f018 */
[----:B------:R-:W-:Y:S05]  /*7da0*/  @!P4 BRA `(.L_x_24) ;  /* 0x000000000004c947 */ /* 0x000fea0003800000 */
[----:B------:R-:W-:Y:S01]  /*7db0*/  BPT.TRAP 0x1 ;  /* 0x000000040000795c */ /* 0x000fe20000300000 */
.L_x_24:
[----:B------:R-:W-:Y:S01]  /*7dc0*/  ULEA UR6, UR14, UR38, 0x3 ;  /* 0x000000260e067291 */ /* 0x000fe2000f8e183f */
[----:B------:R-:W-:-:S08]  /*7dd0*/  SHF.L.U32 R9, R6, 0x1f, RZ ;  /* 0x0000001f06097819 */ /* 0x000fd000000006ff */
[----:B------:R-:W1:Y:S02]  /*7de0*/  SYNCS.PHASECHK.TRANS64.TRYWAIT P2, [UR6+0x16000], R9 ;  /* 0x01600009ff0075a7 */ /* 0x000e640008040146 */
[----:B-1----:R-:W-:Y:S05]  /*7df0*/  @!P2 BRA `(.L_x_25) ;  /* 0x000000f800c4a947 */ /* 0x002fea0003800000 */
.L_x_104:
[----:B------:R-:W-:Y:S01]  /*7e00*/  ULEA UR6, UR14, UR12, 0xa ;  /* 0x0000000c0e067291 */ /* 0x000fe2000f8e503f */
[----:B------:R-:W-:Y:S01]  /*7e10*/  WARPGROUP.ARRIVE ;  /* 0x00000000000079c5 */ /* 0x000fe20000000000 */
[----:B------:R-:W-:Y:S01]  /*7e20*/  UMOV UR7, 0x80000020 ;  /* 0x8000002000077882 */ /* 0x000fe20000000000 */
[----:B------:R-:W-:Y:S01]  /*7e30*/  UMOV UR11, 0x80000020 ;  /* 0x80000020000b7882 */ /* 0x000fe20000000000 */
[----:B------:R-:W-:Y:S02]  /*7e40*/  UIADD3 UR10, UR6, 0x2, URZ ;  /* 0x00000002060a7890 */ /* 0x000fe4000fffe03f */
[----:B------:R-:W-:-:S03]  /*7e50*/  UIADD3 UR14, UR14, 0x1, URZ ;  /* 0x000000010e0e7890 */ /* 0x000fc6000fffe03f */
[----:B------:R-:W-:Y:S01]  /*7e60*/  QGMMA.64x256x32.F32.E4M3.E4M3 R24, gdesc[UR4], RZ, !UPT, gsb0 ;  /* 0x03e00000041879f3 */ /* 0x000fe2000c0008ff */
[----:B------:R-:W-:-:S04]  /*7e70*/  UISETP.NE.AND UP0, UPT, UR14, 0x5, UPT ;  /* 0x000000050e00788c */ /* 0x000fc8000bf05270 */
[----:B------:R-:W-:Y:S02]  /*7e80*/  USEL UR6, URZ, 0x1, UP0 ;  /* 0x000000013f067887 */ /* 0x000fe40008000000 */
[----:B------:R-:W-:-:S04]  /*7e90*/  USEL UR14, UR14, URZ, UP0 ;  /* 0x0000003f0e0e7287 */ /* 0x000fc80008000000 */
[----:B------:R-:W-:Y:S01]  /*7ea0*/  LOP3.LUT R6, R6, UR6, RZ, 0x3c, !PT ;  /* 0x0000000606067c12 */ /* 0x000fe2000f8e3cff */
[----:B------:R-:W-:Y:S02]  /*7eb0*/  WARPGROUP.DEPBAR.LE gsb0, 0x0 ;  /* 0x00008000000079c5 */ /* 0x000fe40000010000 */
[----:B------:R-:W-:-:S14]  /*7ec0*/  WARPGROUP.ARRIVE ;  /* 0x00000000000079c5 */ /* 0x000fdc0000000000 */
[----:B------:R-:W-:Y:S03]  /*7ed0*/  QGMMA.64x256x32.F32.E4M3.E4M3 R24, gdesc[UR8], R24, gsb0 ;  /* 0x03e00000081879f3 */ /* 0x000fe60008000818 */
[----:B------:R-:W-:Y:S02]  /*7ee0*/  WARPGROUP.DEPBAR.LE gsb0, 0x0 ;  /* 0x00008000000079c5 */ /* 0x000fe40000010000 */
[----:B------:R-:W-:Y:S05]  /*7ef0*/  @!P4 BRA `(.L_x_26) ;  /* 0x000000000004c947 */ /* 0x000fea0003800000 */
[----:B------:R-:W-:Y:S01]  /*7f00*/  BPT.TRAP 0x1 ;  /* 0x000000040000795c */ /* 0x000fe20000300000 */
.L_x_26:
[----:B-1----:R-:W-:Y:S01]  /*7f10*/  FMNMX R10, R24, R17, !PT ;  /* 0x00000011180a7209 */ /* 0x002fe20007800000 */
[----:B------:R-:W-:-:S03]  /*7f20*/  ULEA UR6, UR14, UR38, 0x3 ;  /* 0x000000260e067291 */ /* 0x000fc6000f8e183f */
[----:B------:R-:W-:-:S04]  /*7f30*/  FMNMX R9, R25, R10, !PT ;  /* 0x0000000a19097209 */ /* 0x000fc80007800000 */
        /* <DEDUP_REMOVED lines=61> */
[----:B------:R-:W-:-:S05]  /*8310*/  FMNMX R11, R149, R10, !PT ;  /* 0x0000000a950b7209 */ /* 0x000fca0007800000 */
[----:B------:R-:W1:Y:S02]  /*8320*/  SHFL.BFLY PT, R10, R11, 0x1, 0x1f ;  /* 0x0c201f000b0a7f89 */ /* 0x000e6400000e0000 */
[----:B-1----:R-:W-:-:S05]  /*8330*/  FMNMX R15, R11, R10, !PT ;  /* 0x0000000a0b0f7209 */ /* 0x002fca0007800000 */
[----:B------:R-:W1:Y:S02]  /*8340*/  SHFL.BFLY PT, R10, R15, 0x2, 0x1f ;  /* 0x0c401f000f0a7f89 */ /* 0x000e6400000e0000 */
[----:B-1----:R-:W-:-:S04]  /*8350*/  FMNMX R9, R15, R10, !PT ;  /* 0x0000000a0f097209 */ /* 0x002fc80007800000 */
[----:B------:R-:W-:-:S04]  /*8360*/  FSETP.NEU.AND P2, PT, R9, -INF , PT ;  /* 0xff8000000900780b */ /* 0x000fc80003f4d000 */
[----:B------:R-:W-:-:S05]  /*8370*/  FSEL R10, R9, RZ, P2 ;  /* 0x000000ff090a7208 */ /* 0x000fca0001000000 */
[C---:B------:R-:W-:Y:S01]  /*8380*/  FMUL R184, R10.reuse, UR16 ;  /* 0x000000100ab87c20 */ /* 0x040fe20008400000 */
[----:B------:R-:W-:-:S03]  /*8390*/  FADD R10, -R10, R17 ;  /* 0x000000110a0a7221 */ /* 0x000fc60000000100 */
[--C-:B------:R-:W-:Y:S01]  /*83a0*/  FFMA R24, R24, UR16, -R184.reuse ;  /* 0x0000001018187c23 */ /* 0x100fe200080008b8 */
[----:B------:R-:W-:-:S01]  /*83b0*/  FFMA R29, R29, UR16, -R184 ;  /* 0x000000101d1d7c23 */ /* 0x000fc200080008b8 */
[--C-:B------:R-:W-:Y:S01]  /*83c0*/  FFMA R28, R28, UR16, -R184.reuse ;  /* 0x000000101c1c7c23 */ /* 0x100fe200080008b8 */
[----:B------:R-:W-:-:S01]  /*83d0*/  FFMA R25, R25, UR16, -R184 ;  /* 0x0000001019197c23 */ /* 0x000fc200080008b8 */
[--C-:B------:R-:W-:Y:S01]  /*83e0*/  FFMA R32, R32, UR16, -R184.reuse ;  /* 0x0000001020207c23 */ /* 0x100fe200080008b8 */
[----:B------:R-:W-:Y:S01]  /*83f0*/  FSETP.GEU.AND P2, PT, R24, -126, PT ;  /* 0xc2fc00001800780b */ /* 0x000fe20003f4e000 */
[--C-:B------:R-:W-:Y:S01]  /*8400*/  FFMA R37, R37, UR16, -R184.reuse ;  /* 0x0000001025257c23 */ /* 0x100fe200080008b8 */
[----:B------:R-:W-:Y:S01]  /*8410*/  FSETP.GEU.AND P5, PT, R29, -126, PT ;  /* 0xc2fc00001d00780b */ /* 0x000fe20003fae000 */
[--C-:B------:R-:W-:Y:S01]  /*8420*/  FFMA R36, R36, UR16, -R184.reuse ;  /* 0x0000001024247c23 */ /* 0x100fe200080008b8 */
[----:B------:R-:W-:Y:S01]  /*8430*/  FSETP.GEU.AND P4, PT, R28, -126, PT ;  /* 0xc2fc00001c00780b */ /* 0x000fe20003f8e000 */
[--C-:B------:R-:W-:Y:S01]  /*8440*/  FFMA R33, R33, UR16, -R184.reuse ;  /* 0x0000001021217c23 */ /* 0x100fe200080008b8 */
[----:B------:R-:W-:Y:S01]  /*8450*/  FSETP.GEU.AND P6, PT, R25, -126, PT ;  /* 0xc2fc00001900780b */ /* 0x000fe20003fce000 */
[--C-:B------:R-:W-:Y:S01]  /*8460*/  FFMA R40, R40, UR16, -R184.reuse ;  /* 0x0000001028287c23 */ /* 0x100fe200080008b8 */
[----:B------:R-:W-:-:S01]  /*8470*/  FFMA R45, R45, UR16, -R184 ;  /* 0x000000102d2d7c23 */ /* 0x000fc200080008b8 */
[--C-:B------:R-:W-:Y:S01]  /*8480*/  FFMA R44, R44, UR16, -R184.reuse ;  /* 0x000000102c2c7c23 */ /* 0x100fe200080008b8 */
[----:B------:R-:W-:-:S01]  /*8490*/  FFMA R41, R41, UR16, -R184 ;  /* 0x0000001029297c23 */ /* 0x000fc200080008b8 */
[--C-:B------:R-:W-:Y:S01]  /*84a0*/  FFMA R48, R48, UR16, -R184.reuse ;  /* 0x0000001030307c23 */ /* 0x100fe200080008b8 */
[----:B------:R-:W-:-:S01]  /*84b0*/  FFMA R53, R53, UR16, -R184 ;  /* 0x0000001035357c23 */ /* 0x000fc200080008b8 */
[----:B------:R-:W-:Y:S01]  /*84c0*/  @!P2 FMUL R24, R24, 0.5 ;  /* 0x3f0000001818a820 */ /* 0x000fe20000400000 */
[----:B------:R-:W-:-:S01]  /*84d0*/  FFMA R52, R52, UR16, -R184 ;  /* 0x0000001034347c23 */ /* 0x000fc200080008b8 */
[----:B------:R-:W-:Y:S01]  /*84e0*/  @!P5 FMUL R29, R29, 0.5 ;  /* 0x3f0000001d1dd820 */ /* 0x000fe20000400000 */
[----:B------:R-:W-:-:S01]  /*84f0*/  FFMA R49, R49, UR16, -R184 ;  /* 0x0000001031317c23 */ /* 0x000fc200080008b8 */
[----:B------:R-:W1:Y:S01]  /*8500*/  MUFU.EX2 R11, R24 ;  /* 0x00000018000b7308 */ /* 0x000e620000000800 */
[----:B------:R-:W-:Y:S01]  /*8510*/  @!P4 FMUL R28, R28, 0.5 ;  /* 0x3f0000001c1cc820 */ /* 0x000fe20000400000 */
[----:B------:R-:W-:Y:S01]  /*8520*/  @!P6 FMUL R25, R25, 0.5 ;  /* 0x3f0000001919e820 */ /* 0x000fe20000400000 */
[----:B------:R-:W-:-:S01]  /*8530*/  FFMA R56, R56, UR16, -R184 ;  /* 0x0000001038387c23 */ /* 0x000fc200080008b8 */
[--C-:B------:R-:W-:Y:S01]  /*8540*/  FFMA R61, R61, UR16, -R184.reuse ;  /* 0x000000103d3d7c23 */ /* 0x100fe200080008b8 */
[----:B------:R-:W-:-:S01]  /*8550*/  FFMA R60, R60, UR16, -R184 ;  /* 0x000000103c3c7c23 */ /* 0x000fc200080008b8 */
[--C-:B------:R-:W-:Y:S01]  /*8560*/  FFMA R57, R57, UR16, -R184.reuse ;  /* 0x0000001039397c23 */ /* 0x100fe200080008b8 */
[----:B------:R-:W-:-:S01]  /*8570*/  FFMA R64, R64, UR16, -R184 ;  /* 0x0000001040407c23 */ /* 0x000fc200080008b8 */
[----:B------:R-:W2:Y:S01]  /*8580*/  MUFU.EX2 R19, R29 ;  /* 0x0000001d00137308 */ /* 0x000ea20000000800 */
[----:B------:R-:W-:-:S01]  /*8590*/  FFMA R137, R137, UR16, -R184 ;  /* 0x0000001089897c23 */ /* 0x000fc200080008b8 */
[--C-:B------:R-:W-:Y:S01]  /*85a0*/  FFMA R144, R144, UR16, -R184.reuse ;  /* 0x0000001090907c23 */ /* 0x100fe200080008b8 */
[----:B------:R-:W-:-:S01]  /*85b0*/  FFMA R148, R148, UR16, -R184 ;  /* 0x0000001094947c23 */ /* 0x000fc200080008b8 */
[--C-:B------:R-:W-:Y:S01]  /*85c0*/  FFMA R145, R145, UR16, -R184.reuse ;  /* 0x0000001091917c23 */ /* 0x100fe200080008b8 */
[----:B------:R-:W-:-:S01]  /*85d0*/  FFMA R149, R149, UR16, -R184 ;  /* 0x0000001095957c23 */ /* 0x000fc200080008b8 */
[----:B------:R-:W-:-:S02]  /*85e0*/  FMUL R10, R10, UR16 ;  /* 0x000000100a0a7c20 */ /* 0x000fc40008400000 */
[----:B------:R-:W3:Y:S01]  /*85f0*/  MUFU.EX2 R18, R28 ;  /* 0x0000001c00127308 */ /* 0x000ee20000000800 */
[----:B-1----:R-:W-:Y:S01]  /*8600*/  @!P2 FMUL R11, R11, R11 ;  /* 0x0000000b0b0ba220 */ /* 0x002fe20000400000 */
[----:B------:R-:W-:-:S06]  /*8610*/  FSETP.GEU.AND P2, PT, R32, -126, PT ;  /* 0xc2fc00002000780b */ /* 0x000fcc0003f4e000 */
[----:B------:R-:W1:Y:S01]  /*8620*/  MUFU.EX2 R16, R25 ;  /* 0x0000001900107308 */ /* 0x000e620000000800 */
[----:B--2---:R-:W-:Y:S01]  /*8630*/  @!P5 FMUL R19, R19, R19 ;  /* 0x000000131313d220 */ /* 0x004fe20000400000 */
[----:B------:R-:W-:-:S05]  /*8640*/  FSETP.GEU.AND P5, PT, R37, -126, PT ;  /* 0xc2fc00002500780b */ /* 0x000fca0003fae000 */
[----:B------:R-:W-:Y:S01]  /*8650*/  @!P2 FMUL R32, R32, 0.5 ;  /* 0x3f0000002020a820 */ /* 0x000fe20000400000 */
[----:B---3--:R-:W-:Y:S01]  /*8660*/  @!P4 FMUL R18, R18, R18 ;  /* 0x000000121212c220 */ /* 0x008fe20000400000 */
[----:B------:R-:W-:Y:S02]  /*8670*/  FSETP.GEU.AND P4, PT, R36, -126, PT ;  /* 0xc2fc00002400780b */ /* 0x000fe40003f8e000 */
[----:B------:R-:W2:Y:S04]  /*8680*/  MUFU.EX2 R20, R32 ;  /* 0x0000002000147308 */ /* 0x000ea80000000800 */
[----:B------:R-:W-:Y:S01]  /*8690*/  @!P5 FMUL R37, R37, 0.5 ;  /* 0x3f0000002525d820 */ /* 0x000fe20000400000 */
[----:B-1----:R-:W-:Y:S01]  /*86a0*/  @!P6 FMUL R16, R16, R16 ;  /* 0x000000101010e220 */ /* 0x002fe20000400000 */
[----:B------:R-:W-:-:S02]  /*86b0*/  FSETP.GEU.AND P6, PT, R33, -126, PT ;  /* 0xc2fc00002100780b */ /* 0x000fc40003fce000 */
[----:B------:R-:W1:Y:S03]  /*86c0*/  MUFU.EX2 R23, R37 ;  /* 0x0000002500177308 */ /* 0x000e660000000800 */
[----:B------:R-:W-:-:S05]  /*86d0*/  @!P4 FMUL R36, R36, 0.5 ;  /* 0x3f0000002424c820 */ /* 0x000fca0000400000 */
[----:B------:R-:W3:Y:S01]  /*86e0*/  MUFU.EX2 R22, R36 ;  /* 0x0000002400167308 */ /* 0x000ee20000000800 */
[----:B--2---:R-:W-:Y:S01]  /*86f0*/  @!P2 FMUL R20, R20, R20 ;  /* 0x000000141414a220 */ /* 0x004fe20000400000 */
[----:B------:R-:W-:Y:S01]  /*8700*/  FSETP.GEU.AND P2, PT, R40, -126, PT ;  /* 0xc2fc00002800780b */ /* 0x000fe20003f4e000 */
[----:B------:R-:W-:-:S05]  /*8710*/  @!P6 FMUL R33, R33, 0.5 ;  /* 0x3f0000002121e820 */ /* 0x000fca0000400000 */
[----:B------:R-:W2:Y:S01]  /*8720*/  MUFU.EX2 R21, R33 ;  /* 0x0000002100157308 */ /* 0x000ea20000000800 */
[----:B-1----:R-:W-:Y:S01]  /*8730*/  @!P5 FMUL R23, R23, R23 ;  /* 0x000000171717d220 */ /* 0x002fe20000400000 */
[----:B------:R-:W-:-:S05]  /*8740*/  FSETP.GEU.AND P5, PT, R45, -126, PT ;  /* 0xc2fc00002d00780b */ /* 0x000fca0003fae000 */
[----:B------:R-:W-:Y:S01]  /*8750*/  @!P2 FMUL R40, R40, 0.5 ;  /* 0x3f0000002828a820 */ /* 0x000fe20000400000 */
[----:B---3--:R-:W-:Y:S01]  /*8760*/  @!P4 FMUL R22, R22, R22 ;  /* 0x000000161616c220 */ /* 0x008fe20000400000 */
[----:B------:R-:W-:Y:S02]  /*8770*/  FSETP.GEU.AND P4, PT, R44, -126, PT ;  /* 0xc2fc00002c00780b */ /* 0x000fe40003f8e000 */
[----:B------:R-:W1:Y:S04]  /*8780*/  MUFU.EX2 R24, R40 ;  /* 0x0000002800187308 */ /* 0x000e680000000800 */
[----:B------:R-:W-:Y:S01]  /*8790*/  @!P5 FMUL R45, R45, 0.5 ;  /* 0x3f0000002d2dd820 */ /* 0x000fe20000400000 */
[----:B--2---:R-:W-:Y:S01]  /*87a0*/  @!P6 FMUL R21, R21, R21 ;  /* 0x000000151515e220 */ /* 0x004fe20000400000 */
[----:B------:R-:W-:-:S02]  /*87b0*/  FSETP.GEU.AND P6, PT, R41, -126, PT ;  /* 0xc2fc00002900780b */ /* 0x000fc40003fce000 */
[----:B------:R-:W2:Y:S03]  /*87c0*/  MUFU.EX2 R29, R45 ;  /* 0x0000002d001d7308 */ /* 0x000ea60000000800 */
[----:B------:R-:W-:-:S05]  /*87d0*/  @!P4 FMUL R44, R44, 0.5 ;  /* 0x3f0000002c2cc820 */ /* 0x000fca0000400000 */
[----:B------:R-:W3:Y:S01]  /*87e0*/  MUFU.EX2 R28, R44 ;  /* 0x0000002c001c7308 */ /* 0x000ee20000000800 */
[----:B-1----:R-:W-:Y:S01]  /*87f0*/  @!P2 FMUL R24, R24, R24 ;  /* 0x000000181818a220 */ /* 0x002fe20000400000 */
[----:B------:R-:W-:Y:S01]  /*8800*/  FSETP.GEU.AND P2, PT, R48, -126, PT ;  /* 0xc2fc00003000780b */ /* 0x000fe20003f4e000 */
[----:B------:R-:W-:-:S05]  /*8810*/  @!P6 FMUL R41, R41, 0.5 ;  /* 0x3f0000002929e820 */ /* 0x000fca0000400000 */
        /* <DEDUP_REMOVED lines=10> */
[----:B------:R1:W3:Y:S03]  /*88c0*/  MUFU.EX2 R37, R53 ;  /* 0x0000003500257308 */ /* 0x0002e60000000800 */
[----:B------:R-:W-:-:S05]  /*88d0*/  @!P4 FMUL R52, R52, 0.5 ;  /* 0x3f0000003434c820 */ /* 0x000fca0000400000 */
[----:B------:R4:W5:Y:S01]  /*88e0*/  MUFU.EX2 R36, R52 ;  /* 0x0000003400247308 */ /* 0x0009620000000800 */
[----:B--2---:R-:W-:Y:S01]  /*88f0*/  @!P2 FMUL R32, R32, R32 ;  /* 0x000000202020a220 */ /* 0x004fe20000400000 */
[----:B------:R-:W-:Y:S01]  /*8900*/  FSETP.GEU.AND P2, PT, R56, -126, PT ;  /* 0xc2fc00003800780b */ /* 0x000fe20003f4e000 */
[----:B-1----:R-:W-:-:S01]  /*8910*/  FFMA R53, R69, UR16, -R184 ;  /* 0x0000001045357c23 */ /* 0x002fc200080008b8 */
[----:B------:R-:W-:Y:S01]  /*8920*/  @!P6 FMUL R49, R49, 0.5 ;  /* 0x3f0000003131e820 */ /* 0x000fe20000400000 */
[----:B------:R-:W-:-:S01]  /*8930*/  FFMA R69, R85, UR16, -R184 ;  /* 0x0000001055457c23 */ /* 0x000fc200080008b8 */
[--C-:B------:R-:W-:Y:S02]  /*8940*/  FFMA R85, R100, UR16, -R184.reuse ;  /* 0x0000001064557c23 */ /* 0x100fe400080008b8 */
[----:B------:R1:W2:Y:S01]  /*8950*/  MUFU.EX2 R33, R49 ;  /* 0x0000003100217308 */ /* 0x0002a20000000800 */
[----:B---3--:R-:W-:Y:S01]  /*8960*/  @!P5 FMUL R37, R37, R37 ;  /* 0x000000252525d220 */ /* 0x008fe20000400000 */
[----:B------:R-:W-:Y:S01]  /*8970*/  FSETP.GEU.AND P5, PT, R61, -126, PT ;  /* 0xc2fc00003d00780b */ /* 0x000fe20003fae000 */
[----:B----4-:R-:W-:-:S04]  /*8980*/  FFMA R52, R68, UR16, -R184 ;  /* 0x0000001044347c23 */ /* 0x010fc800080008b8 */
[----:B------:R-:W-:Y:S01]  /*8990*/  @!P2 FMUL R56, R56, 0.5 ;  /* 0x3f0000003838a820 */ /* 0x000fe20000400000 */
[----:B-----5:R-:W-:Y:S01]  /*89a0*/  @!P4 FMUL R36, R36, R36 ;  /* 0x000000242424c220 */ /* 0x020fe20000400000 */
[----:B------:R-:W-:Y:S02]  /*89b0*/  FSETP.GEU.AND P4, PT, R60, -126, PT ;  /* 0xc2fc00003c00780b */ /* 0x000fe40003f8e000 */
[----:B------:R3:W4:Y:S01]  /*89c0*/  MUFU.EX2 R40, R56 ;  /* 0x0000003800287308 */ /* 0x0007220000000800 */
[----:B-1----:R-:W-:-:S01]  /*89d0*/  FFMA R49, R65, UR16, -R184 ;  /* 0x0000001041317c23 */ /* 0x002fc200080008b8 */
[--C-:B------:R-:W-:Y:S01]  /*89e0*/  FFMA R65, R81, UR16, -R184.reuse ;  /* 0x0000001051417c23 */ /* 0x100fe200080008b8 */
[----:B------:R-:W-:-:S01]  /*89f0*/  FFMA R81, R96, UR16, -R184 ;  /* 0x0000001060517c23 */ /* 0x000fc200080008b8 */
[----:B------:R-:W-:Y:S01]  /*8a00*/  @!P5 FMUL R61, R61, 0.5 ;  /* 0x3f0000003d3dd820 */ /* 0x000fe20000400000 */
[----:B--2---:R-:W-:Y:S01]  /*8a10*/  @!P6 FMUL R33, R33, R33 ;  /* 0x000000212121e220 */ /* 0x004fe20000400000 */
[----:B------:R-:W-:-:S02]  /*8a20*/  FSETP.GEU.AND P6, PT, R57, -126, PT ;  /* 0xc2fc00003900780b */ /* 0x000fc40003fce000 */
[----:B------:R1:W2:Y:S01]  /*8a30*/  MUFU.EX2 R45, R61 ;  /* 0x0000003d002d7308 */ /* 0x0002a20000000800 */
[----:B---3--:R-:W-:-:S02]  /*8a40*/  FFMA R56, R72, UR16, -R184 ;  /* 0x0000001048387c23 */ /* 0x008fc400080008b8 */
[----:B------:R-:W-:-:S05]  /*8a50*/  @!P4 FMUL R60, R60, 0.5 ;  /* 0x3f0000003c3cc820 */ /* 0x000fca0000400000 */
[----:B------:R3:W5:Y:S01]  /*8a60*/  MUFU.EX2 R44, R60 ;  /* 0x0000003c002c7308 */ /* 0x0007620000000800 */
[----:B----4-:R-:W-:Y:S01]  /*8a70*/  @!P2 FMUL R40, R40, R40 ;  /* 0x000000282828a220 */ /* 0x010fe20000400000 */
[----:B------:R-:W-:Y:S01]  /*8a80*/  FSETP.GEU.AND P2, PT, R64, -126, PT ;  /* 0xc2fc00004000780b */ /* 0x000fe20003f4e000 */
[----:B-1----:R-:W-:-:S01]  /*8a90*/  FFMA R61, R77, UR16, -R184 ;  /* 0x000000104d3d7c23 */ /* 0x002fc200080008b8 */
[----:B------:R-:W-:Y:S01]  /*8aa0*/  @!P6 FMUL R57, R57, 0.5 ;  /* 0x3f0000003939e820 */ /* 0x000fe20000400000 */
[----:B------:R-:W-:-:S03]  /*8ab0*/  FFMA R77, R92, UR16, -R184 ;  /* 0x000000105c4d7c23 */ /* 0x000fc600080008b8 */
[----:B------:R1:W4:Y:S01]  /*8ac0*/  MUFU.EX2 R41, R57 ;  /* 0x0000003900297308 */ /* 0x0003220000000800 */
[----:B--2---:R-:W-:Y:S01]  /*8ad0*/  @!P5 FMUL R45, R45, R45 ;  /* 0x0000002d2d2dd220 */ /* 0x004fe20000400000 */
[----:B------:R-:W-:Y:S02]  /*8ae0*/  FSETP.GEU.AND P5, PT, R53, -126, PT ;  /* 0xc2fc00003500780b */ /* 0x000fe40003fae000 */
[----:B---3--:R-:W-:-:S03]  /*8af0*/  FMNMX R60, R26, R13, !PT ;  /* 0x0000000d1a3c7209 */ /* 0x008fc60007800000 */
[----:B------:R-:W-:Y:S01]  /*8b00*/  @!P2 FMUL R64, R64, 0.5 ;  /* 0x3f0000004040a820 */ /* 0x000fe20000400000 */
[----:B------:R-:W-:Y:S01]  /*8b10*/  FMNMX R15, R27, R60, !PT ;  /* 0x0000003c1b0f7209 */ /* 0x000fe20007800000 */
[----:B-----5:R-:W-:Y:S01]  /*8b20*/  @!P4 FMUL R44, R44, R44 ;  /* 0x0000002c2c2cc220 */ /* 0x020fe20000400000 */
[----:B------:R-:W-:Y:S01]  /*8b30*/  FSETP.GEU.AND P4, PT, R52, -126, PT ;  /* 0xc2fc00003400780b */ /* 0x000fe20003f8e000 */
[----:B------:R2:W3:Y:S01]  /*8b40*/  MUFU.EX2 R48, R64 ;  /* 0x0000004000307308 */ /* 0x0004e20000000800 */
[----:B------:R-:W-:Y:S01]  /*8b50*/  FMNMX R60, R30, R15, !PT ;  /* 0x0000000f1e3c7209 */ /* 0x000fe20007800000 */
[--C-:B-1----:R-:W-:Y:S01]  /*8b60*/  FFMA R57, R73, UR16, -R184.reuse ;  /* 0x0000001049397c23 */ /* 0x102fe200080008b8 */
[----:B------:R-:W-:-:S01]  /*8b70*/  FFMA R73, R89, UR16, -R184 ;  /* 0x0000001059497c23 */ /* 0x000fc200080008b8 */
[----:B------:R-:W-:Y:S01]  /*8b80*/  @!P5 FMUL R53, R53, 0.5 ;  /* 0x3f0000003535d820 */ /* 0x000fe20000400000 */
[----:B------:R-:W-:Y:S01]  /*8b90*/  FMNMX R15, R31, R60, !PT ;  /* 0x0000003c1f0f7209 */ /* 0x000fe20007800000 */
[----:B----4-:R-:W-:Y:S01]  /*8ba0*/  @!P6 FMUL R41, R41, R41 ;  /* 0x000000292929e220 */ /* 0x010fe20000400000 */
[----:B------:R-:W-:Y:S01]  /*8bb0*/  FSETP.GEU.AND P6, PT, R49, -126, PT ;  /* 0xc2fc00003100780b */ /* 0x000fe20003fce000 */
[--C-:B------:R-:W-:Y:S01]  /*8bc0*/  FFMA R60, R76, UR16, -R184.reuse ;  /* 0x000000104c3c7c23 */ /* 0x100fe200080008b8 */
[----:B--2---:R-:W-:Y:S01]  /*8bd0*/  FMNMX R64, R34, R15, !PT ;  /* 0x0000000f22407209 */ /* 0x004fe20007800000 */
[----:B------:R-:W1:Y:S01]  /*8be0*/  MUFU.EX2 R53, R53 ;  /* 0x0000003500357308 */ /* 0x000e620000000800 */
[----:B------:R-:W-:-:S01]  /*8bf0*/  FFMA R89, R104, UR16, -R184 ;  /* 0x0000001068597c23 */ /* 0x000fc200080008b8 */
[----:B------:R-:W-:Y:S01]  /*8c00*/  @!P4 FMUL R52, R52, 0.5 ;  /* 0x3f0000003434c820 */ /* 0x000fe20000400000 */
[----:B------:R-:W-:Y:S01]  /*8c10*/  FMNMX R15, R35, R64, !PT ;  /* 0x00000040230f7209 */ /* 0x000fe20007800000 */
[----:B---3--:R-:W-:-:S04]  /*8c20*/  @!P2 FMUL R48, R48, R48 ;  /* 0x000000303030a220 */ /* 0x008fc80000400000 */
[----:B------:R-:W2:Y:S01]  /*8c30*/  MUFU.EX2 R52, R52 ;  /* 0x0000003400347308 */ /* 0x000ea20000000800 */
[----:B------:R-:W-:Y:S01]  /*8c40*/  FSETP.GEU.AND P2, PT, R56, -126, PT ;  /* 0xc2fc00003800780b */ /* 0x000fe20003f4e000 */
[----:B------:R-:W-:Y:S01]  /*8c50*/  @!P6 FMUL R49, R49, 0.5 ;  /* 0x3f0000003131e820 */ /* 0x000fe20000400000 */
[----:B------:R-:W-:-:S04]  /*8c60*/  FMNMX R64, R38, R15, !PT ;  /* 0x0000000f26407209 */ /* 0x000fc80007800000 */
[----:B------:R-:W-:Y:S01]  /*8c70*/  FMNMX R15, R39, R64, !PT ;  /* 0x00000040270f7209 */ /* 0x000fe20007800000 */
[----:B------:R-:W3:Y:S01]  /*8c80*/  MUFU.EX2 R49, R49 ;  /* 0x0000003100317308 */ /* 0x000ee20000000800 */
[----:B-1----:R-:W-:Y:S01]  /*8c90*/  @!P5 FMUL R53, R53, R53 ;  /* 0x000000353535d220 */ /* 0x002fe20000400000 */
[----:B------:R-:W-:Y:S01]  /*8ca0*/  FSETP.GEU.AND P5, PT, R61, -126, PT ;  /* 0xc2fc00003d00780b */ /* 0x000fe20003fae000 */
[----:B------:R-:W-:-:S01]  /*8cb0*/  FFMA R64, R80, UR16, -R184 ;  /* 0x0000001050407c23 */ /* 0x000fc200080008b8 */
[----:B------:R-:W-:Y:S02]  /*8cc0*/  FMNMX R68, R42, R15, !PT ;  /* 0x0000000f2a447209 */ /* 0x000fe40007800000 */
[----:B------:R-:W-:Y:S02]  /*8cd0*/  @!P2 FMUL R56, R56, 0.5 ;  /* 0x3f0000003838a820 */ /* 0x000fe40000400000 */
[----:B------:R-:W-:Y:S01]  /*8ce0*/  FMNMX R15, R43, R68, !PT ;  /* 0x000000442b0f7209 */ /* 0x000fe20007800000 */
[----:B--2---:R-:W-:Y:S01]  /*8cf0*/  @!P4 FMUL R52, R52, R52 ;  /* 0x000000343434c220 */ /* 0x004fe20000400000 */
[----:B------:R-:W-:-:S02]  /*8d00*/  FSETP.GEU.AND P4, PT, R60, -126, PT ;  /* 0xc2fc00003c00780b */ /* 0x000fc40003f8e000 */
[----:B------:R-:W1:Y:S01]  /*8d10*/  MUFU.EX2 R56, R56 ;  /* 0x0000003800387308 */ /* 0x000e620000000800 */
[----:B------:R-:W-:Y:S02]  /*8d20*/  FMNMX R68, R46, R15, !PT ;  /* 0x0000000f2e447209 */ /* 0x000fe40007800000 */
[----:B------:R-:W-:Y:S01]  /*8d30*/  @!P5 FMUL R61, R61, 0.5 ;  /* 0x3f0000003d3dd820 */ /* 0x000fe20000400000 */
[----:B---3--:R-:W-:Y:S01]  /*8d40*/  @!P6 FMUL R49, R49, R49 ;  /* 0x000000313131e220 */ /* 0x008fe20000400000 */
[----:B------:R-:W-:Y:S02]  /*8d50*/  FSETP.GEU.AND P6, PT, R57, -126, PT ;  /* 0xc2fc00003900780b */ /* 0x000fe40003fce000 */
[----:B------:R-:W-:Y:S02]  /*8d60*/  FMNMX R15, R47, R68, !PT ;  /* 0x000000442f0f7209 */ /* 0x000fe40007800000 */
[----:B------:R-:W2:Y:S01]  /*8d70*/  MUFU.EX2 R61, R61 ;  /* 0x0000003d003d7308 */ /* 0x000ea20000000800 */
[----:B------:R-:W-:-:S01]  /*8d80*/  FFMA R68, R84, UR16, -R184 ;  /* 0x0000001054447c23 */ /* 0x000fc200080008b8 */
[----:B------:R-:W-:Y:S01]  /*8d90*/  @!P4 FMUL R60, R60, 0.5 ;  /* 0x3f0000003c3cc820 */ /* 0x000fe20000400000 */
[----:B------:R-:W-:-:S04]  /*8da0*/  FMNMX R72, R50, R15, !PT ;  /* 0x0000000f32487209 */ /* 0x000fc80007800000 */
[----:B------:R-:W-:Y:S01]  /*8db0*/  FMNMX R15, R51, R72, !PT ;  /* 0x00000048330f7209 */ /* 0x000fe20007800000 */
[----:B------:R-:W3:Y:S01]  /*8dc0*/  MUFU.EX2 R60, R60 ;  /* 0x0000003c003c7308 */ /* 0x000ee20000000800 */
[----:B-1----:R-:W-:Y:S01]  /*8dd0*/  @!P2 FMUL R56, R56, R56 ;  /* 0x000000383838a220 */ /* 0x002fe20000400000 */
[----:B------:R-:W-:Y:S01]  /*8de0*/  @!P6 FMUL R57, R57, 0.5 ;  /* 0x3f0000003939e820 */ /* 0x000fe20000400000 */
[----:B------:R-:W-:Y:S02]  /*8df0*/  FSETP.GEU.AND P2, PT, R64, -126, PT ;  /* 0xc2fc00004000780b */ /* 0x000fe40003f4e000 */
[----:B------:R-:W-:-:S03]  /*8e00*/  FMNMX R72, R54, R15, !PT ;  /* 0x0000000f36487209 */ /* 0x000fc60007800000 */
[----:B------:R-:W1:Y:S01]  /*8e10*/  MUFU.EX2 R57, R57 ;  /* 0x0000003900397308 */ /* 0x000e620000000800 */
[----:B--2---:R-:W-:Y:S01]  /*8e20*/  @!P5 FMUL R61, R61, R61 ;  /* 0x0000003d3d3dd220 */ /* 0x004fe20000400000 */
[----:B------:R-:W-:Y:S02]  /*8e30*/  FSETP.GEU.AND P5, PT, R69, -126, PT ;  /* 0xc2fc00004500780b */ /* 0x000fe40003fae000 */
[----:B------:R-:W-:Y:S01]  /*8e40*/  FMNMX R15, R55, R72, !PT ;  /* 0x00000048370f7209 */ /* 0x000fe20007800000 */
[----:B------:R-:W-:-:S03]  /*8e50*/  FFMA R72, R88, UR16, -R184 ;  /* 0x0000001058487c23 */ /* 0x000fc600080008b8 */
[----:B------:R-:W-:Y:S01]  /*8e60*/  @!P2 FMUL R64, R64, 0.5 ;  /* 0x3f0000004040a820 */ /* 0x000fe20000400000 */
[----:B------:R-:W-:Y:S01]  /*8e70*/  FMNMX R76, R58, R15, !PT ;  /* 0x0000000f3a4c7209 */ /* 0x000fe20007800000 */
[----:B---3--:R-:W-:Y:S01]  /*8e80*/  @!P4 FMUL R60, R60, R60 ;  /* 0x0000003c3c3cc220 */ /* 0x008fe20000400000 */
[----:B------:R-:W-:Y:S02]  /*8e90*/  FSETP.GEU.AND P4, PT, R68, -126, PT ;  /* 0xc2fc00004400780b */ /* 0x000fe40003f8e000 */
[----:B------:R-:W-:Y:S01]  /*8ea0*/  FMNMX R15, R59, R76, !PT ;  /* 0x0000004c3b0f7209 */ /* 0x000fe20007800000 */
[----:B------:R-:W2:Y:S01]  /*8eb0*/  MUFU.EX2 R64, R64 ;  /* 0x0000004000407308 */ /* 0x000ea20000000800 */
[----:B------:R-:W-:Y:S01]  /*8ec0*/  @!P5 FMUL R69, R69, 0.5 ;  /* 0x3f0000004545d820 */ /* 0x000fe20000400000 */
[----:B-1----:R-:W-:Y:S01]  /*8ed0*/  @!P6 FMUL R57, R57, R57 ;  /* 0x000000393939e220 */ /* 0x002fe20000400000 */
[----:B------:R-:W-:Y:S02]  /*8ee0*/  FSETP.GEU.AND P6, PT, R65, -126, PT ;  /* 0xc2fc00004100780b */ /* 0x000fe40003fce000 */
[----:B------:R-:W-:-:S03]  /*8ef0*/  FMNMX R76, R62, R15, !PT ;  /* 0x0000000f3e4c7209 */ /* 0x000fc60007800000 */
[----:B------:R-:W1:Y:S01]  /*8f00*/  MUFU.EX2 R69, R69 ;  /* 0x0000004500457308 */ /* 0x000e620000000800 */
[----:B------:R-:W-:Y:S01]  /*8f10*/  FMNMX R15, R63, R76, !PT ;  /* 0x0000004c3f0f7209 */ /* 0x000fe20007800000 */
[----:B------:R-:W-:-:S03]  /*8f20*/  @!P4 FMUL R68, R68, 0.5 ;  /* 0x3f0000004444c820 */ /* 0x000fc60000400000 */
[----:B------:R-:W-:-:S03]  /*8f30*/  FMNMX R76, R66, R15, !PT ;  /* 0x0000000f424c7209 */ /* 0x000fc60007800000 */
[----:B------:R-:W-:Y:S01]  /*8f40*/  @!P6 FMUL R65, R65, 0.5 ;  /* 0x3f0000004141e820 */ /* 0x000fe20000400000 */
[----:B------:R-:W-:Y:S01]  /*8f50*/  FMNMX R15, R67, R76, !PT ;  /* 0x0000004c430f7209 */ /* 0x000fe20007800000 */
[----:B------:R-:W3:Y:S01]  /*8f60*/  MUFU.EX2 R68, R68 ;  /* 0x0000004400447308 */ /* 0x000ee20000000800 */
[----:B--2---:R-:W-:Y:S01]  /*8f70*/  @!P2 FMUL R64, R64, R64 ;  /* 0x000000404040a220 */ /* 0x004fe20000400000 */
[--C-:B------:R-:W-:Y:S01]  /*8f80*/  FFMA R76, R93, UR16, -R184.reuse ;  /* 0x000000105d4c7c23 */ /* 0x100fe200080008b8 */
[----:B------:R-:W-:Y:S01]  /*8f90*/  FSETP.GEU.AND P2, PT, R72, -126, PT ;  /* 0xc2fc00004800780b */ /* 0x000fe20003f4e000 */
[----:B------:R-:W-:Y:S01]  /*8fa0*/  FFMA R93, R108, UR16, -R184 ;  /* 0x000000106c5d7c23 */ /* 0x000fe200080008b8 */
[----:B------:R-:W-:Y:S01]  /*8fb0*/  FMNMX R80, R70, R15, !PT ;  /* 0x0000000f46507209 */ /* 0x000fe20007800000 */
[----:B-1----:R-:W-:Y:S01]  /*8fc0*/  @!P5 FMUL R69, R69, R69 ;  /* 0x000000454545d220 */ /* 0x002fe20000400000 */
[----:B------:R-:W-:Y:S01]  /*8fd0*/  FSETP.GEU.AND P5, PT, R76, -126, PT ;  /* 0xc2fc00004c00780b */ /* 0x000fe20003fae000 */
[----:B------:R-:W1:Y:S01]  /*8fe0*/  MUFU.EX2 R65, R65 ;  /* 0x0000004100417308 */ /* 0x000e620000000800 */
[----:B------:R-:W-:-:S04]  /*8ff0*/  FMNMX R15, R71, R80, !PT ;  /* 0x00000050470f7209 */ /* 0x000fc80007800000 */
[----:B------:R-:W-:-:S03]  /*9000*/  FMNMX R80, R74, R15, !PT ;  /* 0x0000000f4a507209 */ /* 0x000fc60007800000 */
[----:B------:R-:W-:Y:S01]  /*9010*/  @!P2 FMUL R72, R72, 0.5 ;  /* 0x3f0000004848a820 */ /* 0x000fe20000400000 */
[----:B---3--:R-:W-:Y:S01]  /*9020*/  @!P4 FMUL R68, R68, R68 ;  /* 0x000000444444c220 */ /* 0x008fe20000400000 */
[----:B------:R-:W-:Y:S02]  /*9030*/  FSETP.GEU.AND P4, PT, R77, -126, PT ;  /* 0xc2fc00004d00780b */ /* 0x000fe40003f8e000 */
[----:B------:R-:W-:Y:S01]  /*9040*/  @!P5 FMUL R76, R76, 0.5 ;  /* 0x3f0000004c4cd820 */ /* 0x000fe20000400000 */
[----:B------:R-:W-:Y:S01]  /*9050*/  FMNMX R15, R75, R80, !PT ;  /* 0x000000504b0f7209 */ /* 0x000fe20007800000 */
[----:B------:R-:W2:Y:S01]  /*9060*/  MUFU.EX2 R72, R72 ;  /* 0x0000004800487308 */ /* 0x000ea20000000800 */
[----:B------:R-:W-:-:S01]  /*9070*/  FFMA R80, R97, UR16, -R184 ;  /* 0x0000001061507c23 */ /* 0x000fc200080008b8 */
[----:B------:R-:W-:Y:S01]  /*9080*/  FFMA R97, R112, UR16, -R184 ;  /* 0x0000001070617c23 */ /* 0x000fe200080008b8 */
[----:B-1----:R-:W-:Y:S01]  /*9090*/  @!P6 FMUL R65, R65, R65 ;  /* 0x000000414141e220 */ /* 0x002fe20000400000 */
[----:B------:R-:W-:-:S02]  /*90a0*/  FSETP.GEU.AND P6, PT, R73, -126, PT ;  /* 0xc2fc00004900780b */ /* 0x000fc40003fce000 */
[----:B------:R-:W-:Y:S02]  /*90b0*/  FMNMX R84, R78, R15, !PT ;  /* 0x0000000f4e547209 */ /* 0x000fe40007800000 */
[----:B------:R-:W1:Y:S01]  /*90c0*/  MUFU.EX2 R76, R76 ;  /* 0x0000004c004c7308 */ /* 0x000e620000000800 */
[----:B------:R-:W-:Y:S01]  /*90d0*/  @!P4 FMUL R77, R77, 0.5 ;  /* 0x3f0000004d4dc820 */ /* 0x000fe20000400000 */
[----:B------:R-:W-:-:S04]  /*90e0*/  FMNMX R15, R79, R84, !PT ;  /* 0x000000544f0f7209 */ /* 0x000fc80007800000 */
[----:B------:R-:W-:Y:S02]  /*90f0*/  FMNMX R84, R82, R15, !PT ;  /* 0x0000000f52547209 */ /* 0x000fe40007800000 */
[----:B------:R-:W3:Y:S01]  /*9100*/  MUFU.EX2 R77, R77 ;  /* 0x0000004d004d7308 */ /* 0x000ee20000000800 */
[----:B------:R-:W-:Y:S01]  /*9110*/  @!P6 FMUL R73, R73, 0.5 ;  /* 0x3f0000004949e820 */ /* 0x000fe20000400000 */
[----:B------:R-:W-:Y:S01]  /*9120*/  FMNMX R15, R83, R84, !PT ;  /* 0x00000054530f7209 */ /* 0x000fe20007800000 */
[----:B--2---:R-:W-:Y:S01]  /*9130*/  @!P2 FMUL R72, R72, R72 ;  /* 0x000000484848a220 */ /* 0x004fe20000400000 */
[--C-:B------:R-:W-:Y:S01]  /*9140*/  FFMA R84, R101, UR16, -R184.reuse ;  /* 0x0000001065547c23 */ /* 0x100fe200080008b8 */
[----:B------:R-:W-:Y:S01]  /*9150*/  FSETP.GEU.AND P2, PT, R81, -126, PT ;  /* 0xc2fc00005100780b */ /* 0x000fe20003f4e000 */
[----:B------:R-:W-:Y:S01]  /*9160*/  FFMA R101, R116, UR16, -R184 ;  /* 0x0000001074657c23 */ /* 0x000fe200080008b8 */
[----:B------:R-:W-:Y:S01]  /*9170*/  FMNMX R88, R86, R15, !PT ;  /* 0x0000000f56587209 */ /* 0x000fe20007800000 */
[----:B------:R-:W2:Y:S01]  /*9180*/  MUFU.EX2 R73, R73 ;  /* 0x0000004900497308 */ /* 0x000ea20000000800 */
[----:B-1----:R-:W-:Y:S01]  /*9190*/  @!P5 FMUL R76, R76, R76 ;  /* 0x0000004c4c4cd220 */ /* 0x002fe20000400000 */
[----:B------:R-:W-:-:S02]  /*91a0*/  FSETP.GEU.AND P5, PT, R84, -126, PT ;  /* 0xc2fc00005400780b */ /* 0x000fc40003fae000 */
[----:B------:R-:W-:-:S04]  /*91b0*/  FMNMX R15, R87, R88, !PT ;  /* 0x00000058570f7209 */ /* 0x000fc80007800000 */
[----:B------:R-:W-:Y:S01]  /*91c0*/  FMNMX R88, R90, R15, !PT ;  /* 0x0000000f5a587209 */ /* 0x000fe20007800000 */
[----:B---3--:R-:W-:Y:S01]  /*91d0*/  @!P4 FMUL R77, R77, R77 ;  /* 0x0000004d4d4dc220 */ /* 0x008fe20000400000 */
[----:B------:R-:W-:Y:S01]  /*91e0*/  @!P2 FMUL R81, R81, 0.5 ;  /* 0x3f0000005151a820 */ /* 0x000fe20000400000 */
[----:B------:R-:W-:Y:S02]  /*91f0*/  FSETP.GEU.AND P4, PT, R85, -126, PT ;  /* 0xc2fc00005500780b */ /* 0x000fe40003f8e000 */
[----:B------:R-:W-:Y:S01]  /*9200*/  FMNMX R15, R91, R88, !PT ;  /* 0x000000585b0f7209 */ /* 0x000fe20007800000 */
[----:B------:R-:W-:-:S01]  /*9210*/  FFMA R88, R105, UR16, -R184 ;  /* 0x0000001069587c23 */ /* 0x000fc200080008b8 */
[----:B------:R-:W-:Y:S01]  /*9220*/  @!P5 FMUL R84, R84, 0.5 ;  /* 0x3f0000005454d820 */ /* 0x000fe20000400000 */
[----:B------:R-:W1:Y:S01]  /*9230*/  MUFU.EX2 R81, R81 ;  /* 0x0000005100517308 */ /* 0x000e620000000800 */
[----:B--2---:R-:W-:Y:S01]  /*9240*/  @!P6 FMUL R73, R73, R73 ;  /* 0x000000494949e220 */ /* 0x004fe20000400000 */
[----:B------:R-:W-:Y:S01]  /*9250*/  FSETP.GEU.AND P6, PT, R80, -126, PT ;  /* 0xc2fc00005000780b */ /* 0x000fe20003fce000 */
[----:B------:R-:W-:-:S01]  /*9260*/  FFMA R105, R120, UR16, -R184 ;  /* 0x0000001078697c23 */ /* 0x000fc200080008b8 */
[----:B------:R-:W-:-:S04]  /*9270*/  FMNMX R92, R94, R15, !PT ;  /* 0x0000000f5e5c7209 */ /* 0x000fc80007800000 */
[----:B------:R-:W2:Y:S01]  /*9280*/  MUFU.EX2 R84, R84 ;  /* 0x0000005400547308 */ /* 0x000ea20000000800 */
[----:B------:R-:W-:Y:S01]  /*9290*/  FMNMX R15, R95, R92, !PT ;  /* 0x0000005c5f0f7209 */ /* 0x000fe20007800000 */
[----:B------:R-:W-:-:S03]  /*92a0*/  @!P4 FMUL R85, R85, 0.5 ;  /* 0x3f0000005555c820 */ /* 0x000fc60000400000 */
[----:B------:R-:W-:Y:S02]  /*92b0*/  FMNMX R92, R98, R15, !PT ;  /* 0x0000000f625c7209 */ /* 0x000fe40007800000 */
[----:B------:R-:W-:Y:S01]  /*92c0*/  @!P6 FMUL R80, R80, 0.5 ;  /* 0x3f0000005050e820 */ /* 0x000fe20000400000 */
[----:B------:R-:W3:Y:S01]  /*92d0*/  MUFU.EX2 R85, R85 ;  /* 0x0000005500557308 */ /* 0x000ee20000000800 */
[----:B------:R-:W-:Y:S01]  /*92e0*/  FMNMX R15, R99, R92, !PT ;  /* 0x0000005c630f7209 */ /* 0x000fe20007800000 */
[----:B-1----:R-:W-:Y:S01]  /*92f0*/  @!P2 FMUL R81, R81, R81 ;  /* 0x000000515151a220 */ /* 0x002fe20000400000 */
[----:B------:R-:W-:-:S01]  /*9300*/  FFMA R92, R109, UR16, -R184 ;  /* 0x000000106d5c7c23 */ /* 0x000fc200080008b8 */
[----:B------:R-:W-:Y:S01]  /*9310*/  FSETP.GEU.AND P2, PT, R89, -126, PT ;  /* 0xc2fc00005900780b */ /* 0x000fe20003f4e000 */
[----:B------:R-:W-:-:S01]  /*9320*/  FFMA R109, R124, UR16, -R184 ;  /* 0x000000107c6d7c23 */ /* 0x000fc200080008b8 */
[----:B------:R-:W-:Y:S01]  /*9330*/  FMNMX R96, R102, R15, !PT ;  /* 0x0000000f66607209 */ /* 0x000fe20007800000 */
[----:B------:R-:W-:-:S01]  /*9340*/  FFMA R124, R141, UR16, -R184 ;  /* 0x000000108d7c7c23 */ /* 0x000fc200080008b8 */
[----:B------:R-:W1:Y:S01]  /*9350*/  MUFU.EX2 R80, R80 ;  /* 0x0000005000507308 */ /* 0x000e620000000800 */
[----:B--2---:R-:W-:Y:S01]  /*9360*/  @!P5 FMUL R84, R84, R84 ;  /* 0x000000545454d220 */ /* 0x004fe20000400000 */
[----:B------:R-:W-:-:S02]  /*9370*/  FSETP.GEU.AND P5, PT, R92, -126, PT ;  /* 0xc2fc00005c00780b */ /* 0x000fc40003fae000 */
[----:B------:R-:W-:-:S04]  /*9380*/  FMNMX R15, R103, R96, !PT ;  /* 0x00000060670f7209 */ /* 0x000fc80007800000 */
[----:B------:R-:W-:Y:S01]  /*9390*/  FMNMX R96, R106, R15, !PT ;  /* 0x0000000f6a607209 */ /* 0x000fe20007800000 */
[----:B------:R-:W-:Y:S01]  /*93a0*/  @!P2 FMUL R89, R89, 0.5 ;  /* 0x3f0000005959a820 */ /* 0x000fe20000400000 */
[----:B---3--:R-:W-:Y:S01]  /*93b0*/  @!P4 FMUL R85, R85, R85 ;  /* 0x000000555555c220 */ /* 0x008fe20000400000 */
[----:B------:R-:W-:Y:S02]  /*93c0*/  FSETP.GEU.AND P4, PT, R93, -126, PT ;  /* 0xc2fc00005d00780b */ /* 0x000fe40003f8e000 */
[----:B------:R-:W-:Y:S01]  /*93d0*/  FMNMX R15, R107, R96, !PT ;  /* 0x000000606b0f7209 */ /* 0x000fe20007800000 */
[----:B------:R-:W-:-:S01]  /*93e0*/  FFMA R96, R113, UR16, -R184 ;  /* 0x0000001071607c23 */ /* 0x000fc200080008b8 */
[----:B------:R-:W-:Y:S01]  /*93f0*/  @!P5 FMUL R92, R92, 0.5 ;  /* 0x3f0000005c5cd820 */ /* 0x000fe20000400000 */
[----:B------:R-:W2:Y:S01]  /*9400*/  MUFU.EX2 R89, R89 ;  /* 0x0000005900597308 */ /* 0x000ea20000000800 */
[----:B-1----:R-:W-:Y:S01]  /*9410*/  @!P6 FMUL R80, R80, R80 ;  /* 0x000000505050e220 */ /* 0x002fe20000400000 */
[----:B------:R-:W-:Y:S01]  /*9420*/  FSETP.GEU.AND P6, PT, R88, -126, PT ;  /* 0xc2fc00005800780b */ /* 0x000fe20003fce000 */
[----:B------:R-:W-:-:S01]  /*9430*/  FFMA R113, R128, UR16, -R184 ;  /* 0x0000001080717c23 */ /* 0x000fc200080008b8 */
[----:B------:R-:W-:Y:S01]  /*9440*/  FMNMX R100, R110, R15, !PT ;  /* 0x0000000f6e647209 */ /* 0x000fe20007800000 */
[----:B------:R-:W-:-:S01]  /*9450*/  FADD R186, R21, R80 ;  /* 0x0000005015ba7221 */ /* 0x000fc20000000000 */
[----:B------:R-:W-:-:S02]  /*9460*/  F2FP.SATFINITE.E4M3.F32.PACK_AB_MERGE_C R21, RZ, R21, RZ ;  /* 0x00000015ff15723e */ /* 0x000fc400048070ff */
[----:B------:R-:W1:Y:S01]  /*9470*/  MUFU.EX2 R92, R92 ;  /* 0x0000005c005c7308 */ /* 0x000e620000000800 */
[----:B------:R-:W-:Y:S01]  /*9480*/  FMNMX R15, R111, R100, !PT ;  /* 0x000000646f0f7209 */ /* 0x000fe20007800000 */
[----:B------:R-:W-:Y:S01]  /*9490*/  @!P4 FMUL R93, R93, 0.5 ;  /* 0x3f0000005d5dc820 */ /* 0x000fe20000400000 */
[----:B------:R-:W-:Y:S02]  /*94a0*/  LOP3.LUT R21, R21, 0xffff, RZ, 0xc0, !PT ;  /* 0x0000ffff15157812 */ /* 0x000fe400078ec0ff */
[----:B------:R-:W-:Y:S02]  /*94b0*/  FMNMX R100, R114, R15, !PT ;  /* 0x0000000f72647209 */ /* 0x000fe40007800000 */
[----:B------:R-:W-:Y:S01]  /*94c0*/  @!P6 FMUL R88, R88, 0.5 ;  /* 0x3f0000005858e820 */ /* 0x000fe20000400000 */
[----:B------:R-:W3:Y:S01]  /*94d0*/  MUFU.EX2 R93, R93 ;  /* 0x0000005d005d7308 */ /* 0x000ee20000000800 */
[----:B------:R-:W-:Y:S01]  /*94e0*/  FMNMX R15, R115, R100, !PT ;  /* 0x00000064730f7209 */ /* 0x000fe20007800000 */
[----:B--2---:R-:W-:Y:S01]  /*94f0*/  @!P2 FMUL R89, R89, R89 ;  /* 0x000000595959a220 */ /* 0x004fe20000400000 */
[----:B------:R-:W-:-:S01]  /*9500*/  FFMA R100, R117, UR16, -R184 ;  /* 0x0000001075647c23 */ /* 0x000fc200080008b8 */
[----:B------:R-:W-:Y:S01]  /*9510*/  FSETP.GEU.AND P2, PT, R97, -126, PT ;  /* 0xc2fc00006100780b */ /* 0x000fe20003f4e000 */
[----:B------:R-:W-:-:S01]  /*9520*/  FFMA R117, R132, UR16, -R184 ;  /* 0x0000001084757c23 */ /* 0x000fc200080008b8 */
[----:B------:R-:W-:-:S02]  /*9530*/  FMNMX R104, R118, R15, !PT ;  /* 0x0000000f76687209 */ /* 0x000fc40007800000 */
[----:B------:R-:W2:Y:S01]  /*9540*/  MUFU.EX2 R88, R88 ;  /* 0x0000005800587308 */ /* 0x000ea20000000800 */
[----:B-1----:R-:W-:Y:S01]  /*9550*/  @!P5 FMUL R92, R92, R92 ;  /* 0x0000005c5c5cd220 */ /* 0x002fe20000400000 */
[----:B------:R-:W-:Y:S02]  /*9560*/  FSETP.GEU.AND P5, PT, R100, -126, PT ;  /* 0xc2fc00006400780b */ /* 0x000fe40003fae000 */
[----:B------:R-:W-:Y:S02]  /*9570*/  FMNMX R15, R119, R104, !PT ;  /* 0x00000068770f7209 */ /* 0x000fe40007800000 */
[----:B------:R-:W-:Y:S02]  /*9580*/  F2FP.SATFINITE.E4M3.F32.PACK_AB_MERGE_C R80, RZ, R80, RZ ;  /* 0x00000050ff50723e */ /* 0x000fe400048070ff */
[----:B------:R-:W-:Y:S01]  /*9590*/  FMNMX R104, R122, R15, !PT ;  /* 0x0000000f7a687209 */ /* 0x000fe20007800000 */
[----:B------:R-:W-:Y:S01]  /*95a0*/  @!P2 FMUL R97, R97, 0.5 ;  /* 0x3f0000006161a820 */ /* 0x000fe20000400000 */
[----:B---3--:R-:W-:Y:S01]  /*95b0*/  @!P4 FMUL R93, R93, R93 ;  /* 0x0000005d5d5dc220 */ /* 0x008fe20000400000 */
[----:B------:R-:W-:-:S02]  /*95c0*/  FSETP.GEU.AND P4, PT, R101, -126, PT ;  /* 0xc2fc00006500780b */ /* 0x000fc40003f8e000 */
[----:B------:R-:W-:Y:S01]  /*95d0*/  FMNMX R15, R123, R104, !PT ;  /* 0x000000687b0f7209 */ /* 0x000fe20007800000 */
[--C-:B------:R-:W-:Y:S01]  /*95e0*/  FFMA R104, R121, UR16, -R184.reuse ;  /* 0x0000001079687c23 */ /* 0x100fe200080008b8 */
        /* <DEDUP_REMOVED lines=17> */
[----:B------:R-:W-:Y:S02]  /*9700*/  FMNMX R112, R134, R15, !PT ;  /* 0x0000000f86707209 */ /* 0x000fe40007800000 */
        /* <DEDUP_REMOVED lines=13> */
[----:B------:R-:W-:-:S02]  /*97e0*/  FSETP.GEU.AND P6, PT, R104, -126, PT ;  /* 0xc2fc00006800780b */ /* 0x000fc40003fce000 */
[----:B------:R-:W-:Y:S01]  /*97f0*/  FMNMX R116, R142, R15, !PT ;  /* 0x0000000f8e747209 */ /* 0x000fe20007800000 */
[----:B------:R-:W-:Y:S01]  /*9800*/  FADD R187, R33, R96 ;  /* 0x0000006021bb7221 */ /* 0x000fe20000000000 */
[----:B------:R-:W-:Y:S02]  /*9810*/  F2FP.SATFINITE.E4M3.F32.PACK_AB_MERGE_C R33, RZ, R33, RZ ;  /* 0x00000021ff21723e */ /* 0x000fe400048070ff */
[----:B------:R-:W1:Y:S01]  /*9820*/  MUFU.EX2 R108, R108 ;  /* 0x0000006c006c7308 */ /* 0x000e620000000800 */
[----:B------:R-:W-:Y:S01]  /*9830*/  FMNMX R15, R143, R116, !PT ;  /* 0x000000748f0f7209 */ /* 0x000fe20007800000 */
[----:B------:R-:W-:Y:S01]  /*9840*/  @!P4 FMUL R109, R109, 0.5 ;  /* 0x3f0000006d6dc820 */ /* 0x000fe20000400000 */
[----:B------:R-:W-:Y:S02]  /*9850*/  F2FP.SATFINITE.E4M3.F32.PACK_AB_MERGE_C R96, RZ, R96, RZ ;  /* 0x00000060ff60723e */ /* 0x000fe400048070ff */
[----:B------:R-:W-:Y:S02]  /*9860*/  FMNMX R116, R146, R15, !PT ;  /* 0x0000000f92747209 */ /* 0x000fe40007800000 */
[----:B------:R-:W-:Y:S01]  /*9870*/  @!P6 FMUL R104, R104, 0.5 ;  /* 0x3f0000006868e820 */ /* 0x000fe20000400000 */
[----:B------:R-:W3:Y:S01]  /*9880*/  MUFU.EX2 R109, R109 ;  /* 0x0000006d006d7308 */ /* 0x000ee20000000800 */
[----:B------:R-:W-:Y:S01]  /*9890*/  FMNMX R15, R147, R116, !PT ;  /* 0x00000074930f7209 */ /* 0x000fe20007800000 */
[----:B--2---:R-:W-:Y:S01]  /*98a0*/  @!P2 FMUL R105, R105, R105 ;  /* 0x000000696969a220 */ /* 0x004fe20000400000 */
[----:B------:R-:W-:-:S01]  /*98b0*/  FFMA R116, R133, UR16, -R184 ;  /* 0x0000001085747c23 */ /* 0x000fc200080008b8 */
[----:B------:R-:W-:Y:S01]  /*98c0*/  FSETP.GEU.AND P2, PT, R113, -126, PT ;  /* 0xc2fc00007100780b */ /* 0x000fe20003f4e000 */
[----:B------:R-:W-:-:S01]  /*98d0*/  FADD R184, R20, R81 ;  /* 0x0000005114b87221 */ /* 0x000fc20000000000 */
[----:B------:R-:W-:-:S02]  /*98e0*/  FMNMX R120, R150, R15, !PT ;  /* 0x0000000f96787209 */ /* 0x000fc40007800000 */
[----:B------:R-:W2:Y:S01]  /*98f0*/  MUFU.EX2 R104, R104 ;  /* 0x0000006800687308 */ /* 0x000ea20000000800 */
[----:B-1----:R-:W-:Y:S01]  /*9900*/  @!P5 FMUL R108, R108, R108 ;  /* 0x0000006c6c6cd220 */ /* 0x002fe20000400000 */
[----:B------:R-:W-:Y:S02]  /*9910*/  FSETP.GEU.AND P5, PT, R116, -126, PT ;  /* 0xc2fc00007400780b */ /* 0x000fe40003fae000 */
[----:B------:R-:W-:Y:S02]  /*9920*/  FMNMX R120, R151, R120, !PT ;  /* 0x0000007897787209 */ /* 0x000fe40007800000 */
[----:B------:R-:W-:Y:S02]  /*9930*/  F2FP.SATFINITE.E4M3.F32.PACK_AB_MERGE_C R20, RZ, R20, RZ ;  /* 0x00000014ff14723e */ /* 0x000fe400048070ff */
[----:B------:R-:W-:Y:S01]  /*9940*/  F2FP.SATFINITE.E4M3.F32.PACK_AB_MERGE_C R81, RZ, R81, RZ ;  /* 0x00000051ff51723e */ /* 0x000fe200048070ff */
[----:B------:R-:W-:Y:S01]  /*9950*/  @!P2 FMUL R113, R113, 0.5 ;  /* 0x3f0000007171a820 */ /* 0x000fe20000400000 */
[----:B---3--:R-:W-:Y:S01]  /*9960*/  @!P4 FMUL R109, R109, R109 ;  /* 0x0000006d6d6dc220 */ /* 0x008fe20000400000 */
[----:B------:R-:W-:Y:S01]  /*9970*/  FSETP.GEU.AND P4, PT, R117, -126, PT ;  /* 0xc2fc00007500780b */ /* 0x000fe20003f8e000 */
[----:B------:R-:W1:Y:S01]  /*9980*/  SHFL.BFLY PT, R15, R120, 0x1, 0x1f ;  /* 0x0c201f00780f7f89 */ /* 0x000e6200000e0000 */
[----:B------:R-:W-:-:S02]  /*9990*/  LOP3.LUT R20, R20, 0xff, RZ, 0xc0, !PT ;  /* 0x000000ff14147812 */ /* 0x000fc400078ec0ff */
[----:B------:R-:W-:Y:S01]  /*99a0*/  @!P5 FMUL R116, R116, 0.5 ;  /* 0x3f0000007474d820 */ /* 0x000fe20000400000 */
[----:B------:R-:W3:Y:S01]  /*99b0*/  MUFU.EX2 R113, R113 ;  /* 0x0000007100717308 */ /* 0x000ee20000000800 */
[----:B--2---:R-:W-:Y:S01]  /*99c0*/  @!P6 FMUL R104, R104, R104 ;  /* 0x000000686868e220 */ /* 0x004fe20000400000 */
[----:B------:R-:W-:-:S06]  /*99d0*/  FSETP.GEU.AND P6, PT, R112, -126, PT ;  /* 0xc2fc00007000780b */ /* 0x000fcc0003fce000 */
[----:B------:R-:W2:Y:S01]  /*99e0*/  MUFU.EX2 R116, R116 ;  /* 0x0000007400747308 */ /* 0x000ea20000000800 */
[----:B------:R-:W-:-:S06]  /*99f0*/  @!P4 FMUL R117, R117, 0.5 ;  /* 0x3f0000007575c820 */ /* 0x000fcc0000400000 */
[----:B------:R-:W-:Y:S01]  /*9a00*/  @!P6 FMUL R112, R112, 0.5 ;  /* 0x3f0000007070e820 */ /* 0x000fe20000400000 */
[----:B------:R-:W4:Y:S01]  /*9a10*/  MUFU.EX2 R117, R117 ;  /* 0x0000007500757308 */ /* 0x000f220000000800 */
[----:B---3--:R-:W-:Y:S01]  /*9a20*/  @!P2 FMUL R113, R113, R113 ;  /* 0x000000717171a220 */ /* 0x008fe20000400000 */
[----:B------:R-:W-:Y:S02]  /*9a30*/  FSETP.GEU.AND P2, PT, R121, -126, PT ;  /* 0xc2fc00007900780b */ /* 0x000fe40003f4e000 */
[----:B-1----:R-:W-:-:S04]  /*9a40*/  FMNMX R15, R120, R15, !PT ;  /* 0x0000000f780f7209 */ /* 0x002fc80007800000 */
[----:B------:R-:W1:Y:S01]  /*9a50*/  MUFU.EX2 R112, R112 ;  /* 0x0000007000707308 */ /* 0x000e620000000800 */
[----:B--2---:R-:W-:Y:S01]  /*9a60*/  @!P5 FMUL R116, R116, R116 ;  /* 0x000000747474d220 */ /* 0x004fe20000400000 */
[----:B------:R-:W-:Y:S01]  /*9a70*/  FSETP.GEU.AND P5, PT, R124, -126, PT ;  /* 0xc2fc00007c00780b */ /* 0x000fe20003fae000 */
[----:B------:R-:W2:Y:S04]  /*9a80*/  SHFL.BFLY PT, R128, R15, 0x2, 0x1f ;  /* 0x0c401f000f807f89 */ /* 0x000ea800000e0000 */
[----:B------:R-:W-:Y:S01]  /*9a90*/  @!P2 FMUL R121, R121, 0.5 ;  /* 0x3f0000007979a820 */ /* 0x000fe20000400000 */
[----:B----4-:R-:W-:Y:S01]  /*9aa0*/  @!P4 FMUL R117, R117, R117 ;  /* 0x000000757575c220 */ /* 0x010fe20000400000 */
[----:B------:R-:W-:-:S04]  /*9ab0*/  FSETP.GEU.AND P4, PT, R125, -126, PT ;  /* 0xc2fc00007d00780b */ /* 0x000fc80003f8e000 */
[----:B------:R-:W3:Y:S02]  /*9ac0*/  MUFU.EX2 R121, R121 ;  /* 0x0000007900797308 */ /* 0x000ee40000000800 */
[----:B------:R-:W-:Y:S01]  /*9ad0*/  @!P5 FMUL R124, R124, 0.5 ;  /* 0x3f0000007c7cd820 */ /* 0x000fe20000400000 */
[----:B-1----:R-:W-:Y:S01]  /*9ae0*/  @!P6 FMUL R112, R112, R112 ;  /* 0x000000707070e220 */ /* 0x002fe20000400000 */
[----:B------:R-:W-:-:S04]  /*9af0*/  FSETP.GEU.AND P6, PT, R137, -126, PT ;  /* 0xc2fc00008900780b */ /* 0x000fc80003fce000 */
[----:B------:R-:W1:Y:S01]  /*9b00*/  MUFU.EX2 R124, R124 ;  /* 0x0000007c007c7308 */ /* 0x000e620000000800 */
[----:B------:R-:W-:Y:S01]  /*9b10*/  @!P4 FMUL R125, R125, 0.5 ;  /* 0x3f0000007d7dc820 */ /* 0x000fe20000400000 */
[----:B--2---:R-:W-:-:S06]  /*9b20*/  FMNMX R15, R15, R128, !PT ;  /* 0x000000800f0f7209 */ /* 0x004fcc0007800000 */
[----:B------:R-:W2:Y:S01]  /*9b30*/  MUFU.EX2 R125, R125 ;  /* 0x0000007d007d7308 */ /* 0x000ea20000000800 */
[----:B---3--:R-:W-:Y:S01]  /*9b40*/  @!P2 FMUL R121, R121, R121 ;  /* 0x000000797979a220 */ /* 0x008fe20000400000 */
[----:B------:R-:W-:Y:S01]  /*9b50*/  @!P6 FMUL R137, R137, 0.5 ;  /* 0x3f0000008989e820 */ /* 0x000fe20000400000 */
[----:B------:R-:W-:-:S05]  /*9b60*/  FSETP.GEU.AND P2, PT, R144, -126, PT ;  /* 0xc2fc00009000780b */ /* 0x000fca0003f4e000 */
[----:B------:R-:W3:Y:S01]  /*9b70*/  MUFU.EX2 R120, R137 ;  /* 0x0000008900787308 */ /* 0x000ee20000000800 */
[----:B-1----:R-:W-:Y:S01]  /*9b80*/  @!P5 FMUL R124, R124, R124 ;  /* 0x0000007c7c7cd220 */ /* 0x002fe20000400000 */
[----:B------:R-:W-:-:S06]  /*9b90*/  FSETP.GEU.AND P5, PT, R148, -126, PT ;  /* 0xc2fc00009400780b */ /* 0x000fcc0003fae000 */
[----:B------:R-:W-:Y:S01]  /*9ba0*/  @!P2 FMUL R144, R144, 0.5 ;  /* 0x3f0000009090a820 */ /* 0x000fe20000400000 */
[----:B--2---:R-:W-:Y:S01]  /*9bb0*/  @!P4 FMUL R125, R125, R125 ;  /* 0x0000007d7d7dc220 */ /* 0x004fe20000400000 */
[C---:B------:R-:W-:Y:S02]  /*9bc0*/  FSETP.NEU.AND P4, PT, R15.reuse, -INF , PT ;  /* 0xff8000000f00780b */ /* 0x040fe40003f8d000 */
[----:B------:R1:W2:Y:S02]  /*9bd0*/  MUFU.EX2 R129, R144 ;  /* 0x0000009000817308 */ /* 0x0002a40000000800 */
[----:B------:R-:W-:Y:S01]  /*9be0*/  FSEL R132, R15, RZ, P4 ;  /* 0x000000ff0f847208 */ /* 0x000fe20002000000 */
[----:B------:R-:W-:Y:S01]  /*9bf0*/  @!P5 FMUL R148, R148, 0.5 ;  /* 0x3f0000009494d820 */ /* 0x000fe20000400000 */
[----:B------:R-:W-:Y:S01]  /*9c00*/  FSETP.GEU.AND P4, PT, R149, -126, PT ;  /* 0xc2fc00009500780b */ /* 0x000fe20003f8e000 */
[----:B---3--:R-:W-:Y:S01]  /*9c10*/  @!P6 FMUL R120, R120, R120 ;  /* 0x000000787878e220 */ /* 0x008fe20000400000 */
[----:B------:R-:W-:Y:S01]  /*9c20*/  FSETP.GEU.AND P6, PT, R145, -126, PT ;  /* 0xc2fc00009100780b */ /* 0x000fe20003fce000 */
[C---:B------:R-:W-:Y:S01]  /*9c30*/  FMUL R136, R132.reuse, UR16 ;  /* 0x0000001084887c20 */ /* 0x040fe20008400000 */
[----:B------:R3:W4:Y:S01]  /*9c40*/  MUFU.EX2 R133, R148 ;  /* 0x0000009400857308 */ /* 0x0007220000000800 */
[----:B------:R-:W-:-:S02]  /*9c50*/  FADD R13, -R132, R13 ;  /* 0x0000000d840d7221 */ /* 0x000fc40000000100 */
[--C-:B------:R-:W-:Y:S01]  /*9c60*/  FFMA R137, R26, UR16, -R136.reuse ;  /* 0x000000101a897c23 */ /* 0x100fe20008000888 */
[----:B------:R-:W-:-:S01]  /*9c70*/  FFMA R141, R30, UR16, -R136 ;  /* 0x000000101e8d7c23 */ /* 0x000fc20008000888 */
[--C-:B------:R-:W-:Y:S01]  /*9c80*/  FFMA R140, R27, UR16, -R136.reuse ;  /* 0x000000101b8c7c23 */ /* 0x100fe20008000888 */
[----:B-1----:R-:W-:-:S01]  /*9c90*/  FFMA R144, R31, UR16, -R136 ;  /* 0x000000101f907c23 */ /* 0x002fc20008000888 */
[--C-:B------:R-:W-:Y:S01]  /*9ca0*/  FFMA R123, R123, UR16, -R136.reuse ;  /* 0x000000107b7b7c23 */ /* 0x100fe20008000888 */
[----:B------:R-:W-:-:S01]  /*9cb0*/  FFMA R127, R127, UR16, -R136 ;  /* 0x000000107f7f7c23 */ /* 0x000fc20008000888 */
[----:B--2---:R-:W-:Y:S01]  /*9cc0*/  @!P2 FMUL R129, R129, R129 ;  /* 0x000000818181a220 */ /* 0x004fe20000400000 */
[----:B------:R-:W-:Y:S01]  /*9cd0*/  FSETP.GEU.AND P2, PT, R137, -126, PT ;  /* 0xc2fc00008900780b */ /* 0x000fe20003f4e000 */
[----:B------:R-:W-:Y:S01]  /*9ce0*/  @!P6 FMUL R145, R145, 0.5 ;  /* 0x3f0000009191e820 */ /* 0x000fe20000400000 */
[----:B------:R-:W-:Y:S01]  /*9cf0*/  @!P4 FMUL R149, R149, 0.5 ;  /* 0x3f0000009595c820 */ /* 0x000fe20000400000 */
[--C-:B------:R-:W-:Y:S01]  /*9d00*/  FFMA R138, R138, UR16, -R136.reuse ;  /* 0x000000108a8a7c23 */ /* 0x100fe20008000888 */
[----:B---3--:R-:W-:-:S01]  /*9d10*/  FFMA R148, R131, UR16, -R136 ;  /* 0x0000001083947c23 */ /* 0x008fc20008000888 */
[----:B------:R1:W2:Y:S01]  /*9d20*/  MUFU.EX2 R128, R145 ;  /* 0x0000009100807308 */ /* 0x0002a20000000800 */
[----:B------:R-:W-:-:S01]  /*9d30*/  FFMA R139, R139, UR16, -R136 ;  /* 0x000000108b8b7c23 */ /* 0x000fc20008000888 */
[----:B----4-:R-:W-:Y:S01]  /*9d40*/  @!P5 FMUL R133, R133, R133 ;  /* 0x000000858585d220 */ /* 0x010fe20000400000 */
[----:B------:R-:W-:Y:S01]  /*9d50*/  FSETP.GEU.AND P5, PT, R141, -126, PT ;  /* 0xc2fc00008d00780b */ /* 0x000fe20003fae000 */
[--C-:B------:R-:W-:Y:S01]  /*9d60*/  FFMA R185, R142, UR16, -R136.reuse ;  /* 0x000000108eb97c23 */ /* 0x100fe20008000888 */
[----:B------:R-:W-:-:S01]  /*9d70*/  FFMA R189, R143, UR16, -R136 ;  /* 0x000000108fbd7c23 */ /* 0x000fc20008000888 */
[----:B------:R-:W-:Y:S01]  /*9d80*/  FFMA R191, R146, UR16, -R136 ;  /* 0x0000001092bf7c23 */ /* 0x000fe20008000888 */
[----:B------:R-:W-:-:S01]  /*9d90*/  FADD R131, R56, R121 ;  /* 0x0000007938837221 */ /* 0x000fc20000000000 */
[----:B------:R3:W4:Y:S01]  /*9da0*/  MUFU.EX2 R26, R149 ;  /* 0x00000095001a7308 */ /* 0x0007220000000800 */
[----:B------:R-:W-:Y:S01]  /*9db0*/  @!P2 FMUL R137, R137, 0.5 ;  /* 0x3f0000008989a820 */ /* 0x000fe20000400000 */
[----:B-1----:R-:W-:Y:S01]  /*9dc0*/  FFMA R145, R34, UR16, -R136 ;  /* 0x0000001022917c23 */ /* 0x002fe20008000888 */
[----:B------:R-:W-:-:S01]  /*9dd0*/  FADD R143, R11, R72 ;  /* 0x000000480b8f7221 */ /* 0x000fc20000000000 */
[----:B------:R-:W-:Y:S01]  /*9de0*/  FADD R146, R25, R88 ;  /* 0x0000005819927221 */ /* 0x000fe20000000000 */
[----:B------:R-:W-:-:S01]  /*9df0*/  FFMA R193, R147, UR16, -R136 ;  /* 0x0000001093c17c23 */ /* 0x000fc20008000888 */
[--C-:B------:R-:W-:Y:S01]  /*9e00*/  FFMA R142, R150, UR16, -R136.reuse ;  /* 0x00000010968e7c23 */ /* 0x100fe20008000888 */
[----:B------:R-:W-:-:S01]  /*9e10*/  FFMA R151, R151, UR16, -R136 ;  /* 0x0000001097977c23 */ /* 0x000fc20008000888 */
[----:B------:R1:W5:Y:S01]  /*9e20*/  MUFU.EX2 R27, R137 ;  /* 0x00000089001b7308 */ /* 0x0003620000000800 */
[----:B--2---:R-:W-:Y:S01]  /*9e30*/  @!P6 FMUL R128, R128, R128 ;  /* 0x000000808080e220 */ /* 0x004fe20000400000 */
[----:B------:R-:W-:Y:S01]  /*9e40*/  FSETP.GEU.AND P6, PT, R140, -126, PT ;  /* 0xc2fc00008c00780b */ /* 0x000fe20003fce000 */
[----:B------:R-:W-:Y:S01]  /*9e50*/  @!P5 FMUL R141, R141, 0.5 ;  /* 0x3f0000008d8dd820 */ /* 0x000fe20000400000 */
[----:B------:R-:W-:Y:S01]  /*9e60*/  FADD R147, R18, R77 ;  /* 0x0000004d12937221 */ /* 0x000fe20000000000 */
[----:B---3--:R-:W-:-:S01]  /*9e70*/  FADD R149, R19, R76 ;  /* 0x0000004c13957221 */ /* 0x008fc20000000000 */
[----:B------:R-:W-:Y:S01]  /*9e80*/  FADD R150, R29, R92 ;  /* 0x0000005c1d967221 */ /* 0x000fe20000000000 */
[----:B------:R-:W-:-:S01]  /*9e90*/  FADD R188, R65, R128 ;  /* 0x0000008041bc7221 */ /* 0x000fc20000000000 */
[----:B------:R2:W3:Y:S01]  /*9ea0*/  MUFU.EX2 R31, R141 ;  /* 0x0000008d001f7308 */ /* 0x0004e20000000800 */
[----:B----4-:R-:W-:Y:S01]  /*9eb0*/  @!P4 FMUL R26, R26, R26 ;  /* 0x0000001a1a1ac220 */ /* 0x010fe20000400000 */
[----:B------:R-:W-:Y:S01]  /*9ec0*/  FSETP.GEU.AND P4, PT, R144, -126, PT ;  /* 0xc2fc00009000780b */ /* 0x000fe20003f8e000 */
[----:B-1----:R-:W-:-:S01]  /*9ed0*/  FFMA R137, R35, UR16, -R136 ;  /* 0x0000001023897c23 */ /* 0x002fc20008000888 */
[----:B------:R-:W-:Y:S01]  /*9ee0*/  FADD R190, R68, R133 ;  /* 0x0000008544be7221 */ /* 0x000fe20000000000 */
[----:B------:R-:W-:-:S01]  /*9ef0*/  FADD R187, R187, R188 ;  /* 0x000000bcbbbb7221 */ /* 0x000fc20000000000 */
[----:B------:R-:W-:Y:S01]  /*9f00*/  F2FP.SATFINITE.E4M3.F32.PACK_AB_MERGE_C R18, RZ, R18, RZ ;  /* 0x00000012ff12723e */ /* 0x000fe200048070ff */
[----:B------:R-:W-:Y:S01]  /*9f10*/  @!P6 FMUL R140, R140, 0.5 ;  /* 0x3f0000008c8ce820 */ /* 0x000fe20000400000 */
[----:B------:R-:W-:Y:S01]  /*9f20*/  F2FP.SATFINITE.E4M3.F32.PACK_AB_MERGE_C R19, RZ, R19, RZ ;  /* 0x00000013ff13723e */ /* 0x000fe200048070ff */
[----:B-----5:R-:W-:Y:S01]  /*9f30*/  @!P2 FMUL R27, R27, R27 ;  /* 0x0000001b1b1ba220 */ /* 0x020fe20000400000 */
[----:B------:R-:W-:Y:S01]  /*9f40*/  FSETP.GEU.AND P2, PT, R145, -126, PT ;  /* 0xc2fc00009100780b */ /* 0x000fe20003f4e000 */
[----:B------:R1:W4:Y:S01]  /*9f50*/  MUFU.EX2 R30, R140 ;  /* 0x0000008c001e7308 */ /* 0x0003220000000800 */
[----:B--2---:R-:W-:-:S01]  /*9f60*/  FFMA R141, R39, UR16, -R136 ;  /* 0x00000010278d7c23 */ /* 0x004fc20008000888 */
[----:B------:R-:W-:Y:S01]  /*9f70*/  FADD R188, R22, R85 ;  /* 0x0000005516bc7221 */ /* 0x000fe20000000000 */
[----:B------:R-:W-:-:S01]  /*9f80*/  FADD R192, R69, R26 ;  /* 0x0000001a45c07221 */ /* 0x000fc20000000000 */
[----:B------:R-:W-:Y:S01]  /*9f90*/  @!P4 FMUL R144, R144, 0.5 ;  /* 0x3f0000009090c820 */ /* 0x000fe20000400000 */
[----:B------:R-:W-:Y:S01]  /*9fa0*/  F2FP.SATFINITE.E4M3.F32.PACK_AB_MERGE_C R22, RZ, R22, RZ ;  /* 0x00000016ff16723e */ /* 0x000fe200048070ff */
[----:B---3--:R-:W-:Y:S01]  /*9fb0*/  @!P5 FMUL R31, R31, R31 ;  /* 0x0000001f1f1fd220 */ /* 0x008fe20000400000 */
[----:B------:R-:W-:Y:S01]  /*9fc0*/  LOP3.LUT R18, R18, 0xff, RZ, 0xc0, !PT ;  /* 0x000000ff12127812 */ /* 0x000fe200078ec0ff */
[----:B------:R2:W3:Y:S01]  /*9fd0*/  MUFU.EX2 R34, R144 ;  /* 0x0000009000227308 */ /* 0x0004e20000000800 */
[----:B-1----:R-:W-:-:S01]  /*9fe0*/  FFMA R140, R38, UR16, -R136 ;  /* 0x00000010268c7c23 */ /* 0x002fc20008000888 */
[----:B------:R-:W-:Y:S01]  /*9ff0*/  LOP3.LUT R19, R19, 0xffff, RZ, 0xc0, !PT ;  /* 0x0000ffff13137812 */ /* 0x000fe200078ec0ff */
[----:B------:R-:W-:Y:S01]  /*a000*/  FMUL R13, R13, UR16 ;  /* 0x000000100d0d7c20 */ /* 0x000fe20008400000 */
[----:B------:R-:W-:Y:S01]  /*a010*/  @!P2 FMUL R145, R145, 0.5 ;  /* 0x3f0000009191a820 */ /* 0x000fe20000400000 */
[----:B------:R-:W-:-:S02]  /*a020*/  LOP3.LUT R22, R22, 0xff, RZ, 0xc0, !PT ;  /* 0x000000ff16167812 */ /* 0x000fc400078ec0ff */
[----:B------:R-:W-:Y:S01]  /*a030*/  FSETP.GEU.AND P5, PT, R140, -126, PT ;  /* 0xc2fc00008c00780b */ /* 0x000fe20003fae000 */
[----:B------:R1:W5:Y:S01]  /*a040*/  MUFU.EX2 R35, R145 ;  /* 0x0000009100237308 */ /* 0x0003620000000800 */
[----:B----4-:R-:W-:Y:S01]  /*a050*/  @!P6 FMUL R30, R30, R30 ;  /* 0x0000001e1e1ee220 */ /* 0x010fe20000400000 */
[----:B------:R-:W-:Y:S01]  /*a060*/  FSETP.GEU.AND P6, PT, R137, -126, PT ;  /* 0xc2fc00008900780b */ /* 0x000fe20003fce000 */
[----:B--2---:R-:W-:-:S01]  /*a070*/  FFMA R144, R42, UR16, -R136 ;  /* 0x000000102a907c23 */ /* 0x004fc20008000888 */
[----:B------:R-:W-:Y:S02]  /*a080*/  F2FP.SATFINITE.E4M3.F32.PACK_AB_MERGE_C R25, RZ, R25, RZ ;  /* 0x00000019ff19723e */ /* 0x000fe400048070ff */
[----:B------:R-:W-:Y:S02]  /*a090*/  PRMT R18, R19, 0x7604, R18 ;  /* 0x0000760413127816 */ /* 0x000fe40000000012 */
[----:B------:R-:W-:Y:S01]  /*a0a0*/  F2FP.SATFINITE.E4M3.F32.PACK_AB_MERGE_C R29, RZ, R29, RZ ;  /* 0x0000001dff1d723e */ /* 0x000fe200048070ff */
[----:B---3--:R-:W-:Y:S01]  /*a0b0*/  @!P4 FMUL R34, R34, R34 ;  /* 0x000000222222c220 */ /* 0x008fe20000400000 */
[----:B------:R-:W-:Y:S01]  /*a0c0*/  FSETP.GEU.AND P4, PT, R141, -126, PT ;  /* 0xc2fc00008d00780b */ /* 0x000fe20003f8e000 */
[----:B-1----:R-:W-:-:S01]  /*a0d0*/  FFMA R145, R43, UR16, -R136 ;  /* 0x000000102b917c23 */ /* 0x002fc20008000888 */
[----:B------:R-:W-:Y:S01]  /*a0e0*/  @!P5 FMUL R140, R140, 0.5 ;  /* 0x3f0000008c8cd820 */ /* 0x000fe20000400000 */
[----:B------:R-:W-:-:S02]  /*a0f0*/  PRMT R19, R21, 0x7604, R20 ;  /* 0x0000760415137816 */ /* 0x000fc40000000014 */
[----:B------:R-:W-:Y:S01]  /*a100*/  @!P6 FMUL R137, R137, 0.5 ;  /* 0x3f0000008989e820 */ /* 0x000fe20000400000 */
[----:B------:R1:W2:Y:S01]  /*a110*/  MUFU.EX2 R39, R140 ;  /* 0x0000008c00277308 */ /* 0x0002a20000000800 */
[----:B-----5:R-:W-:Y:S01]  /*a120*/  @!P2 FMUL R35, R35, R35 ;  /* 0x000000232323a220 */ /* 0x020fe20000400000 */
[----:B------:R-:W-:Y:S02]  /*a130*/  FSETP.GEU.AND P2, PT, R144, -126, PT ;  /* 0xc2fc00009000780b */ /* 0x000fe40003f4e000 */
[----:B------:R-:W-:Y:S02]  /*a140*/  LOP3.LUT R29, R29, 0xffff, RZ, 0xc0, !PT ;  /* 0x0000ffff1d1d7812 */ /* 0x000fe400078ec0ff */
[----:B------:R-:W-:Y:S01]  /*a150*/  F2FP.SATFINITE.E4M3.F32.PACK_AB_MERGE_C R68, RZ, R68, RZ ;  /* 0x00000044ff44723e */ /* 0x000fe200048070ff */
[----:B------:R-:W-:Y:S01]  /*a160*/  @!P4 FMUL R141, R141, 0.5 ;  /* 0x3f0000008d8dc820 */ /* 0x000fe20000400000 */
[----:B------:R3:W4:Y:S01]  /*a170*/  MUFU.EX2 R38, R137 ;  /* 0x0000008900267308 */ /* 0x0007220000000800 */
[----:B-1----:R-:W-:-:S01]  /*a180*/  FFMA R140, R47, UR16, -R136 ;  /* 0x000000102f8c7c23 */ /* 0x002fc20008000888 */
[----:B------:R-:W-:-:S02]  /*a190*/  F2FP.SATFINITE.E4M3.F32.PACK_AB_MERGE_C R69, RZ, R69, RZ ;  /* 0x00000045ff45723e */ /* 0x000fc400048070ff */
[----:B------:R-:W-:Y:S02]  /*a1a0*/  F2FP.SATFINITE.E4M3.F32.PACK_AB_MERGE_C R72, RZ, R72, RZ ;  /* 0x00000048ff48723e */ /* 0x000fe400048070ff */
[----:B------:R-:W-:Y:S01]  /*a1b0*/  F2FP.SATFINITE.E4M3.F32.PACK_AB_MERGE_C R56, RZ, R56, RZ ;  /* 0x00000038ff38723e */ /* 0x000fe200048070ff */
[----:B------:R-:W-:Y:S01]  /*a1c0*/  @!P2 FMUL R144, R144, 0.5 ;  /* 0x3f0000009090a820 */ /* 0x000fe20000400000 */
[----:B------:R1:W5:Y:S01]  /*a1d0*/  MUFU.EX2 R42, R141 ;  /* 0x0000008d002a7308 */ /* 0x0003620000000800 */
[----:B---3--:R-:W-:-:S01]  /*a1e0*/  FFMA R137, R46, UR16, -R136 ;  /* 0x000000102e897c23 */ /* 0x008fc20008000888 */
[----:B--2---:R-:W-:Y:S01]  /*a1f0*/  @!P5 FMUL R39, R39, R39 ;  /* 0x000000272727d220 */ /* 0x004fe20000400000 */
[----:B------:R-:W-:Y:S02]  /*a200*/  F2FP.SATFINITE.E4M3.F32.PACK_AB_MERGE_C R88, RZ, R88, RZ ;  /* 0x00000058ff58723e */ /* 0x000fe400048070ff */
[----:B------:R-:W-:Y:S02]  /*a210*/  F2FP.SATFINITE.E4M3.F32.PACK_AB_MERGE_C R65, RZ, R65, RZ ;  /* 0x00000041ff41723e */ /* 0x000fe400048070ff */
[----:B------:R-:W-:Y:S01]  /*a220*/  FSETP.GEU.AND P5, PT, R137, -126, PT ;  /* 0xc2fc00008900780b */ /* 0x000fe20003fae000 */
[----:B------:R2:W3:Y:S01]  /*a230*/  MUFU.EX2 R43, R144 ;  /* 0x00000090002b7308 */ /* 0x0004e20000000800 */
[----:B----4-:R-:W-:Y:S01]  /*a240*/  @!P6 FMUL R38, R38, R38 ;  /* 0x000000262626e220 */ /* 0x010fe20000400000 */
[----:B------:R-:W-:Y:S01]  /*a250*/  FSETP.GEU.AND P6, PT, R145, -126, PT ;  /* 0xc2fc00009100780b */ /* 0x000fe20003fce000 */
[----:B-1----:R-:W-:-:S01]  /*a260*/  FFMA R141, R50, UR16, -R136 ;  /* 0x00000010328d7c23 */ /* 0x002fc20008000888 */
[----:B------:R-:W-:-:S02]  /*a270*/  LOP3.LUT R65, R65, 0xffff, RZ, 0xc0, !PT ;  /* 0x0000ffff41417812 */ /* 0x000fc400078ec0ff */
[----:B------:R-:W-:Y:S02]  /*a280*/  F2FP.SATFINITE.E4M3.F32.PACK_AB_MERGE_C R77, RZ, R77, RZ ;  /* 0x0000004dff4d723e */ /* 0x000fe400048070ff */
[----:B------:R-:W-:Y:S01]  /*a290*/  F2FP.SATFINITE.E4M3.F32.PACK_AB_MERGE_C R76, RZ, R76, RZ ;  /* 0x0000004cff4c723e */ /* 0x000fe200048070ff */
[----:B-----5:R-:W-:Y:S01]  /*a2a0*/  @!P4 FMUL R42, R42, R42 ;  /* 0x0000002a2a2ac220 */ /* 0x020fe20000400000 */
[----:B------:R-:W-:Y:S01]  /*a2b0*/  FSETP.GEU.AND P4, PT, R140, -126, PT ;  /* 0xc2fc00008c00780b */ /* 0x000fe20003f8e000 */
[----:B--2---:R-:W-:-:S01]  /*a2c0*/  FFMA R144, R51, UR16, -R136 ;  /* 0x0000001033907c23 */ /* 0x004fc20008000888 */
[----:B------:R-:W-:Y:S01]  /*a2d0*/  @!P5 FMUL R137, R137, 0.5 ;  /* 0x3f0000008989d820 */ /* 0x000fe20000400000 */
[----:B------:R-:W-:Y:S02]  /*a2e0*/  LOP3.LUT R76, R76, 0xffff, RZ, 0xc0, !PT ;  /* 0x0000ffff4c4c7812 */ /* 0x000fe400078ec0ff */
[----:B------:R-:W-:Y:S01]  /*a2f0*/  @!P6 FMUL R145, R145, 0.5 ;  /* 0x3f0000009191e820 */ /* 0x000fe20000400000 */
[----:B------:R1:W2:Y:S01]  /*a300*/  MUFU.EX2 R47, R137 ;  /* 0x00000089002f7308 */ /* 0x0002a20000000800 */
[----:B---3--:R-:W-:Y:S01]  /*a310*/  @!P2 FMUL R43, R43, R43 ;  /* 0x0000002b2b2ba220 */ /* 0x008fe20000400000 */
[----:B------:R-:W-:-:S02]  /*a320*/  FSETP.GEU.AND P2, PT, R141, -126, PT ;  /* 0xc2fc00008d00780b */ /* 0x000fc40003f4e000 */
[----:B------:R-:W-:Y:S02]  /*a330*/  F2FP.SATFINITE.E4M3.F32.PACK_AB_MERGE_C R133, RZ, R133, RZ ;  /* 0x00000085ff85723e */ /* 0x000fe400048070ff */
[----:B------:R-:W-:Y:S01]  /*a340*/  F2FP.SATFINITE.E4M3.F32.PACK_AB_MERGE_C R92, RZ, R92, RZ ;  /* 0x0000005cff5c723e */ /* 0x000fe200048070ff */
[----:B------:R-:W-:Y:S01]  /*a350*/  @!P4 FMUL R140, R140, 0.5 ;  /* 0x3f0000008c8cc820 */ /* 0x000fe20000400000 */
[----:B------:R3:W4:Y:S01]  /*a360*/  MUFU.EX2 R46, R145 ;  /* 0x00000091002e7308 */ /* 0x0007220000000800 */
[----:B-1----:R-:W-:-:S01]  /*a370*/  FFMA R137, R55, UR16, -R136 ;  /* 0x0000001037897c23 */ /* 0x002fc20008000888 */
[----:B------:R-:W-:Y:S02]  /*a380*/  LOP3.LUT R92, R92, 0xffff, RZ, 0xc0, !PT ;  /* 0x0000ffff5c5c7812 */ /* 0x000fe400078ec0ff */
[----:B------:R-:W-:Y:S02]  /*a390*/  F2FP.SATFINITE.E4M3.F32.PACK_AB_MERGE_C R121, RZ, R121, RZ ;  /* 0x00000079ff79723e */ /* 0x000fe400048070ff */
[----:B------:R-:W-:Y:S01]  /*a3a0*/  F2FP.SATFINITE.E4M3.F32.PACK_AB_MERGE_C R85, RZ, R85, RZ ;  /* 0x00000055ff55723e */ /* 0x000fe200048070ff */
[----:B------:R-:W-:Y:S01]  /*a3b0*/  @!P2 FMUL R141, R141, 0.5 ;  /* 0x3f0000008d8da820 */ /* 0x000fe20000400000 */
[----:B------:R1:W5:Y:S01]  /*a3c0*/  MUFU.EX2 R50, R140 ;  /* 0x0000008c00327308 */ /* 0x0003620000000800 */
[----:B---3--:R-:W-:-:S01]  /*a3d0*/  FFMA R145, R54, UR16, -R136 ;  /* 0x0000001036917c23 */ /* 0x008fc20008000888 */
[----:B--2---:R-:W-:Y:S01]  /*a3e0*/  @!P5 FMUL R47, R47, R47 ;  /* 0x0000002f2f2fd220 */ /* 0x004fe20000400000 */
[----:B------:R-:W-:-:S02]  /*a3f0*/  LOP3.LUT R85, R85, 0xff, RZ, 0xc0, !PT ;  /* 0x000000ff55557812 */ /* 0x000fc400078ec0ff */
[----:B------:R-:W-:Y:S02]  /*a400*/  F2FP.SATFINITE.E4M3.F32.PACK_AB_MERGE_C R128, RZ, R128, RZ ;  /* 0x00000080ff80723e */ /* 0x000fe400048070ff */
[----:B------:R-:W-:Y:S01]  /*a410*/  FSETP.GEU.AND P5, PT, R145, -126, PT ;  /* 0xc2fc00009100780b */ /* 0x000fe20003fae000 */
[----:B------:R2:W3:Y:S01]  /*a420*/  MUFU.EX2 R51, R141 ;  /* 0x0000008d00337308 */ /* 0x0004e20000000800 */
[----:B----4-:R-:W-:Y:S01]  /*a430*/  @!P6 FMUL R46, R46, R46 ;  /* 0x0000002e2e2ee220 */ /* 0x010fe20000400000 */
[----:B------:R-:W-:Y:S01]  /*a440*/  FSETP.GEU.AND P6, PT, R144, -126, PT ;  /* 0xc2fc00009000780b */ /* 0x000fe20003fce000 */
[----:B-1----:R-:W-:-:S01]  /*a450*/  FFMA R140, R58, UR16, -R136 ;  /* 0x000000103a8c7c23 */ /* 0x002fc20008000888 */
[----:B------:R-:W-:Y:S01]  /*a460*/  LOP3.LUT R128, R128, 0xffff, RZ, 0xc0, !PT ;  /* 0x0000ffff80807812 */ /* 0x000fe200078ec0ff */
[----:B-----5:R-:W-:Y:S01]  /*a470*/  @!P4 FMUL R50, R50, R50 ;  /* 0x000000323232c220 */ /* 0x020fe20000400000 */
[----:B------:R-:W-:Y:S01]  /*a480*/  FSETP.GEU.AND P4, PT, R137, -126, PT ;  /* 0xc2fc00008900780b */ /* 0x000fe20003f8e000 */
[----:B--2---:R-:W-:-:S05]  /*a490*/  FFMA R141, R59, UR16, -R136 ;  /* 0x000000103b8d7c23 */ /* 0x004fca0008000888 */
[----:B------:R-:W-:-:S03]  /*a4a0*/  @!P5 FMUL R145, R145, 0.5 ;  /* 0x3f0000009191d820 */ /* 0x000fc60000400000 */
[----:B------:R-:W-:Y:S01]  /*a4b0*/  @!P6 FMUL R144, R144, 0.5 ;  /* 0x3f0000009090e820 */ /* 0x000fe20000400000 */
[----:B------:R1:W2:Y:S01]  /*a4c0*/  MUFU.EX2 R55, R145 ;  /* 0x0000009100377308 */ /* 0x0002a20000000800 */
[----:B---3--:R-:W-:Y:S01]  /*a4d0*/  @!P2 FMUL R51, R51, R51 ;  /* 0x000000333333a220 */ /* 0x008fe20000400000 */
[----:B------:R-:W-:Y:S01]  /*a4e0*/  FSETP.GEU.AND P2, PT, R140, -126, PT ;  /* 0xc2fc00008c00780b */ /* 0x000fe20003f4e000 */
[----:B------:R-:W-:-:S05]  /*a4f0*/  @!P4 FMUL R137, R137, 0.5 ;  /* 0x3f0000008989c820 */ /* 0x000fca0000400000 */
[----:B------:R3:W4:Y:S01]  /*a500*/  MUFU.EX2 R54, R144 ;  /* 0x0000009000367308 */ /* 0x0007220000000800 */
[----:B-1----:R-:W-:-:S06]  /*a510*/  FFMA R145, R63, UR16, -R136 ;  /* 0x000000103f917c23 */ /* 0x002fcc0008000888 */
[----:B------:R-:W-:Y:S01]  /*a520*/  @!P2 FMUL R140, R140, 0.5 ;  /* 0x3f0000008c8ca820 */ /* 0x000fe20000400000 */
[----:B------:R1:W5:Y:S01]  /*a530*/  MUFU.EX2 R58, R137 ;  /* 0x00000089003a7308 */ /* 0x0003620000000800 */
[----:B---3--:R-:W-:-:S01]  /*a540*/  FFMA R144, R62, UR16, -R136 ;  /* 0x000000103e907c23 */ /* 0x008fc20008000888 */
[----:B--2---:R-:W-:-:S04]  /*a550*/  @!P5 FMUL R55, R55, R55 ;  /* 0x000000373737d220 */ /* 0x004fc80000400000 */
[----:B------:R-:W-:Y:S02]  /*a560*/  FSETP.GEU.AND P5, PT, R144, -126, PT ;  /* 0xc2fc00009000780b */ /* 0x000fe40003fae000 */
[----:B------:R2:W3:Y:S01]  /*a570*/  MUFU.EX2 R59, R140 ;  /* 0x0000008c003b7308 */ /* 0x0004e20000000800 */
[----:B----4-:R-:W-:Y:S01]  /*a580*/  @!P6 FMUL R54, R54, R54 ;  /* 0x000000363636e220 */ /* 0x010fe20000400000 */
[----:B------:R-:W-:Y:S01]  /*a590*/  FSETP.GEU.AND P6, PT, R141, -126, PT ;  /* 0xc2fc00008d00780b */ /* 0x000fe20003fce000 */
[----:B-1----:R-:W-:-:S01]  /*a5a0*/  FFMA R137, R66, UR16, -R136 ;  /* 0x0000001042897c23 */ /* 0x002fc20008000888 */
[----:B-----5:R-:W-:Y:S01]  /*a5b0*/  @!P4 FMUL R58, R58, R58 ;  /* 0x0000003a3a3ac220 */ /* 0x020fe20000400000 */
[----:B------:R-:W-:-:S06]  /*a5c0*/  FSETP.GEU.AND P4, PT, R145, -126, PT ;  /* 0xc2fc00009100780b */ /* 0x000fcc0003f8e000 */
[----:B------:R-:W-:Y:S01]  /*a5d0*/  @!P5 FMUL R144, R144, 0.5 ;  /* 0x3f0000009090d820 */ /* 0x000fe20000400000 */
[----:B--2---:R-:W-:-:S03]  /*a5e0*/  FFMA R140, R67, UR16, -R136 ;  /* 0x00000010438c7c23 */ /* 0x004fc60008000888 */
[----:B------:R1:W2:Y:S01]  /*a5f0*/  MUFU.EX2 R63, R144 ;  /* 0x00000090003f7308 */ /* 0x0002a20000000800 */
[----:B------:R-:W-:Y:S01]  /*a600*/  @!P6 FMUL R141, R141, 0.5 ;  /* 0x3f0000008d8de820 */ /* 0x000fe20000400000 */
[----:B---3--:R-:W-:Y:S01]  /*a610*/  @!P2 FMUL R59, R59, R59 ;  /* 0x0000003b3b3ba220 */ /* 0x008fe20000400000 */
[----:B------:R-:W-:-:S05]  /*a620*/  FSETP.GEU.AND P2, PT, R137, -126, PT ;  /* 0xc2fc00008900780b */ /* 0x000fca0003f4e000 */
[----:B------:R3:W4:Y:S01]  /*a630*/  MUFU.EX2 R62, R141 ;  /* 0x0000008d003e7308 */ /* 0x0007220000000800 */
[----:B------:R-:W-:Y:S01]  /*a640*/  @!P4 FMUL R145, R145, 0.5 ;  /* 0x3f0000009191c820 */ /* 0x000fe20000400000 */
[----:B-1----:R-:W-:-:S06]  /*a650*/  FFMA R144, R71, UR16, -R136 ;  /* 0x0000001047907c23 */ /* 0x002fcc0008000888 */
[----:B------:R1:W5:Y:S01]  /*a660*/  MUFU.EX2 R66, R145 ;  /* 0x0000009100427308 */ /* 0x0003620000000800 */
[----:B---3--:R-:W-:-:S01]  /*a670*/  FFMA R141, R70, UR16, -R136 ;  /* 0x00000010468d7c23 */ /* 0x008fc20008000888 */
[----:B--2---:R-:W-:Y:S01]  /*a680*/  @!P5 FMUL R63, R63, R63 ;  /* 0x0000003f3f3fd220 */ /* 0x004fe20000400000 */
[----:B------:R-:W-:-:S03]  /*a690*/  @!P2 FMUL R137, R137, 0.5 ;  /* 0x3f0000008989a820 */ /* 0x000fc60000400000 */
        /* <DEDUP_REMOVED lines=72> */
[----:B------:R-:W-:-:S03]  /*ab20*/  FSETP.GEU.AND P2, PT, R140, -126, PT ;  /* 0xc2fc00008c00780b */ /* 0x000fc60003f4e000 */
[----:B------:R-:W-:Y:S01]  /*ab30*/  FADD R194, R27, R94 ;  /* 0x0000005e1bc27221 */ /* 0x000fe20000000000 */
[----:B------:R-:W-:Y:S01]  /*ab40*/  F2FP.SATFINITE.E4M3.F32.PACK_AB_MERGE_C R27, RZ, R27, RZ ;  /* 0x0000001bff1b723e */ /* 0x000fe200048070ff */
[----:B------:R3:W4:Y:S01]  /*ab50*/  MUFU.EX2 R91, R144 ;  /* 0x00000090005b7308 */ /* 0x0007220000000800 */
[----:B------:R-:W-:Y:S01]  /*ab60*/  @!P4 FMUL R137, R137, 0.5 ;  /* 0x3f0000008989c820 */ /* 0x000fe20000400000 */
[----:B-1----:R-:W-:Y:S01]  /*ab70*/  FFMA R145, R103, UR16, -R136 ;  /* 0x0000001067917c23 */ /* 0x002fe20008000888 */
[----:B------:R-:W-:Y:S01]  /*ab80*/  F2FP.SATFINITE.E4M3.F32.PACK_AB_MERGE_C R94, RZ, R94, RZ ;  /* 0x0000005eff5e723e */ /* 0x000fe200048070ff */
[----:B------:R-:W-:-:S04]  /*ab90*/  IMAD.U32 R27, R27, 0x10000, RZ ;  /* 0x000100001b1b7824 */ /* 0x000fc800078e00ff */
[----:B------:R1:W5:Y:S01]  /*aba0*/  MUFU.EX2 R95, R137 ;  /* 0x00000089005f7308 */ /* 0x0003620000000800 */
[----:B---3--:R-:W-:-:S01]  /*abb0*/  FFMA R144, R102, UR16, -R136 ;  /* 0x0000001066907c23 */ /* 0x008fc20008000888 */
[----:B--2---:R-:W-:Y:S01]  /*abc0*/  @!P5 FMUL R98, R98, R98 ;  /* 0x000000626262d220 */ /* 0x004fe20000400000 */
[----:B------:R-:W-:-:S03]  /*abd0*/  @!P2 FMUL R140, R140, 0.5 ;  /* 0x3f0000008c8ca820 */ /* 0x000fc60000400000 */
[----:B------:R-:W-:Y:S01]  /*abe0*/  FSETP.GEU.AND P5, PT, R144, -126, PT ;  /* 0xc2fc00009000780b */ /* 0x000fe20003fae000 */
[----:B------:R-:W-:-:S01]  /*abf0*/  FADD R196, R31, R98 ;  /* 0x000000621fc47221 */ /* 0x000fc20000000000 */
[----:B------:R2:W3:Y:S01]  /*ac00*/  MUFU.EX2 R102, R140 ;  /* 0x0000008c00667308 */ /* 0x0004e20000000800 */
[----:B----4-:R-:W-:Y:S01]  /*ac10*/  @!P6 FMUL R91, R91, R91 ;  /* 0x0000005b5b5be220 */ /* 0x010fe20000400000 */
[----:B------:R-:W-:Y:S01]  /*ac20*/  FSETP.GEU.AND P6, PT, R141, -126, PT ;  /* 0xc2fc00008d00780b */ /* 0x000fe20003fce000 */
[----:B-1----:R-:W-:-:S01]  /*ac30*/  FFMA R137, R106, UR16, -R136 ;  /* 0x000000106a897c23 */ /* 0x002fc20008000888 */
[----:B------:R-:W-:Y:S02]  /*ac40*/  F2FP.SATFINITE.E4M3.F32.PACK_AB_MERGE_C R31, RZ, R31, RZ ;  /* 0x0000001fff1f723e */ /* 0x000fe400048070ff */
[----:B------:R-:W-:Y:S01]  /*ac50*/  F2FP.SATFINITE.E4M3.F32.PACK_AB_MERGE_C R98, RZ, R98, RZ ;  /* 0x00000062ff62723e */ /* 0x000fe200048070ff */
[----:B-----5:R-:W-:Y:S01]  /*ac60*/  @!P4 FMUL R95, R95, R95 ;  /* 0x0000005f5f5fc220 */ /* 0x020fe20000400000 */
[----:B------:R-:W-:-:S03]  /*ac70*/  FSETP.GEU.AND P4, PT, R145, -126, PT ;  /* 0xc2fc00009100780b */ /* 0x000fc60003f8e000 */
[----:B------:R-:W-:Y:S01]  /*ac80*/  @!P5 FMUL R144, R144, 0.5 ;  /* 0x3f0000009090d820 */ /* 0x000fe20000400000 */
[----:B--2---:R-:W-:-:S01]  /*ac90*/  FFMA R140, R107, UR16, -R136 ;  /* 0x000000106b8c7c23 */ /* 0x004fc20008000888 */
[----:B------:R-:W-:Y:S02]  /*aca0*/  IMAD.U32 R31, R31, 0x10000, RZ ;  /* 0x000100001f1f7824 */ /* 0x000fe400078e00ff */
[----:B------:R1:W2:Y:S01]  /*acb0*/  MUFU.EX2 R106, R144 ;  /* 0x00000090006a7308 */ /* 0x0002a20000000800 */
[----:B------:R-:W-:Y:S01]  /*acc0*/  @!P6 FMUL R141, R141, 0.5 ;  /* 0x3f0000008d8de820 */ /* 0x000fe20000400000 */
[----:B---3--:R-:W-:Y:S01]  /*acd0*/  @!P2 FMUL R102, R102, R102 ;  /* 0x000000666666a220 */ /* 0x008fe20000400000 */
[----:B------:R-:W-:Y:S01]  /*ace0*/  FSETP.GEU.AND P2, PT, R137, -126, PT ;  /* 0xc2fc00008900780b */ /* 0x000fe20003f4e000 */
[----:B------:R-:W-:Y:S01]  /*acf0*/  IMAD.U32 R98, R98, 0x10000, RZ ;  /* 0x0001000062627824 */ /* 0x000fe200078e00ff */
[----:B------:R-:W-:-:S03]  /*ad00*/  LOP3.LUT R18, R18, 0xff0000, R31, 0xf8, !PT ;  /* 0x00ff000012127812 */ /* 0x000fc600078ef81f */
        /* <DEDUP_REMOVED lines=11> */
[----:B-1----:R-:W-:-:S02]  /*adc0*/  FFMA R145, R114, UR16, -R136 ;  /* 0x0000001072917c23 */ /* 0x002fc40008000888 */
[----:B------:R-:W-:Y:S01]  /*add0*/  FADD R201, R38, R99 ;  /* 0x0000006326c97221 */ /* 0x000fe20000000000 */
[----:B------:R-:W-:Y:S02]  /*ade0*/  F2FP.SATFINITE.E4M3.F32.PACK_AB_MERGE_C R38, RZ, R38, RZ ;  /* 0x00000026ff26723e */ /* 0x000fe400048070ff */
[----:B------:R-:W-:Y:S01]  /*adf0*/  F2FP.SATFINITE.E4M3.F32.PACK_AB_MERGE_C R99, RZ, R99, RZ ;  /* 0x00000063ff63723e */ /* 0x000fe200048070ff */
[----:B-----5:R-:W-:Y:S01]  /*ae00*/  @!P4 FMUL R103, R103, R103 ;  /* 0x000000676767c220 */ /* 0x020fe20000400000 */
[----:B------:R-:W-:Y:S01]  /*ae10*/  FSETP.GEU.AND P4, PT, R144, -126, PT ;  /* 0xc2fc00009000780b */ /* 0x000fe20003f8e000 */
[----:B------:R-:W-:Y:S01]  /*ae20*/  @!P5 FMUL R141, R141, 0.5 ;  /* 0x3f0000008d8dd820 */ /* 0x000fe20000400000 */
[----:B--2---:R-:W-:Y:S01]  /*ae30*/  FFMA R137, R115, UR16, -R136 ;  /* 0x0000001073897c23 */ /* 0x004fe20008000888 */
[----:B------:R-:W-:-:S02]  /*ae40*/  LOP3.LUT R38, R38, 0xffff, RZ, 0xc0, !PT ;  /* 0x0000ffff26267812 */ /* 0x000fc400078ec0ff */
[----:B------:R1:W2:Y:S01]  /*ae50*/  MUFU.EX2 R114, R141 ;  /* 0x0000008d00727308 */ /* 0x0002a20000000800 */
[----:B------:R-:W-:Y:S01]  /*ae60*/  @!P6 FMUL R140, R140, 0.5 ;  /* 0x3f0000008c8ce820 */ /* 0x000fe20000400000 */
[----:B---3--:R-:W-:Y:S01]  /*ae70*/  @!P2 FMUL R110, R110, R110 ;  /* 0x0000006e6e6ea220 */ /* 0x008fe20000400000 */
[----:B------:R-:W-:Y:S01]  /*ae80*/  FSETP.GEU.AND P2, PT, R145, -126, PT ;  /* 0xc2fc00009100780b */ /* 0x000fe20003f4e000 */
[----:B------:R-:W-:Y:S01]  /*ae90*/  IMAD.SHL.U32 R38, R38, 0x1000000, RZ ;  /* 0x0100000026267824 */ /* 0x000fe200078e00ff */
[----:B------:R-:W-:-:S03]  /*aea0*/  LOP3.LUT R99, R99, 0xffff, RZ, 0xc0, !PT ;  /* 0x0000ffff63637812 */ /* 0x000fc600078ec0ff */
[----:B------:R3:W4:Y:S01]  /*aeb0*/  MUFU.EX2 R107, R140 ;  /* 0x0000008c006b7308 */ /* 0x0007220000000800 */
[----:B------:R-:W-:Y:S01]  /*aec0*/  @!P4 FMUL R144, R144, 0.5 ;  /* 0x3f0000009090c820 */ /* 0x000fe20000400000 */
[----:B-1----:R-:W-:Y:S01]  /*aed0*/  FFMA R141, R119, UR16, -R136 ;  /* 0x00000010778d7c23 */ /* 0x002fe20008000888 */
[----:B------:R-:W-:-:S05]  /*aee0*/  IMAD.SHL.U32 R99, R99, 0x1000000, RZ ;  /* 0x0100000063637824 */ /* 0x000fca00078e00ff */
        /* <DEDUP_REMOVED lines=19> */
[----:B-1----:R-:W-:Y:S01]  /*b020*/  FFMA R140, R134, UR16, -R136 ;  /* 0x00000010868c7c23 */ /* 0x002fe20008000888 */
[----:B------:R-:W-:-:S01]  /*b030*/  FADD R134, R40, R105 ;  /* 0x0000006928867221 */ /* 0x000fc20000000000 */
[----:B------:R-:W-:Y:S02]  /*b040*/  F2FP.SATFINITE.E4M3.F32.PACK_AB_MERGE_C R40, RZ, R40, RZ ;  /* 0x00000028ff28723e */ /* 0x000fe400048070ff */
[----:B------:R-:W-:Y:S01]  /*b050*/  F2FP.SATFINITE.E4M3.F32.PACK_AB_MERGE_C R105, RZ, R105, RZ ;  /* 0x00000069ff69723e */ /* 0x000fe200048070ff */
[----:B------:R-:W-:Y:S01]  /*b060*/  FADD R143, R143, R134 ;  /* 0x000000868f8f7221 */ /* 0x000fe20000000000 */
[----:B------:R1:W5:Y:S01]  /*b070*/  MUFU.EX2 R119, R141 ;  /* 0x0000008d00777308 */ /* 0x0003620000000800 */
[----:B---3--:R-:W-:-:S01]  /*b080*/  FFMA R137, R126, UR16, -R136 ;  /* 0x000000107e897c23 */ /* 0x008fc20008000888 */
[----:B--2---:R-:W-:Y:S01]  /*b090*/  @!P5 FMUL R122, R122, R122 ;  /* 0x0000007a7a7ad220 */ /* 0x004fe20000400000 */
[----:B------:R-:W-:Y:S01]  /*b0a0*/  @!P2 FMUL R144, R144, 0.5 ;  /* 0x3f0000009090a820 */ /* 0x000fe20000400000 */
[----:B------:R-:W-:Y:S01]  /*b0b0*/  FADD R134, R41, R104 ;  /* 0x0000006829867221 */ /* 0x000fe20000000000 */
[----:B------:R-:W-:-:S02]  /*b0c0*/  F2FP.SATFINITE.E4M3.F32.PACK_AB_MERGE_C R41, RZ, R41, RZ ;  /* 0x00000029ff29723e */ /* 0x000fc400048070ff */
[----:B------:R-:W-:Y:S01]  /*b0d0*/  FSETP.GEU.AND P5, PT, R137, -126, PT ;  /* 0xc2fc00008900780b */ /* 0x000fe20003fae000 */
[----:B------:R2:W3:Y:S01]  /*b0e0*/  MUFU.EX2 R126, R144 ;  /* 0x00000090007e7308 */ /* 0x0004e20000000800 */
[----:B----4-:R-:W-:Y:S01]  /*b0f0*/  @!P6 FMUL R115, R115, R115 ;  /* 0x000000737373e220 */ /* 0x010fe20000400000 */
[----:B------:R-:W-:Y:S01]  /*b100*/  FSETP.GEU.AND P6, PT, R123, -126, PT ;  /* 0xc2fc00007b00780b */ /* 0x000fe20003fce000 */
[----:B-1----:R-:W-:-:S01]  /*b110*/  FFMA R141, R135, UR16, -R136 ;  /* 0x00000010878d7c23 */ /* 0x002fc20008000888 */
[----:B------:R-:W-:Y:S01]  /*b120*/  FADD R136, R45, R108 ;  /* 0x0000006c2d887221 */ /* 0x000fe20000000000 */
[----:B------:R-:W-:-:S01]  /*b130*/  FADD R135, R60, R125 ;  /* 0x0000007d3c877221 */ /* 0x000fc20000000000 */
[----:B------:R-:W-:Y:S01]  /*b140*/  F2FP.SATFINITE.E4M3.F32.PACK_AB_MERGE_C R45, RZ, R45, RZ ;  /* 0x0000002dff2d723e */ /* 0x000fe200048070ff */
[----:B------:R-:W-:-:S01]  /*b150*/  FADD R203, R54, R115 ;  /* 0x0000007336cb7221 */ /* 0x000fc20000000000 */
[----:B------:R-:W-:Y:S01]  /*b160*/  FADD R149, R149, R136 ;  /* 0x0000008895957221 */ /* 0x000fe20000000000 */
[----:B-----5:R-:W-:Y:S01]  /*b170*/  @!P4 FMUL R119, R119, R119 ;  /* 0x000000777777c220 */ /* 0x020fe20000400000 */
[----:B------:R-:W-:Y:S01]  /*b180*/  FSETP.GEU.AND P4, PT, R127, -126, PT ;  /* 0xc2fc00007f00780b */ /* 0x000fe20003f8e000 */
[----:B--2---:R-:W-:-:S01]  /*b190*/  FADD R144, R24, R89 ;  /* 0x0000005918907221 */ /* 0x004fc20000000000 */
[----:B------:R-:W-:Y:S01]  /*b1a0*/  @!P5 FMUL R137, R137, 0.5 ;  /* 0x3f0000008989d820 */ /* 0x000fe20000400000 */
[----:B------:R-:W-:-:S02]  /*b1b0*/  F2FP.SATFINITE.E4M3.F32.PACK_AB_MERGE_C R24, RZ, R24, RZ ;  /* 0x00000018ff18723e */ /* 0x000fc400048070ff */
[----:B------:R-:W-:Y:S01]  /*b1c0*/  @!P6 FMUL R123, R123, 0.5 ;  /* 0x3f0000007b7be820 */ /* 0x000fe20000400000 */
[----:B------:R1:W2:Y:S01]  /*b1d0*/  MUFU.EX2 R130, R137 ;  /* 0x0000008900827308 */ /* 0x0002a20000000800 */
[----:B---3--:R-:W-:Y:S01]  /*b1e0*/  @!P2 FMUL R126, R126, R126 ;  /* 0x0000007e7e7ea220 */ /* 0x008fe20000400000 */
[----:B------:R-:W-:Y:S01]  /*b1f0*/  FSETP.GEU.AND P2, PT, R145, -126, PT ;  /* 0xc2fc00009100780b */ /* 0x000fe20003f4e000 */
[----:B------:R-:W-:-:S01]  /*b200*/  FADD R144, R144, R131 ;  /* 0x0000008390907221 */ /* 0x000fc20000000000 */
[----:B------:R-:W-:Y:S01]  /*b210*/  FADD R131, R57, R120 ;  /* 0x0000007839837221 */ /* 0x000fe20000000000 */
[----:B------:R-:W-:-:S01]  /*b220*/  FADD R195, R59, R126 ;  /* 0x0000007e3bc37221 */ /* 0x000fc20000000000 */
[----:B------:R-:W-:Y:S01]  /*b230*/  LOP3.LUT R21, R24, 0xff, RZ, 0xc0, !PT ;  /* 0x000000ff18157812 */ /* 0x000fe200078ec0ff */
[----:B------:R-:W-:Y:S01]  /*b240*/  @!P4 FMUL R127, R127, 0.5 ;  /* 0x3f0000007f7fc820 */ /* 0x000fe20000400000 */
[----:B------:R-:W3:Y:S01]  /*b250*/  MUFU.EX2 R123, R123 ;  /* 0x0000007b007b7308 */ /* 0x000ee20000000800 */
[----:B------:R-:W-:-:S01]  /*b260*/  FADD R146, R146, R131 ;  /* 0x0000008392927221 */ /* 0x000fc20000000000 */
[----:B-1----:R-:W-:Y:S01]  /*b270*/  FADD R137, R61, R124 ;  /* 0x0000007c3d897221 */ /* 0x002fe20000000000 */
[----:B------:R-:W-:-:S01]  /*b280*/  FADD R143, R143, R144 ;  /* 0x000000908f8f7221 */ /* 0x000fc20000000000 */
[----:B------:R-:W-:-:S02]  /*b290*/  LOP3.LUT R24, R33, 0xffff, RZ, 0xc0, !PT ;  /* 0x0000ffff21187812 */ /* 0x000fc400078ec0ff */
[----:B------:R-:W-:-:S01]  /*b2a0*/  FADD R150, R150, R137 ;  /* 0x0000008996967221 */ /* 0x000fc20000000000 */
[----:B------:R-:W-:Y:S01]  /*b2b0*/  @!P2 FMUL R145, R145, 0.5 ;  /* 0x3f0000009191a820 */ /* 0x000fe20000400000 */
[----:B------:R-:W1:Y:S01]  /*b2c0*/  MUFU.EX2 R17, R127 ;  /* 0x0000007f00117308 */ /* 0x000e620000000800 */
[----:B--2---:R-:W-:Y:S01]  /*b2d0*/  @!P5 FMUL R130, R130, R130 ;  /* 0x000000828282d220 */ /* 0x004fe20000400000 */
[----:B------:R-:W-:Y:S01]  /*b2e0*/  FSETP.GEU.AND P5, PT, R138, -126, PT ;  /* 0xc2fc00008a00780b */ /* 0x000fe20003fae000 */
[----:B------:R-:W-:-:S01]  /*b2f0*/  FADD R137, R49, R112 ;  /* 0x0000007031897221 */ /* 0x000fc20000000000 */
[----:B------:R-:W-:Y:S01]  /*b300*/  F2FP.SATFINITE.E4M3.F32.PACK_AB_MERGE_C R49, RZ, R49, RZ ;  /* 0x00000031ff31723e */ /* 0x000fe200048070ff */
[----:B------:R-:W-:-:S01]  /*b310*/  FADD R199, R63, R130 ;  /* 0x000000823fc77221 */ /* 0x000fc20000000000 */
[----:B------:R-:W-:Y:S01]  /*b320*/  LOP3.LUT R33, R68, 0xff, RZ, 0xc0, !PT ;  /* 0x000000ff44217812 */ /* 0x000fe200078ec0ff */
[----:B------:R-:W-:-:S01]  /*b330*/  FADD R186, R186, R137 ;  /* 0x00000089baba7221 */ /* 0x000fc20000000000 */
[----:B------:R2:W4:Y:S01]  /*b340*/  MUFU.EX2 R132, R145 ;  /* 0x0000009100847308 */ /* 0x0005220000000800 */
[----:B---3--:R-:W-:Y:S01]  /*b350*/  @!P6 FMUL R123, R123, R123 ;  /* 0x0000007b7b7be220 */ /* 0x008fe20000400000 */
[----:B------:R-:W-:Y:S01]  /*b360*/  FSETP.GEU.AND P6, PT, R148, -126, PT ;  /* 0xc2fc00009400780b */ /* 0x000fe20003fce000 */
[----:B------:R-:W-:-:S01]  /*b370*/  FADD R137, R52, R117 ;  /* 0x0000007534897221 */ /* 0x000fc20000000000 */
[----:B------:R-:W-:Y:S01]  /*b380*/  LOP3.LUT R49, R49, 0xffff, RZ, 0xc0, !PT ;  /* 0x0000ffff31317812 */ /* 0x000fe200078ec0ff */
[----:B------:R-:W-:-:S01]  /*b390*/  FADD R197, R62, R123 ;  /* 0x0000007b3ec57221 */ /* 0x000fc20000000000 */
[----:B------:R-:W-:Y:S01]  /*b3a0*/  F2FP.SATFINITE.E4M3.F32.PACK_AB_MERGE_C R52, RZ, R52, RZ ;  /* 0x00000034ff34723e */ /* 0x000fe200048070ff */
[----:B------:R-:W-:Y:S01]  /*b3b0*/  @!P5 FMUL R138, R138, 0.5 ;  /* 0x3f0000008a8ad820 */ /* 0x000fe20000400000 */
[----:B------:R-:W-:Y:S01]  /*b3c0*/  FADD R188, R188, R137 ;  /* 0x00000089bcbc7221 */ /* 0x000fe20000000000 */
[----:B-1----:R-:W-:Y:S01]  /*b3d0*/  @!P4 FMUL R17, R17, R17 ;  /* 0x000000111111c220 */ /* 0x002fe20000400000 */
[----:B------:R-:W-:Y:S01]  /*b3e0*/  FSETP.GEU.AND P4, PT, R139, -126, PT ;  /* 0xc2fc00008b00780b */ /* 0x000fe20003f8e000 */
[----:B--2---:R-:W-:-:S01]  /*b3f0*/  FADD R145, R16, R73 ;  /* 0x0000004910917221 */ /* 0x004fc20000000000 */
[----:B------:R-:W-:Y:S01]  /*b400*/  F2FP.SATFINITE.E4M3.F32.PACK_AB_MERGE_C R73, RZ, R73, RZ ;  /* 0x00000049ff49723e */ /* 0x000fe200048070ff */
[----:B------:R-:W1:Y:S01]  /*b410*/  MUFU.EX2 R138, R138 ;  /* 0x0000008a008a7308 */ /* 0x000e620000000800 */
[----:B------:R-:W-:-:S01]  /*b420*/  FADD R196, R196, R199 ;  /* 0x000000c7c4c47221 */ /* 0x000fc20000000000 */
[----:B------:R-:W-:Y:S01]  /*b430*/  @!P6 FMUL R148, R148, 0.5 ;  /* 0x3f0000009494e820 */ /* 0x000fe20000400000 */
[----:B------:R-:W-:-:S01]  /*b440*/  FADD R145, R145, R134 ;  /* 0x0000008691917221 */ /* 0x000fc20000000000 */
[----:B----4-:R-:W-:Y:S01]  /*b450*/  @!P2 FMUL R132, R132, R132 ;  /* 0x000000848484a220 */ /* 0x010fe20000400000 */
[----:B------:R-:W-:Y:S01]  /*b460*/  FSETP.GEU.AND P2, PT, R185, -126, PT ;  /* 0xc2fc0000b900780b */ /* 0x000fe20003f4e000 */
[----:B------:R-:W-:Y:S01]  /*b470*/  FADD R134, R44, R109 ;  /* 0x0000006d2c867221 */ /* 0x000fe20000000000 */
[----:B------:R-:W-:-:S01]  /*b480*/  FADD R144, R145, R146 ;  /* 0x0000009291907221 */ /* 0x000fc20000000000 */
[----:B------:R2:W3:Y:S01]  /*b490*/  MUFU.EX2 R127, R148 ;  /* 0x00000094007f7308 */ /* 0x0004e20000000800 */
[----:B------:R-:W-:Y:S01]  /*b4a0*/  F2FP.SATFINITE.E4M3.F32.PACK_AB_MERGE_C R146, RZ, R11, RZ ;  /* 0x0000000bff92723e */ /* 0x000fe200048070ff */
[----:B------:R-:W-:Y:S01]  /*b4b0*/  @!P4 FMUL R139, R139, 0.5 ;  /* 0x3f0000008b8bc820 */ /* 0x000fe20000400000 */
[----:B------:R-:W-:-:S01]  /*b4c0*/  FADD R147, R147, R134 ;  /* 0x0000008693937221 */ /* 0x000fc20000000000 */
[----:B------:R-:W-:Y:S01]  /*b4d0*/  FADD R134, R64, R129 ;  /* 0x0000008140867221 */ /* 0x000fe20000000000 */
[----:B------:R-:W-:Y:S01]  /*b4e0*/  F2FP.SATFINITE.E4M3.F32.PACK_AB_MERGE_C R44, RZ, R44, RZ ;  /* 0x0000002cff2c723e */ /* 0x000fe200048070ff */
[----:B------:R-:W-:Y:S01]  /*b4f0*/  FADD R199, R50, R111 ;  /* 0x0000006f32c77221 */ /* 0x000fe20000000000 */
[----:B------:R-:W-:Y:S01]  /*b500*/  LOP3.LUT R73, R73, 0xffff, RZ, 0xc0, !PT ;  /* 0x0000ffff49497812 */ /* 0x000fe200078ec0ff */
[----:B------:R4:W5:Y:S01]  /*b510*/  MUFU.EX2 R131, R139 ;  /* 0x0000008b00837308 */ /* 0x0009620000000800 */
[----:B-1----:R-:W-:Y:S01]  /*b520*/  @!P5 FMUL R138, R138, R138 ;  /* 0x0000008a8a8ad220 */ /* 0x002fe20000400000 */
[----:B------:R-:W-:Y:S01]  /*b530*/  FSETP.GEU.AND P5, PT, R191, -126, PT ;  /* 0xc2fc0000bf00780b */ /* 0x000fe20003fae000 */
[----:B------:R-:W-:Y:S01]  /*b540*/  @!P2 FMUL R185, R185, 0.5 ;  /* 0x3f000000b9b9a820 */ /* 0x000fe20000400000 */
[----:B--2---:R-:W-:Y:S01]  /*b550*/  FADD R148, R28, R93 ;  /* 0x0000005d1c947221 */ /* 0x004fe20000000000 */
[----:B------:R-:W-:Y:S01]  /*b560*/  F2FP.SATFINITE.E4M3.F32.PACK_AB_MERGE_C R28, RZ, R28, RZ ;  /* 0x0000001cff1c723e */ /* 0x000fe200048070ff */
[----:B------:R-:W-:Y:S01]  /*b570*/  FADD R205, R67, R132 ;  /* 0x0000008443cd7221 */ /* 0x000fe20000000000 */
[----:B------:R-:W-:Y:S01]  /*b580*/  LOP3.LUT R52, R52, 0xff, RZ, 0xc0, !PT ;  /* 0x000000ff34347812 */ /* 0x000fe200078ec0ff */
[----:B------:R1:W2:Y:S01]  /*b590*/  MUFU.EX2 R136, R185 ;  /* 0x000000b900887308 */ /* 0x0002a20000000800 */
[----:B---3--:R-:W-:Y:S01]  /*b5a0*/  @!P6 FMUL R127, R127, R127 ;  /* 0x0000007f7f7fe220 */ /* 0x008fe20000400000 */
[----:B------:R-:W-:Y:S01]  /*b5b0*/  FSETP.GEU.AND P6, PT, R189, -126, PT ;  /* 0xc2fc0000bd00780b */ /* 0x000fe20003fce000 */
[----:B------:R-:W-:-:S01]  /*b5c0*/  FADD R148, R148, R135 ;  /* 0x0000008794947221 */ /* 0x000fc20000000000 */
[----:B------:R-:W-:Y:S01]  /*b5d0*/  FADD R135, R48, R113 ;  /* 0x0000007130877221 */ /* 0x000fe20000000000 */
[----:B------:R-:W-:Y:S01]  /*b5e0*/  LOP3.LUT R28, R28, 0xff, RZ, 0xc0, !PT ;  /* 0x000000ff1c1c7812 */ /* 0x000fe200078ec0ff */
[----:B----4-:R-:W-:Y:S01]  /*b5f0*/  FADD R139, R53, R116 ;  /* 0x00000074358b7221 */ /* 0x010fe20000000000 */
[----:B------:R-:W-:Y:S01]  /*b600*/  @!P5 FMUL R191, R191, 0.5 ;  /* 0x3f000000bfbfd820 */ /* 0x000fe20000400000 */
[----:B------:R-:W-:Y:S01]  /*b610*/  FADD R184, R184, R135 ;  /* 0x00000087b8b87221 */ /* 0x000fe20000000000 */
[----:B-1----:R-:W-:-:S01]  /*b620*/  FADD R185, R32, R97 ;  /* 0x0000006120b97221 */ /* 0x002fc20000000000 */
[----:B-----5:R-:W-:Y:S01]  /*b630*/  @!P4 FMUL R131, R131, R131 ;  /* 0x000000838383c220 */ /* 0x020fe20000400000 */
[----:B------:R-:W-:Y:S01]  /*b640*/  FSETP.GEU.AND P4, PT, R193, -126, PT ;  /* 0xc2fc0000c100780b */ /* 0x000fe20003f8e000 */
[----:B------:R-:W-:Y:S01]  /*b650*/  FADD R145, R147, R148 ;  /* 0x0000009493917221 */ /* 0x000fe20000000000 */
[----:B------:R-:W-:-:S01]  /*b660*/  FADD R185, R185, R134 ;  /* 0x00000086b9b97221 */ /* 0x000fc20000000000 */
[----:B------:R-:W-:Y:S01]  /*b670*/  F2FP.SATFINITE.E4M3.F32.PACK_AB_MERGE_C R32, RZ, R32, RZ ;  /* 0x00000020ff20723e */ /* 0x000fe200048070ff */
[----:B------:R1:W3:Y:S01]  /*b680*/  MUFU.EX2 R134, R191 ;  /* 0x000000bf00867308 */ /* 0x0002e20000000800 */
[----:B------:R-:W-:Y:S01]  /*b690*/  @!P6 FMUL R189, R189, 0.5 ;  /* 0x3f000000bdbde820 */ /* 0x000fe20000400000 */
[----:B------:R-:W-:Y:S01]  /*b6a0*/  F2FP.SATFINITE.E4M3.F32.PACK_AB_MERGE_C R147, RZ, R16, RZ ;  /* 0x00000010ff93723e */ /* 0x000fe200048070ff */
[----:B--2---:R-:W-:Y:S01]  /*b6b0*/  @!P2 FMUL R136, R136, R136 ;  /* 0x000000888888a220 */ /* 0x004fe20000400000 */
[----:B------:R-:W-:Y:S01]  /*b6c0*/  F2FP.SATFINITE.E4M3.F32.PACK_AB_MERGE_C R48, RZ, R48, RZ ;  /* 0x00000030ff30723e */ /* 0x000fe200048070ff */
[----:B------:R-:W-:-:S01]  /*b6d0*/  FADD R198, R78, R131 ;  /* 0x000000834ec67221 */ /* 0x000fc20000000000 */
[----:B------:R-:W-:Y:S01]  /*b6e0*/  LOP3.LUT R16, R146, 0xff, RZ, 0xc0, !PT ;  /* 0x000000ff92107812 */ /* 0x000fe200078ec0ff */
[----:B------:R-:W-:-:S01]  /*b6f0*/  FADD R200, R79, R136 ;  /* 0x000000884fc87221 */ /* 0x000fc20000000000 */
[----:B------:R2:W4:Y:S01]  /*b700*/  MUFU.EX2 R135, R189 ;  /* 0x000000bd00877308 */ /* 0x0005220000000800 */
[----:B-1----:R-:W-:-:S01]  /*b710*/  FADD R191, R37, R100 ;  /* 0x0000006425bf7221 */ /* 0x002fc20000000000 */
[----:B------:R-:W-:Y:S01]  /*b720*/  @!P4 FMUL R193, R193, 0.5 ;  /* 0x3f000000c1c1c820 */ /* 0x000fe20000400000 */
[----:B------:R-:W-:Y:S01]  /*b730*/  LOP3.LUT R147, R147, 0xffff, RZ, 0xc0, !PT ;  /* 0x0000ffff93937812 */ /* 0x000fe200078ec0ff */
[----:B------:R-:W-:Y:S01]  /*b740*/  FADD R11, R149, R150 ;  /* 0x00000096950b7221 */ /* 0x000fe20000000000 */
[----:B------:R-:W-:-:S01]  /*b750*/  FADD R191, R191, R192 ;  /* 0x000000c0bfbf7221 */ /* 0x000fc20000000000 */
[----:B------:R-:W-:Y:S01]  /*b760*/  FADD R192, R194, R195 ;  /* 0x000000c3c2c07221 */ /* 0x000fe20000000000 */
[----:B------:R-:W-:-:S01]  /*b770*/  FADD R194, R75, R138 ;  /* 0x0000008a4bc27221 */ /* 0x000fc20000000000 */
[----:B------:R1:W5:Y:S01]  /*b780*/  MUFU.EX2 R137, R193 ;  /* 0x000000c100897308 */ /* 0x0003620000000800 */
[----:B--2---:R-:W-:-:S01]  /*b790*/  FADD R189, R36, R101 ;  /* 0x0000006524bd7221 */ /* 0x004fc20000000000 */
[----:B---3--:R-:W-:Y:S01]  /*b7a0*/  @!P5 FMUL R134, R134, R134 ;  /* 0x000000868686d220 */ /* 0x008fe20000400000 */
[----:B------:R-:W-:Y:S01]  /*b7b0*/  FSETP.GEU.AND P5, PT, R142, -126, PT ;  /* 0xc2fc00008e00780b */ /* 0x000fe20003fae000 */
[----:B------:R-:W-:Y:S01]  /*b7c0*/  FADD R195, R46, R107 ;  /* 0x0000006b2ec37221 */ /* 0x000fe20000000000 */
[----:B------:R-:W-:-:S01]  /*b7d0*/  FADD R189, R189, R190 ;  /* 0x000000bebdbd7221 */ /* 0x000fc20000000000 */
[----:B------:R-:W-:Y:S01]  /*b7e0*/  FADD R190, R23, R84 ;  /* 0x0000005417be7221 */ /* 0x000fe20000000000 */
[----:B------:R-:W-:Y:S01]  /*b7f0*/  F2FP.SATFINITE.E4M3.F32.PACK_AB_MERGE_C R23, RZ, R23, RZ ;  /* 0x00000017ff17723e */ /* 0x000fe200048070ff */
[----:B------:R-:W-:Y:S01]  /*b800*/  FADD R195, R195, R198 ;  /* 0x000000c6c3c37221 */ /* 0x000fe20000000000 */
[----:B-1----:R-:W-:-:S01]  /*b810*/  FADD R193, R43, R110 ;  /* 0x0000006e2bc17221 */ /* 0x002fc20000000000 */
[----:B----4-:R-:W-:Y:S01]  /*b820*/  @!P6 FMUL R135, R135, R135 ;  /* 0x000000878787e220 */ /* 0x010fe20000400000 */
[----:B------:R-:W-:Y:S01]  /*b830*/  LOP3.LUT R23, R23, 0xffff, RZ, 0xc0, !PT ;  /* 0x0000ffff17177812 */ /* 0x000fe200078ec0ff */
[----:B------:R-:W-:Y:S01]  /*b840*/  FADD R190, R190, R139 ;  /* 0x0000008bbebe7221 */ /* 0x000fe20000000000 */
[----:B------:R-:W-:-:S01]  /*b850*/  FADD R193, R193, R194 ;  /* 0x000000c2c1c17221 */ /* 0x000fc20000000000 */
[----:B------:R-:W-:Y:S01]  /*b860*/  FADD R194, R30, R91 ;  /* 0x0000005b1ec27221 */ /* 0x000fe20000000000 */
[----:B------:R-:W-:Y:S01]  /*b870*/  PRMT R20, R23, 0x7604, R22 ;  /* 0x0000760417147816 */ /* 0x000fe20000000016 */
[----:B------:R-:W-:Y:S01]  /*b880*/  @!P5 FMUL R142, R142, 0.5 ;  /* 0x3f0000008e8ed820 */ /* 0x000fe20000400000 */
[----:B------:R-:W-:Y:S01]  /*b890*/  LOP3.LUT R22, R25, 0xffff, RZ, 0xc0, !PT ;  /* 0x0000ffff19167812 */ /* 0x000fe200078ec0ff */
[----:B------:R-:W-:Y:S01]  /*b8a0*/  FADD R194, R194, R197 ;  /* 0x000000c5c2c27221 */ /* 0x000fe20000000000 */
[----:B------:R-:W-:Y:S01]  /*b8b0*/  LOP3.LUT R23, R32, 0xff, RZ, 0xc0, !PT ;  /* 0x000000ff20177812 */ /* 0x000fe200078ec0ff */
[----:B------:R-:W-:Y:S01]  /*b8c0*/  FADD R197, R47, R114 ;  /* 0x000000722fc57221 */ /* 0x000fe20000000000 */
[----:B------:R-:W-:Y:S01]  /*b8d0*/  PRMT R21, R22, 0x7604, R21 ;  /* 0x0000760416157816 */ /* 0x000fe20000000015 */
[----:B------:R-:W1:Y:S01]  /*b8e0*/  MUFU.EX2 R142, R142 ;  /* 0x0000008e008e7308 */ /* 0x000e620000000800 */
[----:B------:R-:W-:Y:S01]  /*b8f0*/  PRMT R22, R29, 0x7604, R28 ;  /* 0x000076041d167816 */ /* 0x000fe2000000001c */
[----:B------:R-:W-:Y:S01]  /*b900*/  FADD R197, R197, R200 ;  /* 0x000000c8c5c57221 */ /* 0x000fe20000000000 */
[----:B------:R-:W-:Y:S01]  /*b910*/  LOP3.LUT R29, R44, 0xff, RZ, 0xc0, !PT ;  /* 0x000000ff2c1d7812 */ /* 0x000fe200078ec0ff */
[----:B------:R-:W-:Y:S01]  /*b920*/  FADD R200, R35, R102 ;  /* 0x0000006623c87221 */ /* 0x000fe20000000000 */
[----:B------:R-:W-:Y:S01]  /*b930*/  LOP3.LUT R32, R45, 0xffff, RZ, 0xc0, !PT ;  /* 0x0000ffff2d207812 */ /* 0x000fe200078ec0ff */
[----:B-----5:R-:W-:Y:S01]  /*b940*/  @!P4 FMUL R137, R137, R137 ;  /* 0x000000898989c220 */ /* 0x020fe20000400000 */
[----:B------:R-:W-:Y:S01]  /*b950*/  FSETP.GEU.AND P6, PT, R141, -126, PT ;  /* 0xc2fc00008d00780b */ /* 0x000fe20003fce000 */
[----:B------:R-:W-:Y:S01]  /*b960*/  FADD R202, R82, R135 ;  /* 0x0000008752ca7221 */ /* 0x000fe20000000000 */
[----:B------:R-:W-:Y:S01]  /*b970*/  LOP3.LUT R48, R48, 0xff, RZ, 0xc0, !PT ;  /* 0x000000ff30307812 */ /* 0x000fe200078ec0ff */
[----:B------:R-:W-:Y:S01]  /*b980*/  FADD R206, R86, R137 ;  /* 0x0000008956ce7221 */ /* 0x000fe20000000000 */
[----:B------:R-:W-:Y:S01]  /*b990*/  F2FP.SATFINITE.E4M3.F32.PACK_AB_MERGE_C R36, RZ, R36, RZ ;  /* 0x00000024ff24723e */ /* 0x000fe200048070ff */
[----:B------:R-:W-:Y:S01]  /*b9a0*/  FADD R199, R199, R202 ;  /* 0x000000cac7c77221 */ /* 0x000fe20000000000 */
[----:B------:R-:W-:Y:S01]  /*b9b0*/  F2FP.SATFINITE.E4M3.F32.PACK_AB_MERGE_C R37, RZ, R37, RZ ;  /* 0x00000025ff25723e */ /* 0x000fe200048070ff */
[----:B------:R-:W-:Y:S01]  /*b9c0*/  FADD R202, R51, R118 ;  /* 0x0000007633ca7221 */ /* 0x000fe20000000000 */
[----:B------:R-:W-:Y:S01]  /*b9d0*/  PRMT R16, R147, 0x7604, R16 ;  /* 0x0000760493107816 */ /* 0x000fe20000000010 */
[----:B------:R-:W-:Y:S01]  /*b9e0*/  FADD R198, R34, R95 ;  /* 0x0000005f22c67221 */ /* 0x000fe20000000000 */
[----:B------:R-:W-:Y:S01]  /*b9f0*/  F2FP.SATFINITE.E4M3.F32.PACK_AB_MERGE_C R53, RZ, R53, RZ ;  /* 0x00000035ff35723e */ /* 0x000fe200048070ff */
[----:B-1----:R-:W-:Y:S01]  /*ba00*/  @!P5 FMUL R142, R142, R142 ;  /* 0x0000008e8e8ed220 */ /* 0x002fe20000400000 */
[----:B------:R-:W-:Y:S01]  /*ba10*/  PRMT R29, R32, 0x7604, R29 ;  /* 0x00007604201d7816 */ /* 0x000fe2000000001d */
[----:B------:R-:W-:Y:S01]  /*ba20*/  @!P6 FMUL R141, R141, 0.5 ;  /* 0x3f0000008d8de820 */ /* 0x000fe20000400000 */
[----:B------:R-:W-:Y:S01]  /*ba30*/  LOP3.LUT R44, R69, 0xffff, RZ, 0xc0, !PT ;  /* 0x0000ffff452c7812 */ /* 0x000fe200078ec0ff */
[----:B------:R-:W-:Y:S01]  /*ba40*/  FADD R187, R186, R187 ;  /* 0x000000bbbabb7221 */ /* 0x000fe20000000000 */
[----:B------:R-:W-:Y:S01]  /*ba50*/  PRMT R32, R49, 0x7604, R48 ;  /* 0x0000760431207816 */ /* 0x000fe20000000030 */
[----:B------:R1:W2:Y:S01]  /*ba60*/  MUFU.EX2 R139, R141 ;  /* 0x0000008d008b7308 */ /* 0x0002a20000000800 */
[----:B------:R-:W-:Y:S01]  /*ba70*/  LOP3.LUT R36, R36, 0xff, RZ, 0xc0, !PT ;  /* 0x000000ff24247812 */ /* 0x000fe200078ec0ff */
[----:B------:R-:W-:Y:S01]  /*ba80*/  FADD R190, R190, R191 ;  /* 0x000000bfbebe7221 */ /* 0x000fe20000000000 */
[----:B------:R-:W-:Y:S01]  /*ba90*/  LOP3.LUT R37, R37, 0xffff, RZ, 0xc0, !PT ;  /* 0x0000ffff25257812 */ /* 0x000fe200078ec0ff */
[----:B------:R-:W-:Y:S01]  /*baa0*/  FADD R210, R203, R206 ;  /* 0x000000cecbd27221 */ /* 0x000fe20000000000 */
[----:B------:R-:W-:Y:S01]  /*bab0*/  LOP3.LUT R48, R72, 0xff, RZ, 0xc0, !PT ;  /* 0x000000ff48307812 */ /* 0x000fe200078ec0ff */
[----:B------:R-:W-:Y:S01]  /*bac0*/  FADD R206, R87, R142 ;  /* 0x0000008e57ce7221 */ /* 0x000fe20000000000 */
[----:B------:R-:W-:Y:S01]  /*bad0*/  FSETP.GEU.AND P2, PT, R140, -126, PT ;  /* 0xc2fc00008c00780b */ /* 0x000fe20003f4e000 */
[----:B------:R-:W-:Y:S01]  /*bae0*/  FADD R208, R200, R205 ;  /* 0x000000cdc8d07221 */ /* 0x000fe20000000000 */
[----:B------:R-:W-:Y:S01]  /*baf0*/  LOP3.LUT R25, R40, 0xff, RZ, 0xc0, !PT ;  /* 0x000000ff28197812 */ /* 0x000fe200078ec0ff */
[----:B-1----:R-:W-:Y:S01]  /*bb00*/  FADD R141, R66, R17 ;  /* 0x00000011428d7221 */ /* 0x002fe20000000000 */
[----:B------:R-:W-:Y:S01]  /*bb10*/  LOP3.LUT R28, R41, 0xffff, RZ, 0xc0, !PT ;  /* 0x0000ffff291c7812 */ /* 0x000fe200078ec0ff */
[----:B------:R-:W-:Y:S01]  /*bb20*/  FADD R207, R83, R134 ;  /* 0x0000008653cf7221 */ /* 0x000fe20000000000 */
[----:B------:R-:W-:Y:S01]  /*bb30*/  F2FP.SATFINITE.E4M3.F32.PACK_AB_MERGE_C R102, RZ, R102, RZ ;  /* 0x00000066ff66723e */ /* 0x000fe200048070ff */
[----:B------:R-:W-:Y:S01]  /*bb40*/  FADD R198, R198, R141 ;  /* 0x0000008dc6c67221 */ /* 0x000fe20000000000 */
[----:B------:R-:W-:Y:S01]  /*bb50*/  FSETP.GEU.AND P4, PT, R151, -126, PT ;  /* 0xc2fc00009700780b */ /* 0x000fe20003f8e000 */
[----:B------:R-:W-:Y:S01]  /*bb60*/  FADD R200, R42, R103 ;  /* 0x000000672ac87221 */ /* 0x000fe20000000000 */
[----:B------:R-:W-:Y:S01]  /*bb70*/  LOP3.LUT R53, R53, 0xffff, RZ, 0xc0, !PT ;  /* 0x0000ffff35357812 */ /* 0x000fe200078ec0ff */
[----:B------:R-:W-:Y:S01]  /*bb80*/  IMAD.U32 R31, R102, 0x10000, RZ ;  /* 0x00010000661f7824 */ /* 0x000fe200078e00ff */
[----:B------:R-:W-:Y:S01]  /*bb90*/  F2FP.SATFINITE.E4M3.F32.PACK_AB_MERGE_C R57, RZ, R57, RZ ;  /* 0x00000039ff39723e */ /* 0x000fe200048070ff */
[----:B------:R-:W-:Y:S01]  /*bba0*/  @!P2 FMUL R140, R140, 0.5 ;  /* 0x3f0000008c8ca820 */ /* 0x000fe20000400000 */
[----:B------:R-:W-:Y:S01]  /*bbb0*/  PRMT R33, R44, 0x7604, R33 ;  /* 0x000076042c217816 */ /* 0x000fe20000000021 */
[----:B------:R-:W-:Y:S01]  /*bbc0*/  FADD R144, R144, R187 ;  /* 0x000000bb90907221 */ /* 0x000fe20000000000 */
[----:B------:R-:W-:Y:S01]  /*bbd0*/  F2FP.SATFINITE.E4M3.F32.PACK_AB_MERGE_C R89, RZ, R89, RZ ;  /* 0x00000059ff59723e */ /* 0x000fe200048070ff */
[----:B------:R-:W-:Y:S01]  /*bbe0*/  FADD R11, R11, R190 ;  /* 0x000000be0b0b7221 */ /* 0x000fe20000000000 */
[----:B------:R-:W-:Y:S01]  /*bbf0*/  LOP3.LUT R16, R16, 0xff0000, R27, 0xf8, !PT ;  /* 0x00ff000010107812 */ /* 0x000fe200078ef81b */
[----:B------:R-:W-:Y:S01]  /*bc00*/  IMAD.U32 R27, R94, 0x10000, RZ ;  /* 0x000100005e1b7824 */ /* 0x000fe200078e00ff */
[----:B------:R-:W-:Y:S01]  /*bc10*/  PRMT R23, R24, 0x7604, R23 ;  /* 0x0000760418177816 */ /* 0x000fe20000000017 */
[----:B------:R-:W-:Y:S01]  /*bc20*/  @!P4 FMUL R151, R151, 0.5 ;  /* 0x3f0000009797c820 */ /* 0x000fe20000400000 */
[----:B------:R-:W-:Y:S01]  /*bc30*/  F2FP.SATFINITE.E4M3.F32.PACK_AB_MERGE_C R64, RZ, R64, RZ ;  /* 0x00000040ff40723e */ /* 0x000fe200048070ff */
[----:B------:R-:W1:Y:S01]  /*bc40*/  MUFU.EX2 R140, R140 ;  /* 0x0000008c008c7308 */ /* 0x000e620000000800 */
[----:B------:R-:W-:Y:S01]  /*bc50*/  LOP3.LUT R44, R81, 0xff, RZ, 0xc0, !PT ;  /* 0x000000ff512c7812 */ /* 0x000fe200078ec0ff */
[----:B------:R-:W-:Y:S01]  /*bc60*/  FADD R204, R70, R127 ;  /* 0x0000007f46cc7221 */ /* 0x000fe20000000000 */
[----:B------:R-:W-:Y:S01]  /*bc70*/  LOP3.LUT R41, R80, 0xffff, RZ, 0xc0, !PT ;  /* 0x0000ffff50297812 */ /* 0x000fe200078ec0ff */
[----:B------:R-:W-:Y:S01]  /*bc80*/  FADD R209, R202, R207 ;  /* 0x000000cfcad17221 */ /* 0x000fe20000000000 */
[----:B------:R-:W-:Y:S01]  /*bc90*/  F2FP.SATFINITE.E4M3.F32.PACK_AB_MERGE_C R97, RZ, R97, RZ ;  /* 0x00000061ff61723e */ /* 0x000fe200048070ff */
[----:B------:R-:W-:Y:S01]  /*bca0*/  FADD R144, R144, R11 ;  /* 0x0000000b90907221 */ /* 0x000fe20000000000 */
[----:B------:R-:W-:Y:S01]  /*bcb0*/  PRMT R24, R37, 0x7604, R36 ;  /* 0x0000760425187816 */ /* 0x000fe20000000024 */
[----:B------:R3:W4:Y:S01]  /*bcc0*/  MUFU.EX2 R141, R151 ;  /* 0x00000097008d7308 */ /* 0x0007220000000800 */
[----:B------:R-:W-:Y:S01]  /*bcd0*/  PRMT R48, R73, 0x7604, R48 ;  /* 0x0000760449307816 */ /* 0x000fe20000000030 */
[----:B------:R-:W-:Y:S01]  /*bce0*/  FADD R207, R201, R204 ;  /* 0x000000ccc9cf7221 */ /* 0x000fe20000000000 */
[----:B------:R-:W-:Y:S01]  /*bcf0*/  F2FP.SATFINITE.E4M3.F32.PACK_AB_MERGE_C R110, RZ, R110, RZ ;  /* 0x0000006eff6e723e */ /* 0x000fe200048070ff */
[----:B------:R-:W-:Y:S01]  /*bd00*/  FADD R201, R55, R122 ;  /* 0x0000007a37c97221 */ /* 0x000fe20000000000 */
[----:B------:R-:W-:Y:S01]  /*bd10*/  PRMT R25, R28, 0x7604, R25 ;  /* 0x000076041c197816 */ /* 0x000fe20000000019 */
[----:B------:R-:W-:Y:S01]  /*bd20*/  FADD R202, R58, R119 ;  /* 0x000000773aca7221 */ /* 0x000fe20000000000 */
[----:B------:R-:W-:Y:S01]  /*bd30*/  LOP3.LUT R37, R56, 0xff, RZ, 0xc0, !PT ;  /* 0x000000ff38257812 */ /* 0x000fe200078ec0ff */
[----:B--2---:R-:W-:Y:S01]  /*bd40*/  @!P6 FMUL R139, R139, R139 ;  /* 0x0000008b8b8be220 */ /* 0x004fe20000400000 */
[----:B------:R-:W-:Y:S01]  /*bd50*/  PRMT R28, R53, 0x7604, R52 ;  /* 0x00007604351c7816 */ /* 0x000fe20000000034 */
[----:B---3--:R-:W-:Y:S01]  /*bd60*/  FADD R151, R39, R106 ;  /* 0x0000006a27977221 */ /* 0x008fe20000000000 */
[----:B------:R-:W-:Y:S01]  /*bd70*/  LOP3.LUT R36, R57, 0xffff, RZ, 0xc0, !PT ;  /* 0x0000ffff39247812 */ /* 0x000fe200078ec0ff */
[----:B-1----:R-:W-:Y:S01]  /*bd80*/  @!P2 FMUL R140, R140, R140 ;  /* 0x0000008c8c8ca220 */ /* 0x002fe20000400000 */
[----:B------:R-:W-:Y:S01]  /*bd90*/  LOP3.LUT R56, R89, 0xff, RZ, 0xc0, !PT ;  /* 0x000000ff59387812 */ /* 0x000fe200078ec0ff */
[----:B------:R-:W-:Y:S01]  /*bda0*/  FADD R203, R74, R139 ;  /* 0x0000008b4acb7221 */ /* 0x000fe20000000000 */
        /* <DEDUP_REMOVED lines=8> */
[----:B------:R-:W-:Y:S01]  /*be30*/  LOP3.LUT R57, R96, 0xffff, RZ, 0xc0, !PT ;  /* 0x0000ffff60397812 */ /* 0x000fe200078ec0ff */
[----:B------:R-:W-:Y:S01]  /*be40*/  FADD R151, R151, R204 ;  /* 0x000000cc97977221 */ /* 0x000fe20000000000 */
[----:B------:R-:W-:Y:S01]  /*be50*/  F2FP.SATFINITE.E4M3.F32.PACK_AB_MERGE_C R118, RZ, R118, RZ ;  /* 0x00000076ff76723e */ /* 0x000fe200048070ff */
[----:B------:R-:W-:Y:S01]  /*be60*/  FADD R200, R200, R203 ;  /* 0x000000cbc8c87221 */ /* 0x000fe20000000000 */
[----:B------:R-:W-:Y:S01]  /*be70*/  F2FP.SATFINITE.E4M3.F32.PACK_AB_MERGE_C R60, RZ, R60, RZ ;  /* 0x0000003cff3c723e */ /* 0x000fe200048070ff */
[----:B------:R-:W-:Y:S01]  /*be80*/  FADD R201, R202, R205 ;  /* 0x000000cdcac97221 */ /* 0x000fe20000000000 */
[----:B------:R-:W-:Y:S01]  /*be90*/  F2FP.SATFINITE.E4M3.F32.PACK_AB_MERGE_C R104, RZ, R104, RZ ;  /* 0x00000068ff68723e */ /* 0x000fe200048070ff */
[----:B------:R-:W-:Y:S01]  /*bea0*/  FADD R184, R184, R185 ;  /* 0x000000b9b8b87221 */ /* 0x000fe20000000000 */
[----:B------:R-:W-:Y:S01]  /*beb0*/  LOP3.LUT R48, R48, 0xff0000, R27, 0xf8, !PT ;  /* 0x00ff000030307812 */ /* 0x000fe200078ef81b */
[----:B------:R-:W-:Y:S01]  /*bec0*/  IMAD.U32 R27, R110, 0x10000, RZ ;  /* 0x000100006e1b7824 */ /* 0x000fe200078e00ff */
[----:B------:R-:W-:Y:S01]  /*bed0*/  F2FP.SATFINITE.E4M3.F32.PACK_AB_MERGE_C R113, RZ, R113, RZ ;  /* 0x00000071ff71723e */ /* 0x000fe200048070ff */
[----:B------:R-:W-:Y:S01]  /*bee0*/  FADD R188, R188, R189 ;  /* 0x000000bdbcbc7221 */ /* 0x000fe20000000000 */
[----:B------:R-:W-:Y:S01]  /*bef0*/  F2FP.SATFINITE.E4M3.F32.PACK_AB_MERGE_C R112, RZ, R112, RZ ;  /* 0x00000070ff70723e */ /* 0x000fe200048070ff */
[----:B------:R-:W-:Y:S01]  /*bf00*/  FADD R192, R192, R193 ;  /* 0x000000c1c0c07221 */ /* 0x000fe20000000000 */
[----:B------:R-:W-:Y:S01]  /*bf10*/  PRMT R37, R36, 0x7604, R37 ;  /* 0x0000760424257816 */ /* 0x000fe20000000025 */
[----:B------:R-:W-:Y:S01]  /*bf20*/  FADD R194, R194, R195 ;  /* 0x000000c3c2c27221 */ /* 0x000fe20000000000 */
[----:B------:R-:W-:Y:S01]  /*bf30*/  PRMT R56, R49, 0x7604, R56 ;  /* 0x0000760431387816 */ /* 0x000fe20000000038 */
[----:B------:R-:W-:Y:S01]  /*bf40*/  FADD R196, R196, R197 ;  /* 0x000000c5c4c47221 */ /* 0x000fe20000000000 */
[----:B------:R-:W-:Y:S01]  /*bf50*/  F2FP.SATFINITE.E4M3.F32.PACK_AB_MERGE_C R126, RZ, R126, RZ ;  /* 0x0000007eff7e723e */ /* 0x000fe200048070ff */
[----:B------:R-:W-:Y:S01]  /*bf60*/  FADD R198, R198, R199 ;  /* 0x000000c7c6c67221 */ /* 0x000fe20000000000 */
[----:B------:R-:W-:Y:S01]  /*bf70*/  PRMT R36, R65, 0x7604, R64 ;  /* 0x0000760441247816 */ /* 0x000fe20000000040 */
[----:B------:R-:W-:Y:S01]  /*bf80*/  FADD R147, R208, R209 ;  /* 0x000000d1d0937221 */ /* 0x000fe20000000000 */
[----:B------:R-:W-:Y:S01]  /*bf90*/  PRMT R52, R57, 0x7604, R52 ;  /* 0x0000760439347816 */ /* 0x000fe20000000034 */
[----:B------:R-:W-:Y:S01]  /*bfa0*/  FADD R149, R207, R210 ;  /* 0x000000d2cf957221 */ /* 0x000fe20000000000 */
[----:B------:R-:W-:Y:S01]  /*bfb0*/  LOP3.LUT R44, R44, 0xff0000, R31, 0xf8, !PT ;  /* 0x00ff00002c2c7812 */ /* 0x000fe200078ef81f */
[----:B------:R-:W-:Y:S01]  /*bfc0*/  IMAD.U32 R31, R118, 0x10000, RZ ;  /* 0x00010000761f7824 */ /* 0x000fe200078e00ff */
[----:B------:R-:W-:Y:S01]  /*bfd0*/  LOP3.LUT R40, R60, 0xff, RZ, 0xc0, !PT ;  /* 0x000000ff3c287812 */ /* 0x000fe200078ec0ff */
[----:B------:R-:W-:Y:S01]  /*bfe0*/  FADD R151, R151, R206 ;  /* 0x000000ce97977221 */ /* 0x000fe20000000000 */
        /* <DEDUP_REMOVED lines=8> */
[----:B------:R-:W-:Y:S01]  /*c070*/  F2FP.SATFINITE.E4M3.F32.PACK_AB_MERGE_C R132, RZ, R132, RZ ;  /* 0x00000084ff84723e */ /* 0x000fe200048070ff */
        /* <DEDUP_REMOVED lines=11> */
[----:B------:R-:W-:Y:S01]  /*c130*/  PRMT R64, R57, 0x7604, R64 ;  /* 0x0000760439407816 */ /* 0x000fe20000000040 */
[----:B------:R-:W-:Y:S01]  /*c140*/  FADD R198, R149, R198 ;  /* 0x000000c695c67221 */ /* 0x000fe20000000000 */
[----:B------:R-:W-:Y:S01]  /*c150*/  F2FP.SATFINITE.E4M3.F32.PACK_AB_MERGE_C R72, RZ, R26, RZ ;  /* 0x0000001aff48723e */ /* 0x000fe200048070ff */
[----:B------:R-:W-:Y:S01]  /*c160*/  FADD R143, R143, R144 ;  /* 0x000000908f8f7221 */ /* 0x000fe20000000000 */
[----:B------:R-:W-:Y:S01]  /*c170*/  F2FP.SATFINITE.E4M3.F32.PACK_AB_MERGE_C R35, RZ, R35, RZ ;  /* 0x00000023ff23723e */ /* 0x000fe200048070ff */
[----:B------:R-:W-:Y:S01]  /*c180*/  FADD R198, R147, R198 ;  /* 0x000000c693c67221 */ /* 0x000fe20000000000 */
[----:B------:R-:W-:-:S02]  /*c190*/  F2FP.SATFINITE.E4M3.F32.PACK_AB_MERGE_C R136, RZ, R136, RZ ;  /* 0x00000088ff88723e */ /* 0x000fc400048070ff */
[----:B------:R-:W-:Y:S02]  /*c1a0*/  F2FP.SATFINITE.E4M3.F32.PACK_AB_MERGE_C R30, RZ, R30, RZ ;  /* 0x0000001eff1e723e */ /* 0x000fe400048070ff */
[----:B------:R-:W-:Y:S02]  /*c1b0*/  PRMT R60, R65, 0x7604, R60 ;  /* 0x00007604413c7816 */ /* 0x000fe4000000003c */
[----:B------:R-:W-:Y:S01]  /*c1c0*/  LOP3.LUT R52, R52, 0xff0000, R31, 0xf8, !PT ;  /* 0x00ff000034347812 */ /* 0x000fe200078ef81f */
[----:B------:R-:W-:Y:S01]  /*c1d0*/  IMAD.U32 R31, R132, 0x10000, RZ ;  /* 0x00010000841f7824 */ /* 0x000fe200078e00ff */
[----:B------:R-:W-:Y:S01]  /*c1e0*/  PRMT R45, R76, 0x7604, R45 ;  /* 0x000076044c2d7816 */ /* 0x000fe2000000002d */
[----:B------:R-:W-:Y:S01]  /*c1f0*/  IMAD.U32 R76, R51, 0x10000, RZ ;  /* 0x00010000334c7824 */ /* 0x000fe200078e00ff */
[----:B------:R-:W-:Y:S02]  /*c200*/  LOP3.LUT R68, R125, 0xff, RZ, 0xc0, !PT ;  /* 0x000000ff7d447812 */ /* 0x000fe400078ec0ff */
[----:B------:R-:W-:-:S02]  /*c210*/  LOP3.LUT R65, R124, 0xffff, RZ, 0xc0, !PT ;  /* 0x0000ffff7c417812 */ /* 0x000fc400078ec0ff */
[----:B------:R-:W-:Y:S02]  /*c220*/  F2FP.SATFINITE.E4M3.F32.PACK_AB_MERGE_C R34, RZ, R34, RZ ;  /* 0x00000022ff22723e */ /* 0x000fe400048070ff */
[----:B------:R-:W-:Y:S02]  /*c230*/  F2FP.SATFINITE.E4M3.F32.PACK_AB_MERGE_C R142, RZ, R142, RZ ;  /* 0x0000008eff8e723e */ /* 0x000fe400048070ff */
[----:B------:R-:W-:Y:S01]  /*c240*/  LOP3.LUT R73, R72, 0xffff, RZ, 0xc0, !PT ;  /* 0x0000ffff48497812 */ /* 0x000fe200078ec0ff */
[----:B------:R-:W-:Y:S01]  /*c250*/  IMAD.U32 R72, R35, 0x10000, RZ ;  /* 0x0001000023487824 */ /* 0x000fe200078e00ff */
[----:B------:R-:W-:Y:S02]  /*c260*/  F2FP.SATFINITE.E4M3.F32.PACK_AB_MERGE_C R63, RZ, R63, RZ ;  /* 0x0000003fff3f723e */ /* 0x000fe400048070ff */
[----:B------:R-:W-:Y:S01]  /*c270*/  LOP3.LUT R64, R64, 0xff0000, R27, 0xf8, !PT ;  /* 0x00ff000040407812 */ /* 0x000fe200078ef81b */
[----:B------:R-:W-:Y:S01]  /*c280*/  IMAD.U32 R27, R136, 0x10000, RZ ;  /* 0x00010000881b7824 */ /* 0x000fe200078e00ff */
[----:B------:R-:W-:-:S02]  /*c290*/  LOP3.LUT R30, R30, 0xffff, RZ, 0xc0, !PT ;  /* 0x0000ffff1e1e7812 */ /* 0x000fc400078ec0ff */
[----:B------:R-:W-:Y:S02]  /*c2a0*/  F2FP.SATFINITE.E4M3.F32.PACK_AB_MERGE_C R66, RZ, R66, RZ ;  /* 0x00000042ff42723e */ /* 0x000fe400048070ff */
[----:B------:R-:W-:Y:S01]  /*c2b0*/  LOP3.LUT R26, R133, 0xff, RZ, 0xc0, !PT ;  /* 0x000000ff851a7812 */ /* 0x000fe200078ec0ff */
[----:B------:R-:W-:Y:S01]  /*c2c0*/  IMAD.SHL.U32 R11, R30, 0x1000000, RZ ;  /* 0x010000001e0b7824 */ /* 0x000fe200078e00ff */
[----:B------:R-:W-:Y:S02]  /*c2d0*/  F2FP.SATFINITE.E4M3.F32.PACK_AB_MERGE_C R39, RZ, R39, RZ ;  /* 0x00000027ff27723e */ /* 0x000fe400048070ff */
[----:B------:R-:W-:Y:S02]  /*c2e0*/  F2FP.SATFINITE.E4M3.F32.PACK_AB_MERGE_C R42, RZ, R42, RZ ;  /* 0x0000002aff2a723e */ /* 0x000fe400048070ff */
[----:B------:R-:W-:Y:S01]  /*c2f0*/  PRMT R68, R65, 0x7604, R68 ;  /* 0x0000760441447816 */ /* 0x000fe20000000044 */
[----:B------:R-:W-:Y:S01]  /*c300*/  IMAD.U32 R39, R39, 0x10000, RZ ;  /* 0x0001000027277824 */ /* 0x000fe200078e00ff */
[----:B------:R-:W-:-:S02]  /*c310*/  F2FP.SATFINITE.E4M3.F32.PACK_AB_MERGE_C R43, RZ, R43, RZ ;  /* 0x0000002bff2b723e */ /* 0x000fc400048070ff */
[----:B------:R-:W-:Y:S02]  /*c320*/  LOP3.LUT R34, R34, 0xffff, RZ, 0xc0, !PT ;  /* 0x0000ffff22227812 */ /* 0x000fe400078ec0ff */
[----:B------:R-:W-:Y:S02]  /*c330*/  F2FP.SATFINITE.E4M3.F32.PACK_AB_MERGE_C R95, RZ, R95, RZ ;  /* 0x0000005fff5f723e */ /* 0x000fe400048070ff */
[----:B------:R-:W-:Y:S01]  /*c340*/  LOP3.LUT R60, R60, 0xff0000, R31, 0xf8, !PT ;  /* 0x00ff00003c3c7812 */ /* 0x000fe200078ef81f */
[----:B------:R-:W-:Y:S01]  /*c350*/  IMAD.U32 R31, R142, 0x10000, RZ ;  /* 0x000100008e1f7824 */ /* 0x000fe200078e00ff */
[----:B------:R-:W-:Y:S02]  /*c360*/  F2FP.SATFINITE.E4M3.F32.PACK_AB_MERGE_C R61, RZ, R61, RZ ;  /* 0x0000003dff3d723e */ /* 0x000fe400048070ff */
[----:B------:R-:W-:Y:S02]  /*c370*/  F2FP.SATFINITE.E4M3.F32.PACK_AB_MERGE_C R47, RZ, R47, RZ ;  /* 0x0000002fff2f723e */ /* 0x000fe400048070ff */
[----:B------:R-:W-:Y:S01]  /*c380*/  LOP3.LUT R23, R23, 0xff0000, R76, 0xf8, !PT ;  /* 0x00ff000017177812 */ /* 0x000fe200078ef84c */
[----:B------:R-:W-:Y:S01]  /*c390*/  IMAD.U32 R76, R63, 0x10000, RZ ;  /* 0x000100003f4c7824 */ /* 0x000fe200078e00ff */
[----:B------:R-:W-:Y:S01]  /*c3a0*/  F2FP.SATFINITE.E4M3.F32.PACK_AB_MERGE_C R50, RZ, R50, RZ ;  /* 0x00000032ff32723e */ /* 0x000fe200048070ff */
[----:B------:R-:W-:Y:S01]  /*c3b0*/  IMAD.U32 R47, R47, 0x10000, RZ ;  /* 0x000100002f2f7824 */ /* 0x000fe200078e00ff */
[----:B------:R-:W-:-:S02]  /*c3c0*/  LOP3.LUT R66, R66, 0xffff, RZ, 0xc0, !PT ;  /* 0x0000ffff42427812 */ /* 0x000fc400078ec0ff */
[----:B------:R-:W-:Y:S02]  /*c3d0*/  PRMT R26, R73, 0x7604, R26 ;  /* 0x00007604491a7816 */ /* 0x000fe4000000001a */
[----:B------:R-:W-:Y:S01]  /*c3e0*/  LOP3.LUT R42, R42, 0xffff, RZ, 0xc0, !PT ;  /* 0x0000ffff2a2a7812 */ /* 0x000fe200078ec0ff */
[----:B------:R-:W-:Y:S01]  /*c3f0*/  IMAD.SHL.U32 R66, R66, 0x1000000, RZ ;  /* 0x0100000042427824 */ /* 0x000fe200078e00ff */
[----:B------:R-:W-:Y:S02]  /*c400*/  F2FP.SATFINITE.E4M3.F32.PACK_AB_MERGE_C R46, RZ, R46, RZ ;  /* 0x0000002eff2e723e */ /* 0x000fe400048070ff */
[----:B------:R-:W-:Y:S02]  /*c410*/  F2FP.SATFINITE.E4M3.F32.PACK_AB_MERGE_C R93, RZ, R93, RZ ;  /* 0x0000005dff5d723e */ /* 0x000fe400048070ff */
[----:B------:R-:W-:Y:S01]  /*c420*/  LOP3.LUT R19, R19, 0xff0000, R72, 0xf8, !PT ;  /* 0x00ff000013137812 */ /* 0x000fe200078ef848 */
[----:B------:R-:W-:Y:S01]  /*c430*/  IMAD.U32 R72, R43, 0x10000, RZ ;  /* 0x000100002b487824 */ /* 0x000fe200078e00ff */
[----:B------:R-:W-:-:S02]  /*c440*/  F2FP.SATFINITE.E4M3.F32.PACK_AB_MERGE_C R79, RZ, R79, RZ ;  /* 0x0000004fff4f723e */ /* 0x000fc400048070ff */
[----:B------:R-:W-:Y:S01]  /*c450*/  LOP3.LUT R68, R68, 0xff0000, R27, 0xf8, !PT ;  /* 0x00ff000044447812 */ /* 0x000fe200078ef81b */
[----:B------:R-:W-:Y:S01]  /*c460*/  IMAD.SHL.U32 R27, R34, 0x1000000, RZ ;  /* 0x01000000221b7824 */ /* 0x000fe200078e00ff */
[----:B------:R-:W-:Y:S01]  /*c470*/  F2FP.SATFINITE.E4M3.F32.PACK_AB_MERGE_C R82, RZ, R82, RZ ;  /* 0x00000052ff52723e */ /* 0x000fe200048070ff */
[----:B------:R-:W-:Y:S01]  /*c480*/  IMAD.U32 R79, R79, 0x10000, RZ ;  /* 0x000100004f4f7824 */ /* 0x000fe200078e00ff */
[----:B------:R-:W-:Y:S02]  /*c490*/  LOP3.LUT R95, R95, 0xffff, RZ, 0xc0, !PT ;  /* 0x0000ffff5f5f7812 */ /* 0x000fe400078ec0ff */
[----:B------:R-:W-:Y:S02]  /*c4a0*/  F2FP.SATFINITE.E4M3.F32.PACK_AB_MERGE_C R55, RZ, R55, RZ ;  /* 0x00000037ff37723e */ /* 0x000fe400048070ff */
[----:B------:R-:W-:Y:S02]  /*c4b0*/  F2FP.SATFINITE.E4M3.F32.PACK_AB_MERGE_C R54, RZ, R54, RZ ;  /* 0x00000036ff36723e */ /* 0x000fe400048070ff */
[----:B------:R-:W-:Y:S01]  /*c4c0*/  F2FP.SATFINITE.E4M3.F32.PACK_AB_MERGE_C R58, RZ, R58, RZ ;  /* 0x0000003aff3a723e */ /* 0x000fe200048070ff */
[----:B------:R-:W-:Y:S01]  /*c4d0*/  IMAD.U32 R55, R55, 0x10000, RZ ;  /* 0x0001000037377824 */ /* 0x000fe200078e00ff */
[----:B------:R-:W-:-:S02]  /*c4e0*/  LOP3.LUT R61, R61, 0xffff, RZ, 0xc0, !PT ;  /* 0x0000ffff3d3d7812 */ /* 0x000fc400078ec0ff */
[----:B------:R-:W-:Y:S02]  /*c4f0*/  F2FP.SATFINITE.E4M3.F32.PACK_AB_MERGE_C R59, RZ, R59, RZ ;  /* 0x0000003bff3b723e */ /* 0x000fe400048070ff */
[----:B------:R-:W-:Y:S02]  /*c500*/  F2FP.SATFINITE.E4M3.F32.PACK_AB_MERGE_C R114, RZ, R114, RZ ;  /* 0x00000072ff72723e */ /* 0x000fe400048070ff */
[----:B------:R-:W-:Y:S02]  /*c510*/  LOP3.LUT R50, R50, 0xffff, RZ, 0xc0, !PT ;  /* 0x0000ffff32327812 */ /* 0x000fe400078ec0ff */
[----:B------:R-:W-:Y:S01]  /*c520*/  F2FP.SATFINITE.E4M3.F32.PACK_AB_MERGE_C R62, RZ, R62, RZ ;  /* 0x0000003eff3e723e */ /* 0x000fe200048070ff */
[----:B------:R-:W-:Y:S01]  /*c530*/  IMAD.U32 R114, R114, 0x10000, RZ ;  /* 0x0001000072727824 */ /* 0x000fe200078e00ff */
[----:B------:R-:W-:Y:S02]  /*c540*/  F2FP.SATFINITE.E4M3.F32.PACK_AB_MERGE_C R111, RZ, R111, RZ ;  /* 0x0000006fff6f723e */ /* 0x000fe400048070ff */
[----:B------:R-:W-:Y:S01]  /*c550*/  LOP3.LUT R26, R26, 0xff0000, R31, 0xf8, !PT ;  /* 0x00ff00001a1a7812 */ /* 0x000fe200078ef81f */
[----:B------:R-:W-:Y:S01]  /*c560*/  IMAD.SHL.U32 R31, R42, 0x1000000, RZ ;  /* 0x010000002a1f7824 */ /* 0x000fe200078e00ff */
[----:B------:R-:W-:-:S02]  /*c570*/  LOP3.LUT R46, R46, 0xffff, RZ, 0xc0, !PT ;  /* 0x0000ffff2e2e7812 */ /* 0x000fc400078ec0ff */
[----:B------:R-:W-:Y:S02]  /*c580*/  LOP3.LUT R53, R93, 0xff, RZ, 0xc0, !PT ;  /* 0x000000ff5d357812 */ /* 0x000fe400078ec0ff */
[----:B------:R-:W-:Y:S01]  /*c590*/  F2FP.SATFINITE.E4M3.F32.PACK_AB_MERGE_C R67, RZ, R67, RZ ;  /* 0x00000043ff43723e */ /* 0x000fe200048070ff */
[----:B------:R-:W-:Y:S01]  /*c5a0*/  IMAD.SHL.U32 R46, R46, 0x1000000, RZ ;  /* 0x010000002e2e7824 */ /* 0x000fe200078e00ff */
[----:B------:R-:W-:Y:S02]  /*c5b0*/  LOP3.LUT R29, R29, 0xff0000, R76, 0xf8, !PT ;  /* 0x00ff00001d1d7812 */ /* 0x000fe400078ef84c */
[----:B------:R-:W-:Y:S01]  /*c5c0*/  LOP3.LUT R11, R16, R11, RZ, 0xfc, !PT ;  /* 0x0000000b100b7212 */ /* 0x000fe200078efcff */
[----:B------:R-:W-:Y:S01]  /*c5d0*/  IMAD.SHL.U32 R16, R95, 0x1000000, RZ ;  /* 0x010000005f107824 */ /* 0x000fe200078e00ff */
[----:B------:R-:W-:Y:S01]  /*c5e0*/  F2FP.SATFINITE.E4M3.F32.PACK_AB_MERGE_C R70, RZ, R70, RZ ;  /* 0x00000046ff46723e */ /* 0x000fe200048070ff */
[----:B------:R-:W-:Y:S01]  /*c5f0*/  IMAD.U32 R67, R67, 0x10000, RZ ;  /* 0x0001000043437824 */ /* 0x000fe200078e00ff */
[----:B------:R-:W-:-:S02]  /*c600*/  LOP3.LUT R82, R82, 0xffff, RZ, 0xc0, !PT ;  /* 0x0000ffff52527812 */ /* 0x000fc400078ec0ff */
[----:B------:R-:W-:Y:S02]  /*c610*/  LOP3.LUT R20, R20, 0xff0000, R39, 0xf8, !PT ;  /* 0x00ff000014147812 */ /* 0x000fe400078ef827 */
[----:B------:R-:W-:Y:S02]  /*c620*/  LOP3.LUT R54, R54, 0xffff, RZ, 0xc0, !PT ;  /* 0x0000ffff36367812 */ /* 0x000fe400078ec0ff */
[----:B------:R-:W-:Y:S02]  /*c630*/  LOP3.LUT R58, R58, 0xffff, RZ, 0xc0, !PT ;  /* 0x0000ffff3a3a7812 */ /* 0x000fe400078ec0ff */
[----:B------:R-:W-:Y:S01]  /*c640*/  PRMT R40, R61, 0x7604, R40 ;  /* 0x000076043d287816 */ /* 0x000fe20000000028 */
[----:B------:R-:W-:Y:S01]  /*c650*/  IMAD.SHL.U32 R54, R54, 0x1000000, RZ ;  /* 0x0100000036367824 */ /* 0x000fe200078e00ff */
[----:B------:R-:W-:Y:S02]  /*c660*/  F2FP.SATFINITE.E4M3.F32.PACK_AB_MERGE_C R109, RZ, R109, RZ ;  /* 0x0000006dff6d723e */ /* 0x000fe400048070ff */
[----:B------:R-:W-:-:S02]  /*c670*/  F2FP.SATFINITE.E4M3.F32.PACK_AB_MERGE_C R108, RZ, R108, RZ ;  /* 0x0000006cff6c723e */ /* 0x000fc400048070ff */
[----:B------:R-:W-:Y:S01]  /*c680*/  LOP3.LUT R21, R21, 0xff0000, R72, 0xf8, !PT ;  /* 0x00ff000015157812 */ /* 0x000fe200078ef848 */
[----:B------:R-:W-:Y:S01]  /*c690*/  IMAD.U32 R72, R59, 0x10000, RZ ;  /* 0x000100003b487824 */ /* 0x000fe200078e00ff */
[----:B------:R-:W-:Y:S02]  /*c6a0*/  LOP3.LUT R45, R45, 0xff0000, R98, 0xf8, !PT ;  /* 0x00ff00002d2d7812 */ /* 0x000fe400078ef862 */
[----:B------:R-:W-:Y:S01]  /*c6b0*/  LOP3.LUT R18, R18, R27, RZ, 0xfc, !PT ;  /* 0x0000001b12127212 */ /* 0x000fe200078efcff */
[----:B------:R-:W-:Y:S01]  /*c6c0*/  IMAD.SHL.U32 R27, R50, 0x1000000, RZ ;  /* 0x01000000321b7824 */ /* 0x000fe200078e00ff */
[----:B------:R-:W-:Y:S02]  /*c6d0*/  LOP3.LUT R62, R62, 0xffff, RZ, 0xc0, !PT ;  /* 0x0000ffff3e3e7812 */ /* 0x000fe400078ec0ff */
[----:B------:R-:W-:Y:S02]  /*c6e0*/  LOP3.LUT R111, R111, 0xffff, RZ, 0xc0, !PT ;  /* 0x0000ffff6f6f7812 */ /* 0x000fe400078ec0ff */
[----:B------:R-:W-:Y:S01]  /*c6f0*/  PRMT R53, R92, 0x7604, R53 ;  /* 0x000076045c357816 */ /* 0x000fe20000000035 */
[----:B------:R-:W-:Y:S01]  /*c700*/  IMAD.SHL.U32 R62, R62, 0x1000000, RZ ;  /* 0x010000003e3e7824 */ /* 0x000fe200078e00ff */
[----:B------:R-:W-:-:S02]  /*c710*/  LOP3.LUT R22, R22, 0xff0000, R47, 0xf8, !PT ;  /* 0x00ff000016167812 */ /* 0x000fc400078ef82f */
[----:B------:R-:W-:Y:S02]  /*c720*/  F2FP.SATFINITE.E4M3.F32.PACK_AB_MERGE_C R130, RZ, R130, RZ ;  /* 0x00000082ff82723e */ /* 0x000fe400048070ff */
[----:B------:R-:W-:Y:S02]  /*c730*/  LOP3.LUT R70, R70, 0xffff, RZ, 0xc0, !PT ;  /* 0x0000ffff46467812 */ /* 0x000fe400078ec0ff */
[----:B------:R-:W-:Y:S01]  /*c740*/  LOP3.LUT R66, R29, R66, RZ, 0xfc, !PT ;  /* 0x000000421d427212 */ /* 0x000fe200078efcff */
[----:B------:R-:W-:Y:S01]  /*c750*/  IMAD.SHL.U32 R29, R82, 0x1000000, RZ ;  /* 0x01000000521d7824 */ /* 0x000fe200078e00ff */
[----:B------:R-:W-:Y:S01]  /*c760*/  F2FP.SATFINITE.E4M3.F32.PACK_AB_MERGE_C R17, RZ, R17, RZ ;  /* 0x00000011ff11723e */ /* 0x000fe200048070ff */
[----:B------:R-:W-:Y:S01]  /*c770*/  IMAD.U32 R130, R130, 0x10000, RZ ;  /* 0x0001000082827824 */ /* 0x000fe200078e00ff */
[----:B------:R-:W-:Y:S01]  /*c780*/  LOP3.LUT R20, R20, R31, RZ, 0xfc, !PT ;  /* 0x0000001f14147212 */ /* 0x000fe200078efcff */
[----:B------:R-:W-:Y:S01]  /*c790*/  IMAD.SHL.U32 R31, R58, 0x1000000, RZ ;  /* 0x010000003a1f7824 */ /* 0x000fe200078e00ff */
[----:B------:R-:W-:-:S02]  /*c7a0*/  LOP3.LUT R61, R109, 0xff, RZ, 0xc0, !PT ;  /* 0x000000ff6d3d7812 */ /* 0x000fc400078ec0ff */
[----:B------:R-:W-:Y:S02]  /*c7b0*/  LOP3.LUT R108, R108, 0xffff, RZ, 0xc0, !PT ;  /* 0x0000ffff6c6c7812 */ /* 0x000fe400078ec0ff */
[----:B------:R-:W-:Y:S02]  /*c7c0*/  LOP3.LUT R40, R40, 0xff0000, R79, 0xf8, !PT ;  /* 0x00ff000028287812 */ /* 0x000fe400078ef84f */
[----:B------:R-:W-:Y:S01]  /*c7d0*/  LOP3.LUT R45, R45, R16, RZ, 0xfc, !PT ;  /* 0x000000102d2d7212 */ /* 0x000fe200078efcff */
[----:B------:R-:W-:Y:S01]  /*c7e0*/  IMAD.SHL.U32 R16, R111, 0x1000000, RZ ;  /* 0x010000006f107824 */ /* 0x000fe200078e00ff */
[----:B------:R-:W-:Y:S02]  /*c7f0*/  LOP3.LUT R24, R24, 0xff0000, R55, 0xf8, !PT ;  /* 0x00ff000018187812 */ /* 0x000fe400078ef837 */
[----:B------:R-:W-:Y:S02]  /*c800*/  LOP3.LUT R19, R19, R38, RZ, 0xfc, !PT ;  /* 0x0000002613137212 */ /* 0x000fe400078efcff */
[----:B------:R-:W-:-:S02]  /*c810*/  F2FP.SATFINITE.E4M3.F32.PACK_AB_MERGE_C R120, RZ, R120, RZ ;  /* 0x00000078ff78723e */ /* 0x000fc400048070ff */
[----:B------:R-:W-:Y:S02]  /*c820*/  LOP3.LUT R25, R25, 0xff0000, R72, 0xf8, !PT ;  /* 0x00ff000019197812 */ /* 0x000fe400078ef848 */
[----:B------:R-:W-:Y:S02]  /*c830*/  LOP3.LUT R53, R53, 0xff0000, R114, 0xf8, !PT ;  /* 0x00ff000035357812 */ /* 0x000fe400078ef872 */
[----:B------:R-:W-:Y:S01]  /*c840*/  LOP3.LUT R22, R22, R27, RZ, 0xfc, !PT ;  /* 0x0000001b16167212 */ /* 0x000fe200078efcff */
[----:B------:R-:W-:Y:S01]  /*c850*/  IMAD.SHL.U32 R27, R70, 0x1000000, RZ ;  /* 0x01000000461b7824 */ /* 0x000fe200078e00ff */
[----:B------:R-:W-:Y:S02]  /*c860*/  LOP3.LUT R17, R17, 0xffff, RZ, 0xc0, !PT ;  /* 0x0000ffff11117812 */ /* 0x000fe400078ec0ff */
[----:B------:R-:W-:Y:S02]  /*c870*/  FSETP.GEU.AND P2, PT, R10, -126, PT ;  /* 0xc2fc00000a00780b */ /* 0x000fe40003f4e000 */
[----:B------:R-:W-:-:S02]  /*c880*/  LOP3.LUT R21, R21, R46, RZ, 0xfc, !PT ;  /* 0x0000002e15157212 */ /* 0x000fc400078efcff */
[----:B------:R-:W-:Y:S02]  /*c890*/  PRMT R61, R108, 0x7604, R61 ;  /* 0x000076046c3d7816 */ /* 0x000fe4000000003d */
[----:B------:R-:W-:Y:S02]  /*c8a0*/  LOP3.LUT R32, R32, 0xff0000, R67, 0xf8, !PT ;  /* 0x00ff000020207812 */ /* 0x000fe400078ef843 */
[----:B------:R-:W-:Y:S02]  /*c8b0*/  F2FP.SATFINITE.E4M3.F32.PACK_AB_MERGE_C R138, RZ, R138, RZ ;  /* 0x0000008aff8a723e */ /* 0x000fe400048070ff */
[----:B------:R-:W-:Y:S02]  /*c8c0*/  LOP3.LUT R40, R40, R29, RZ, 0xfc, !PT ;  /* 0x0000001d28287212 */ /* 0x000fe400078efcff */
[----:B------:R-:W-:Y:S01]  /*c8d0*/  F2FP.SATFINITE.E4M3.F32.PACK_AB_MERGE_C R131, RZ, R131, RZ ;  /* 0x00000083ff83723e */ /* 0x000fe200048070ff */
[----:B------:R-:W-:Y:S01]  /*c8e0*/  IMAD.U32 R138, R138, 0x10000, RZ ;  /* 0x000100008a8a7824 */ /* 0x000fe200078e00ff */
[----:B------:R-:W-:Y:S01]  /*c8f0*/  LOP3.LUT R23, R23, R54, RZ, 0xfc, !PT ;  /* 0x0000003617177212 */ /* 0x000fe200078efcff */
[----:B------:R-:W-:Y:S01]  /*c900*/  @!P2 FMUL R10, R10, 0.5 ;  /* 0x3f0000000a0aa820 */ /* 0x000fe20000400000 */
[----:B------:R-:W-:-:S02]  /*c910*/  LOP3.LUT R24, R24, R31, RZ, 0xfc, !PT ;  /* 0x0000001f18187212 */ /* 0x000fc400078efcff */
[----:B------:R-:W-:Y:S02]  /*c920*/  SEL R29, R20, R19, P3 ;  /* 0x00000013141d7207 */ /* 0x000fe40001800000 */
[----:B------:R-:W-:Y:S02]  /*c930*/  LOP3.LUT R69, R121, 0xff, RZ, 0xc0, !PT ;  /* 0x000000ff79457812 */ /* 0x000fe400078ec0ff */
[----:B------:R-:W-:Y:S02]  /*c940*/  LOP3.LUT R120, R120, 0xffff, RZ, 0xc0, !PT ;  /* 0x0000ffff78787812 */ /* 0x000fe400078ec0ff */
[----:B------:R-:W-:Y:S02]  /*c950*/  LOP3.LUT R25, R25, R62, RZ, 0xfc, !PT ;  /* 0x0000003e19197212 */ /* 0x000fe400078efcff */
[----:B------:R-:W-:Y:S01]  /*c960*/  LOP3.LUT R53, R53, R16, RZ, 0xfc, !PT ;  /* 0x0000001035357212 */ /* 0x000fe200078efcff */
[----:B------:R-:W-:Y:S01]  /*c970*/  IMAD.SHL.U32 R16, R17, 0x1000000, RZ ;  /* 0x0100000011107824 */ /* 0x000fe200078e00ff */
[----:B------:R-:W-:-:S02]  /*c980*/  SEL R20, R19, R20, P3 ;  /* 0x0000001413147207 */ /* 0x000fc40001800000 */
[----:B------:R-:W-:Y:S02]  /*c990*/  F2FP.SATFINITE.E4M3.F32.PACK_AB_MERGE_C R84, RZ, R84, RZ ;  /* 0x00000054ff54723e */ /* 0x000fe400048070ff */
[----:B------:R-:W-:Y:S02]  /*c9a0*/  SEL R19, R22, R21, P3 ;  /* 0x0000001516137207 */ /* 0x000fe40001800000 */
[----:B------:R-:W-:Y:S02]  /*c9b0*/  LOP3.LUT R61, R61, 0xff0000, R130, 0xf8, !PT ;  /* 0x00ff00003d3d7812 */ /* 0x000fe400078ef882 */
[----:B------:R-:W-:Y:S02]  /*c9c0*/  LOP3.LUT R27, R32, R27, RZ, 0xfc, !PT ;  /* 0x0000001b201b7212 */ /* 0x000fe400078efcff */
[----:B------:R-:W-:Y:S02]  /*c9d0*/  LOP3.LUT R131, R131, 0xffff, RZ, 0xc0, !PT ;  /* 0x0000ffff83837812 */ /* 0x000fe400078ec0ff */
[----:B------:R-:W-:-:S02]  /*c9e0*/  SEL R22, R21, R22, P3 ;  /* 0x0000001615167207 */ /* 0x000fc40001800000 */
[----:B------:R-:W-:Y:S02]  /*c9f0*/  F2FP.SATFINITE.E4M3.F32.PACK_AB_MERGE_C R106, RZ, R106, RZ ;  /* 0x0000006aff6a723e */ /* 0x000fe400048070ff */
[----:B------:R-:W-:Y:S02]  /*ca00*/  F2FP.SATFINITE.E4M3.F32.PACK_AB_MERGE_C R103, RZ, R103, RZ ;  /* 0x00000067ff67723e */ /* 0x000fe400048070ff */
[----:B------:R-:W-:Y:S01]  /*ca10*/  SEL R17, R18, R11, P3 ;  /* 0x0000000b12117207 */ /* 0x000fe20001800000 */
[----:B------:R-:W-:Y:S01]  /*ca20*/  IMAD.U32 R106, R106, 0x10000, RZ ;  /* 0x000100006a6a7824 */ /* 0x000fe200078e00ff */
[----:B------:R-:W-:Y:S02]  /*ca30*/  FSETP.GEU.AND P4, PT, R13, -126, PT ;  /* 0xc2fc00000d00780b */ /* 0x000fe40003f8e000 */
[----:B------:R-:W-:Y:S02]  /*ca40*/  SEL R21, R24, R23, P3 ;  /* 0x0000001718157207 */ /* 0x000fe40001800000 */
[----:B------:R-:W-:-:S02]  /*ca50*/  SEL R32, R23, R24, P3 ;  /* 0x0000001817207207 */ /* 0x000fc40001800000 */
[----:B------:R-:W-:Y:S02]  /*ca60*/  PRMT R69, R120, 0x7604, R69 ;  /* 0x0000760478457816 */ /* 0x000fe40000000045 */
[----:B------:R-:W-:Y:S01]  /*ca70*/  SEL R18, R11, R18, P3 ;  /* 0x000000120b127207 */ /* 0x000fe20001800000 */
[----:B------:R-:W-:Y:S01]  /*ca80*/  IMAD.MOV.U32 R11, RZ, RZ, 0x3021 ;  /* 0x00003021ff0b7424 */ /* 0x000fe200078e00ff */
[----:B------:R-:W-:Y:S02]  /*ca90*/  SEL R23, R66, R25, P3 ;  /* 0x0000001942177207 */ /* 0x000fe40001800000 */
[----:B------:R-:W-:Y:S01]  /*caa0*/  LOP3.LUT R84, R84, 0xffff, RZ, 0xc0, !PT ;  /* 0x0000ffff54547812 */ /* 0x000fe200078ec0ff */
[----:B------:R-:W-:Y:S01]  /*cab0*/  @!P4 FMUL R13, R13, 0.5 ;  /* 0x3f0000000d0dc820 */ /* 0x000fe20000400000 */
[----:B------:R-:W-:Y:S01]  /*cac0*/  SEL R66, R25, R66, P3 ;  /* 0x0000004219427207 */ /* 0x000fe20001800000 */
[----:B------:R-:W-:Y:S01]  /*cad0*/  IMAD.MOV.U32 R25, RZ, RZ, 0x2130 ;  /* 0x00002130ff197424 */ /* 0x000fe200078e00ff */
[----:B------:R-:W-:Y:S01]  /*cae0*/  LOP3.LUT R61, R61, R16, RZ, 0xfc, !PT ;  /* 0x000000103d3d7212 */ /* 0x000fe200078efcff */
[----:B------:R-:W-:Y:S01]  /*caf0*/  IMAD.SHL.U32 R16, R131, 0x1000000, RZ ;  /* 0x0100000083107824 */ /* 0x000fe200078e00ff */
[----:B------:R-:W-:Y:S01]  /*cb00*/  F2FP.SATFINITE.E4M3.F32.PACK_AB_MERGE_C R101, RZ, R101, RZ ;  /* 0x00000065ff65723e */ /* 0x000fe200048070ff */
[----:B------:R-:W1:Y:S01]  /*cb10*/  MUFU.EX2 R13, R13 ;  /* 0x0000000d000d7308 */ /* 0x000e620000000800 */
[----:B------:R-:W-:-:S02]  /*cb20*/  F2FP.SATFINITE.E4M3.F32.PACK_AB_MERGE_C R100, RZ, R100, RZ ;  /* 0x00000064ff64723e */ /* 0x000fc400048070ff */
[----:B------:R-:W-:Y:S02]  /*cb30*/  LOP3.LUT R103, R103, 0xffff, RZ, 0xc0, !PT ;  /* 0x0000ffff67677812 */ /* 0x000fe400078ec0ff */
[----:B------:R-:W-:Y:S02]  /*cb40*/  F2FP.SATFINITE.E4M3.F32.PACK_AB_MERGE_C R71, RZ, R71, RZ ;  /* 0x00000047ff47723e */ /* 0x000fe400048070ff */
[----:B------:R-:W-:Y:S01]  /*cb50*/  LOP3.LUT R69, R69, 0xff0000, R138, 0xf8, !PT ;  /* 0x00ff000045457812 */ /* 0x000fe200078ef88a */
[----:B------:R-:W-:Y:S01]  /*cb60*/  IMAD.SHL.U32 R30, R103, 0x1000000, RZ ;  /* 0x01000000671e7824 */ /* 0x000fe200078e00ff */
[----:B------:R-:W-:Y:S01]  /*cb70*/  F2FP.SATFINITE.E4M3.F32.PACK_AB_MERGE_C R74, RZ, R74, RZ ;  /* 0x0000004aff4a723e */ /* 0x000fe200048070ff */
[----:B------:R-:W-:Y:S01]  /*cb80*/  IMAD.U32 R71, R71, 0x10000, RZ ;  /* 0x0001000047477824 */ /* 0x000fe200078e00ff */
[----:B------:R-:W-:Y:S02]  /*cb90*/  PRMT R41, R84, 0x7604, R85 ;  /* 0x0000760454297816 */ /* 0x000fe40000000055 */
[----:B------:R-:W-:-:S02]  /*cba0*/  F2FP.SATFINITE.E4M3.F32.PACK_AB_MERGE_C R122, RZ, R122, RZ ;  /* 0x0000007aff7a723e */ /* 0x000fc400048070ff */
[----:B------:R-:W-:Y:S02]  /*cbb0*/  F2FP.SATFINITE.E4M3.F32.PACK_AB_MERGE_C R119, RZ, R119, RZ ;  /* 0x00000077ff77723e */ /* 0x000fe400048070ff */
[-C--:B------:R-:W-:Y:S01]  /*cbc0*/  SHF.R.U32.HI R11, RZ, R14.reuse, R11 ;  /* 0x0000000eff0b7219 */ /* 0x080fe2000001160b */
[----:B------:R-:W-:Y:S01]  /*cbd0*/  IMAD.U32 R122, R122, 0x10000, RZ ;  /* 0x000100007a7a7824 */ /* 0x000fe200078e00ff */
[----:B------:R-:W-:Y:S01]  /*cbe0*/  LOP3.LUT R101, R101, 0xff, RZ, 0xc0, !PT ;  /* 0x000000ff65657812 */ /* 0x000fe200078ec0ff */
[----:B-1----:R-:W-:Y:S01]  /*cbf0*/  @!P4 FMUL R13, R13, R13 ;  /* 0x0000000d0d0dc220 */ /* 0x002fe20000400000 */
[----:B------:R-:W-:Y:S02]  /*cc00*/  LOP3.LUT R100, R100, 0xffff, RZ, 0xc0, !PT ;  /* 0x0000ffff64647812 */ /* 0x000fe400078ec0ff */
[----:B------:R-:W-:Y:S01]  /*cc10*/  SHF.R.U32.HI R25, RZ, R14, R25 ;  /* 0x0000000eff197219 */ /* 0x000fe20000011619 */
[----:B------:R-:W-:-:S01]  /*cc20*/  FFMA R4, R13, R4, R198 ;  /* 0x000000040d047223 */ /* 0x000fc200000000c6 */
[----:B------:R-:W-:Y:S01]  /*cc30*/  F2FP.SATFINITE.E4M3.F32.PACK_AB_MERGE_C R75, RZ, R75, RZ ;  /* 0x0000004bff4b723e */ /* 0x000fe200048070ff */
[-C--:B------:R-:W-:Y:S01]  /*cc40*/  FMUL R154, R154, R13.reuse ;  /* 0x0000000d9a9a7220 */ /* 0x080fe20000400000 */
[----:B------:R-:W-:Y:S01]  /*cc50*/  LOP3.LUT R74, R74, 0xffff, RZ, 0xc0, !PT ;  /* 0x0000ffff4a4a7812 */ /* 0x000fe200078ec0ff */
[----:B------:R-:W-:Y:S01]  /*cc60*/  FMUL R155, R155, R13 ;  /* 0x0000000d9b9b7220 */ /* 0x000fe20000400000 */
[----:B------:R-:W-:Y:S01]  /*cc70*/  F2FP.SATFINITE.E4M3.F32.PACK_AB_MERGE_C R78, RZ, R78, RZ ;  /* 0x0000004eff4e723e */ /* 0x000fe200048070ff */
[----:B------:R-:W-:Y:S01]  /*cc80*/  IMAD.U32 R72, R75, 0x10000, RZ ;  /* 0x000100004b487824 */ /* 0x000fe200078e00ff */
[----:B------:R-:W-:Y:S01]  /*cc90*/  LOP3.LUT R69, R69, R16, RZ, 0xfc, !PT ;  /* 0x0000001045457212 */ /* 0x000fe200078efcff */
[----:B------:R-:W-:Y:S01]  /*cca0*/  IMAD.SHL.U32 R31, R74, 0x1000000, RZ ;  /* 0x010000004a1f7824 */ /* 0x000fe200078e00ff */
[----:B------:R-:W-:Y:S01]  /*ccb0*/  F2FP.SATFINITE.E4M3.F32.PACK_AB_MERGE_C R117, RZ, R117, RZ ;  /* 0x00000075ff75723e */ /* 0x000fe200048070ff */
[----:B------:R1:W2:Y:S01]  /*ccc0*/  MUFU.EX2 R16, R10 ;  /* 0x0000000a00107308 */ /* 0x0002a20000000800 */
[----:B------:R-:W-:Y:S01]  /*ccd0*/  F2FP.SATFINITE.E4M3.F32.PACK_AB_MERGE_C R116, RZ, R116, RZ ;  /* 0x00000074ff74723e */ /* 0x000fe200048070ff */
[-C--:B------:R-:W-:Y:S01]  /*cce0*/  FMUL R158, R158, R13.reuse ;  /* 0x0000000d9e9e7220 */ /* 0x080fe20000400000 */
[----:B------:R-:W-:Y:S01]  /*ccf0*/  LOP3.LUT R41, R41, 0xff0000, R106, 0xf8, !PT ;  /* 0x00ff000029297812 */ /* 0x000fe200078ef86a */
[-C--:B------:R-:W-:Y:S01]  /*cd00*/  FMUL R159, R159, R13.reuse ;  /* 0x0000000d9f9f7220 */ /* 0x080fe20000400000 */
[----:B------:R-:W-:Y:S01]  /*cd10*/  LOP3.LUT R119, R119, 0xffff, RZ, 0xc0, !PT ;  /* 0x0000ffff77777812 */ /* 0x000fe200078ec0ff */
[----:B------:R-:W-:Y:S01]  /*cd20*/  FMUL R162, R162, R13 ;  /* 0x0000000da2a27220 */ /* 0x000fe20000400000 */
[----:B------:R-:W-:Y:S01]  /*cd30*/  F2FP.SATFINITE.E4M3.F32.PACK_AB_MERGE_C R83, RZ, R83, RZ ;  /* 0x00000053ff53723e */ /* 0x000fe200048070ff */
[----:B------:R-:W-:Y:S01]  /*cd40*/  FMUL R163, R163, R13 ;  /* 0x0000000da3a37220 */ /* 0x000fe20000400000 */
[----:B------:R-:W-:Y:S01]  /*cd50*/  F2FP.SATFINITE.E4M3.F32.PACK_AB_MERGE_C R87, RZ, R87, RZ ;  /* 0x00000057ff57723e */ /* 0x000fe200048070ff */
[-C--:B------:R-:W-:Y:S01]  /*cd60*/  FMUL R166, R166, R13.reuse ;  /* 0x0000000da6a67220 */ /* 0x080fe20000400000 */
[----:B------:R-:W-:Y:S01]  /*cd70*/  F2FP.SATFINITE.E4M3.F32.PACK_AB_MERGE_C R86, RZ, R86, RZ ;  /* 0x00000056ff56723e */ /* 0x000fe200048070ff */
[----:B------:R-:W-:Y:S01]  /*cd80*/  IMAD.U32 R83, R83, 0x10000, RZ ;  /* 0x0001000053537824 */ /* 0x000fe200078e00ff */
[----:B------:R-:W-:Y:S01]  /*cd90*/  F2FP.SATFINITE.E4M3.F32.PACK_AB_MERGE_C R90, RZ, R90, RZ ;  /* 0x0000005aff5a723e */ /* 0x000fe200048070ff */
[----:B------:R-:W-:Y:S01]  /*cda0*/  IMAD.U32 R76, R87, 0x10000, RZ ;  /* 0x00010000574c7824 */ /* 0x000fe200078e00ff */
[----:B-1----:R-:W-:Y:S01]  /*cdb0*/  LOP3.LUT R10, R11, 0xf, RZ, 0xc0, !PT ;  /* 0x0000000f0b0a7812 */ /* 0x002fe200078ec0ff */
[----:B------:R-:W-:Y:S01]  /*cdc0*/  FMUL R167, R167, R13 ;  /* 0x0000000da7a77220 */ /* 0x000fe20000400000 */
[----:B------:R-:W-:Y:S01]  /*cdd0*/  PRMT R49, R100, 0x7604, R101 ;  /* 0x0000760464317816 */ /* 0x000fe20000000065 */
[----:B--2---:R-:W-:Y:S01]  /*cde0*/  @!P2 FMUL R16, R16, R16 ;  /* 0x000000101010a220 */ /* 0x004fe20000400000 */
[----:B------:R-:W-:Y:S01]  /*cdf0*/  F2FP.SATFINITE.E4M3.F32.PACK_AB_MERGE_C R140, RZ, R140, RZ ;  /* 0x0000008cff8c723e */ /* 0x000fe200048070ff */
[----:B------:R-:W-:Y:S01]  /*ce00*/  SHFL.IDX PT, R17, R17, R10, 0x1c1f ;  /* 0x001c1f0a11117589 */ /* 0x000fe200000e0000 */
[----:B------:R-:W-:Y:S01]  /*ce10*/  F2FP.SATFINITE.E4M3.F32.PACK_AB_MERGE_C R139, RZ, R139, RZ ;  /* 0x0000008bff8b723e */ /* 0x000fe200048070ff */
[----:B------:R-:W-:Y:S01]  /*ce20*/  FFMA R5, R16, R5, R143 ;  /* 0x0000000510057223 */ /* 0x000fe2000000008f */
[----:B------:R-:W-:Y:S01]  /*ce30*/  LOP3.LUT R11, R25, 0xf, RZ, 0xc0, !PT ;  /* 0x0000000f190b7812 */ /* 0x000fe200078ec0ff */
[----:B------:R-:W-:Y:S01]  /*ce40*/  IMAD.U32 R140, R140, 0x10000, RZ ;  /* 0x000100008c8c7824 */ /* 0x000fe200078e00ff */
[----:B------:R-:W-:Y:S01]  /*ce50*/  LOP3.LUT R78, R78, 0xffff, RZ, 0xc0, !PT ;  /* 0x0000ffff4e4e7812 */ /* 0x000fe200078ec0ff */
[-C--:B------:R-:W-:Y:S01]  /*ce60*/  FMUL R152, R152, R16.reuse ;  /* 0x0000001098987220 */ /* 0x080fe20000400000 */
[----:B------:R-:W-:Y:S01]  /*ce70*/  F2FP.SATFINITE.E4M3.F32.PACK_AB_MERGE_C R91, RZ, R91, RZ ;  /* 0x0000005bff5b723e */ /* 0x000fe200048070ff */
[----:B------:R-:W1:Y:S01]  /*ce80*/  SHFL.IDX PT, R18, R18, R11, 0x1c1f ;  /* 0x001c1f0b12127589 */ /* 0x000e6200000e0000 */
[----:B------:R-:W-:Y:S01]  /*ce90*/  LOP3.LUT R117, R117, 0xff, RZ, 0xc0, !PT ;  /* 0x000000ff75757812 */ /* 0x000fe200078ec0ff */
[----:B------:R-:W-:Y:S01]  /*cea0*/  IMAD.SHL.U32 R78, R78, 0x1000000, RZ ;  /* 0x010000004e4e7824 */ /* 0x000fe200078e00ff */
[----:B------:R-:W-:Y:S01]  /*ceb0*/  LOP3.LUT R116, R116, 0xffff, RZ, 0xc0, !PT ;  /* 0x0000ffff74747812 */ /* 0x000fe200078ec0ff */
[----:B------:R-:W-:Y:S01]  /*cec0*/  FMUL R153, R153, R16 ;  /* 0x0000001099997220 */ /* 0x000fe20000400000 */
[----:B------:R-:W-:Y:S01]  /*ced0*/  LOP3.LUT R41, R41, R30, RZ, 0xfc, !PT ;  /* 0x0000001e29297212 */ /* 0x000fe200078efcff */
[----:B------:R-:W-:Y:S01]  /*cee0*/  IMAD.SHL.U32 R30, R119, 0x1000000, RZ ;  /* 0x01000000771e7824 */ /* 0x000fe200078e00ff */
[----:B------:R-:W-:Y:S01]  /*cef0*/  F2FP.SATFINITE.E4M3.F32.PACK_AB_MERGE_C R115, RZ, R115, RZ ;  /* 0x00000073ff73723e */ /* 0x000fe200048070ff */
[-C--:B------:R-:W-:Y:S01]  /*cf00*/  FMUL R156, R156, R16.reuse ;  /* 0x000000109c9c7220 */ /* 0x080fe20000400000 */
[----:B------:R-:W-:Y:S01]  /*cf10*/  LOP3.LUT R28, R28, 0xff0000, R71, 0xf8, !PT ;  /* 0x00ff00001c1c7812 */ /* 0x000fe200078ef847 */
[-C--:B------:R-:W-:Y:S01]  /*cf20*/  FMUL R157, R157, R16.reuse ;  /* 0x000000109d9d7220 */ /* 0x080fe20000400000 */
[----:B------:R-:W-:Y:S01]  /*cf30*/  LOP3.LUT R86, R86, 0xffff, RZ, 0xc0, !PT ;  /* 0x0000ffff56567812 */ /* 0x000fe200078ec0ff */
[-C--:B------:R-:W-:Y:S01]  /*cf40*/  FMUL R160, R160, R16.reuse ;  /* 0x00000010a0a07220 */ /* 0x080fe20000400000 */
[----:B------:R-:W-:Y:S01]  /*cf50*/  LOP3.LUT R90, R90, 0xffff, RZ, 0xc0, !PT ;  /* 0x0000ffff5a5a7812 */ /* 0x000fe200078ec0ff */
[-C--:B------:R-:W-:Y:S01]  /*cf60*/  FMUL R161, R161, R16.reuse ;  /* 0x00000010a1a17220 */ /* 0x080fe20000400000 */
[----:B------:R-:W-:Y:S01]  /*cf70*/  F2FP.SATFINITE.E4M3.F32.PACK_AB_MERGE_C R107, RZ, R107, RZ ;  /* 0x0000006bff6b723e */ /* 0x000fe200048070ff */
[-C--:B------:R-:W-:Y:S01]  /*cf80*/  FMUL R164, R164, R16.reuse ;  /* 0x00000010a4a47220 */ /* 0x080fe20000400000 */
[----:B------:R-:W-:Y:S01]  /*cf90*/  F2FP.SATFINITE.E4M3.F32.PACK_AB_MERGE_C R129, RZ, R129, RZ ;  /* 0x00000081ff81723e */ /* 0x000fe200048070ff */
[----:B------:R-:W-:Y:S01]  /*cfa0*/  IMAD.SHL.U32 R90, R90, 0x1000000, RZ ;  /* 0x010000005a5a7824 */ /* 0x000fe200078e00ff */
[----:B------:R-:W-:Y:S01]  /*cfb0*/  LOP3.LUT R49, R49, 0xff0000, R122, 0xf8, !PT ;  /* 0x00ff000031317812 */ /* 0x000fe200078ef87a */
[-C--:B------:R-:W-:Y:S01]  /*cfc0*/  FMUL R165, R165, R16.reuse ;  /* 0x00000010a5a57220 */ /* 0x080fe20000400000 */
[----:B------:R-:W-:Y:S01]  /*cfd0*/  F2FP.SATFINITE.E4M3.F32.PACK_AB_MERGE_C R123, RZ, R123, RZ ;  /* 0x0000007bff7b723e */ /* 0x000fe200048070ff */
[-C--:B------:R-:W-:Y:S01]  /*cfe0*/  FMUL R168, R168, R16.reuse ;  /* 0x00000010a8a87220 */ /* 0x080fe20000400000 */
[----:B------:R-:W-:Y:S01]  /*cff0*/  F2FP.SATFINITE.E4M3.F32.PACK_AB_MERGE_C R127, RZ, R127, RZ ;  /* 0x0000007fff7f723e */ /* 0x000fe200048070ff */
[-C--:B------:R-:W-:Y:S01]  /*d000*/  FMUL R169, R169, R16.reuse ;  /* 0x00000010a9a97220 */ /* 0x080fe20000400000 */
[----:B------:R-:W-:Y:S01]  /*d010*/  LOP3.LUT R139, R139, 0xffff, RZ, 0xc0, !PT ;  /* 0x0000ffff8b8b7812 */ /* 0x000fe200078ec0ff */
[-C--:B------:R-:W-:Y:S01]  /*d020*/  FMUL R172, R172, R16.reuse ;  /* 0x00000010acac7220 */ /* 0x080fe20000400000 */
[----:B------:R-:W-:Y:S01]  /*d030*/  LOP3.LUT R91, R91, 0xffff, RZ, 0xc0, !PT ;  /* 0x0000ffff5b5b7812 */ /* 0x000fe200078ec0ff */
[-C--:B------:R-:W-:Y:S01]  /*d040*/  FMUL R173, R173, R16.reuse ;  /* 0x00000010adad7220 */ /* 0x080fe20000400000 */
[----:B------:R-:W-:Y:S01]  /*d050*/  F2FP.SATFINITE.E4M3.F32.PACK_AB_MERGE_C R135, RZ, R135, RZ ;  /* 0x00000087ff87723e */ /* 0x000fe200048070ff */
[----:B------:R-:W-:Y:S01]  /*d060*/  FMUL R176, R176, R16 ;  /* 0x00000010b0b07220 */ /* 0x000fe20000400000 */
[----:B------:R-:W-:Y:S01]  /*d070*/  PRMT R57, R116, 0x7604, R117 ;  /* 0x0000760474397816 */ /* 0x000fe20000000075 */
[----:B------:R-:W-:Y:S01]  /*d080*/  IMAD.SHL.U32 R91, R91, 0x1000000, RZ ;  /* 0x010000005b5b7824 */ /* 0x000fe200078e00ff */
[----:B------:R-:W-:Y:S01]  /*d090*/  F2FP.SATFINITE.E4M3.F32.PACK_AB_MERGE_C R134, RZ, R134, RZ ;  /* 0x00000086ff86723e */ /* 0x000fe200048070ff */
[-C--:B------:R-:W-:Y:S01]  /*d0a0*/  FMUL R177, R177, R16.reuse ;  /* 0x00000010b1b17220 */ /* 0x080fe20000400000 */
[----:B------:R-:W-:Y:S01]  /*d0b0*/  LOP3.LUT R115, R115, 0xffff, RZ, 0xc0, !PT ;  /* 0x0000ffff73737812 */ /* 0x000fe200078ec0ff */
[-C--:B------:R-:W-:Y:S01]  /*d0c0*/  FMUL R180, R180, R16.reuse ;  /* 0x00000010b4b47220 */ /* 0x080fe20000400000 */
[----:B------:R-:W-:Y:S01]  /*d0d0*/  F2FP.SATFINITE.E4M3.F32.PACK_AB_MERGE_C R137, RZ, R137, RZ ;  /* 0x00000089ff89723e */ /* 0x000fe200048070ff */
[----:B------:R-:W-:Y:S01]  /*d0e0*/  IMAD.U32 R134, R134, 0x10000, RZ ;  /* 0x0001000086867824 */ /* 0x000fe200078e00ff */
[----:B------:R-:W-:Y:S01]  /*d0f0*/  F2FP.SATFINITE.E4M3.F32.PACK_AB_MERGE_C R141, RZ, R141, RZ ;  /* 0x0000008dff8d723e */ /* 0x000fe200048070ff */
[----:B------:R-:W-:Y:S01]  /*d100*/  IMAD.SHL.U32 R115, R115, 0x1000000, RZ ;  /* 0x0100000073737824 */ /* 0x000fe200078e00ff */
[----:B------:R-:W-:Y:S01]  /*d110*/  LOP3.LUT R37, R37, 0xff0000, R72, 0xf8, !PT ;  /* 0x00ff000025257812 */ /* 0x000fe200078ef848 */
[----:B------:R-:W-:Y:S01]  /*d120*/  FMUL R181, R181, R16 ;  /* 0x00000010b5b57220 */ /* 0x000fe20000400000 */
[----:B------:R-:W-:Y:S01]  /*d130*/  LOP3.LUT R28, R28, R31, RZ, 0xfc, !PT ;  /* 0x0000001f1c1c7212 */ /* 0x000fe200078efcff */
[----:B------:R-:W-:Y:S01]  /*d140*/  IMAD.SHL.U32 R31, R86, 0x1000000, RZ ;  /* 0x01000000561f7824 */ /* 0x000fe200078e00ff */
[----:B------:R-:W-:Y:S01]  /*d150*/  LOP3.LUT R107, R107, 0xffff, RZ, 0xc0, !PT ;  /* 0x0000ffff6b6b7812 */ /* 0x000fe200078ec0ff */
[----:B------:R-:W-:Y:S01]  /*d160*/  SHFL.IDX PT, R29, R29, R10, 0x1c1f ;  /* 0x001c1f0a1d1d7589 */ /* 0x000fe200000e0000 */
[----:B------:R-:W-:Y:S01]  /*d170*/  LOP3.LUT R129, R129, 0xff, RZ, 0xc0, !PT ;  /* 0x000000ff81817812 */ /* 0x000fe200078ec0ff */
[-C--:B------:R-:W-:Y:S01]  /*d180*/  FMUL R170, R170, R13.reuse ;  /* 0x0000000daaaa7220 */ /* 0x080fe20000400000 */
[----:B------:R-:W-:Y:S01]  /*d190*/  LOP3.LUT R49, R49, R30, RZ, 0xfc, !PT ;  /* 0x0000001e31317212 */ /* 0x000fe200078efcff */
[----:B------:R-:W-:Y:S01]  /*d1a0*/  IMAD.SHL.U32 R30, R139, 0x1000000, RZ ;  /* 0x010000008b1e7824 */ /* 0x000fe200078e00ff */
[----:B------:R-:W-:Y:S01]  /*d1b0*/  LOP3.LUT R123, R123, 0xffff, RZ, 0xc0, !PT ;  /* 0x0000ffff7b7b7812 */ /* 0x000fe200078ec0ff */
[----:B------:R-:W-:Y:S01]  /*d1c0*/  IMAD.SHL.U32 R107, R107, 0x1000000, RZ ;  /* 0x010000006b6b7824 */ /* 0x000fe200078e00ff */
[----:B------:R-:W-:Y:S01]  /*d1d0*/  LOP3.LUT R127, R127, 0xffff, RZ, 0xc0, !PT ;  /* 0x0000ffff7f7f7812 */ /* 0x000fe200078ec0ff */
[----:B------:R-:W-:Y:S01]  /*d1e0*/  SHFL.IDX PT, R20, R20, R11, 0x1c1f ;  /* 0x001c1f0b14147589 */ /* 0x000fe200000e0000 */
[----:B------:R-:W-:Y:S01]  /*d1f0*/  LOP3.LUT R36, R36, 0xff0000, R83, 0xf8, !PT ;  /* 0x00ff000024247812 */ /* 0x000fe200078ef853 */
[----:B------:R-:W-:Y:S01]  /*d200*/  IMAD.SHL.U32 R123, R123, 0x1000000, RZ ;  /* 0x010000007b7b7824 */ /* 0x000fe200078e00ff */
[----:B------:R-:W-:Y:S01]  /*d210*/  LOP3.LUT R33, R33, 0xff0000, R76, 0xf8, !PT ;  /* 0x00ff000021217812 */ /* 0x000fe200078ef84c */
[----:B------:R-:W-:Y:S01]  /*d220*/  IMAD.SHL.U32 R127, R127, 0x1000000, RZ ;  /* 0x010000007f7f7824 */ /* 0x000fe200078e00ff */
[----:B------:R-:W-:Y:S01]  /*d230*/  LOP3.LUT R135, R135, 0xffff, RZ, 0xc0, !PT ;  /* 0x0000ffff87877812 */ /* 0x000fe200078ec0ff */
[-C--:B------:R-:W-:Y:S01]  /*d240*/  FMUL R171, R171, R13.reuse ;  /* 0x0000000dabab7220 */ /* 0x080fe20000400000 */
[----:B------:R-:W-:Y:S01]  /*d250*/  LOP3.LUT R57, R57, 0xff0000, R140, 0xf8, !PT ;  /* 0x00ff000039397812 */ /* 0x000fe200078ef88c */
[-C--:B------:R-:W-:Y:S01]  /*d260*/  FMUL R174, R174, R13.reuse ;  /* 0x0000000daeae7220 */ /* 0x080fe20000400000 */
[----:B------:R-:W-:Y:S01]  /*d270*/  LOP3.LUT R137, R137, 0xffff, RZ, 0xc0, !PT ;  /* 0x0000ffff89897812 */ /* 0x000fe200078ec0ff */
[----:B------:R-:W-:Y:S01]  /*d280*/  IMAD.SHL.U32 R135, R135, 0x1000000, RZ ;  /* 0x0100000087877824 */ /* 0x000fe200078e00ff */
[----:B------:R-:W-:Y:S01]  /*d290*/  LOP3.LUT R141, R141, 0xffff, RZ, 0xc0, !PT ;  /* 0x0000ffff8d8d7812 */ /* 0x000fe200078ec0ff */
[-C--:B------:R-:W-:Y:S01]  /*d2a0*/  FMUL R175, R175, R13.reuse ;  /* 0x0000000dafaf7220 */ /* 0x080fe20000400000 */
[----:B------:R-:W-:Y:S01]  /*d2b0*/  LOP3.LUT R37, R37, R78, RZ, 0xfc, !PT ;  /* 0x0000004e25257212 */ /* 0x000fe200078efcff */
[----:B------:R-:W-:Y:S01]  /*d2c0*/  FMUL R178, R178, R13 ;  /* 0x0000000db2b27220 */ /* 0x000fe20000400000 */
[----:B------:R-:W-:Y:S01]  /*d2d0*/  PRMT R65, R128, 0x7604, R129 ;  /* 0x0000760480417816 */ /* 0x000fe20000000081 */
[----:B------:R-:W-:Y:S01]  /*d2e0*/  IMAD.SHL.U32 R141, R141, 0x1000000, RZ ;  /* 0x010000008d8d7824 */ /* 0x000fe200078e00ff */
[----:B------:R-:W-:Y:S01]  /*d2f0*/  LOP3.LUT R31, R36, R31, RZ, 0xfc, !PT ;  /* 0x0000001f241f7212 */ /* 0x000fe200078efcff */
[-C--:B------:R-:W-:Y:S01]  /*d300*/  FMUL R179, R179, R13.reuse ;  /* 0x0000000db3b37220 */ /* 0x080fe20000400000 */
[----:B------:R-:W-:Y:S01]  /*d310*/  LOP3.LUT R90, R33, R90, RZ, 0xfc, !PT ;  /* 0x0000005a215a7212 */ /* 0x000fe200078efcff */
[----:B------:R-:W-:Y:S01]  /*d320*/  FMUL R182, R182, R13 ;  /* 0x0000000db6b67220 */ /* 0x000fe20000400000 */
[----:B------:R-:W-:Y:S01]  /*d330*/  LOP3.LUT R57, R57, R30, RZ, 0xfc, !PT ;  /* 0x0000001e39397212 */ /* 0x000fe200078efcff */
[----:B------:R-:W-:Y:S01]  /*d340*/  IMAD.SHL.U32 R30, R137, 0x1000000, RZ ;  /* 0x01000000891e7824 */ /* 0x000fe200078e00ff */
[----:B------:R-:W-:Y:S01]  /*d350*/  LOP3.LUT R48, R48, R91, RZ, 0xfc, !PT ;  /* 0x0000005b30307212 */ /* 0x000fe200078efcff */
[----:B------:R-:W-:Y:S01]  /*d360*/  FMUL R183, R183, R13 ;  /* 0x0000000db7b77220 */ /* 0x000fe20000400000 */
[----:B------:R-:W-:Y:S01]  /*d370*/  LOP3.LUT R44, R44, R99, RZ, 0xfc, !PT ;  /* 0x000000632c2c7212 */ /* 0x000fe200078efcff */
[----:B------:R-:W-:Y:S01]  /*d380*/  SHFL.IDX PT, R21, R21, R10, 0x1c1f ;  /* 0x001c1f0a15157589 */ /* 0x000fe200000e0000 */
[----:B------:R-:W-:-:S02]  /*d390*/  SEL R39, R40, R37, P3 ;  /* 0x0000002528277207 */ /* 0x000fc40001800000 */
[----:B------:R-:W-:Y:S01]  /*d3a0*/  LOP3.LUT R65, R65, 0xff0000, R134, 0xf8, !PT ;  /* 0x00ff000041417812 */ /* 0x000fe200078ef886 */
[----:B------:R-:W-:Y:S01]  /*d3b0*/  SHFL.IDX PT, R32, R32, R11, 0x1c1f ;  /* 0x001c1f0b20207589 */ /* 0x000fe200000e0000 */
[----:B------:R-:W-:Y:S02]  /*d3c0*/  LOP3.LUT R52, R52, R115, RZ, 0xfc, !PT ;  /* 0x0000007334347212 */ /* 0x000fe400078efcff */
[----:B------:R-:W-:Y:S01]  /*d3d0*/  SEL R40, R37, R40, P3 ;  /* 0x0000002825287207 */ /* 0x000fe20001800000 */
[----:B------:R-:W-:Y:S01]  /*d3e0*/  SHFL.IDX PT, R39, R39, R10, 0x1c1f ;  /* 0x001c1f0a27277589 */ /* 0x000fe200000e0000 */
[----:B------:R-:W-:Y:S02]  /*d3f0*/  LOP3.LUT R56, R56, R107, RZ, 0xfc, !PT ;  /* 0x0000006b38387212 */ /* 0x000fe400078efcff */
[----:B------:R-:W-:Y:S01]  /*d400*/  SEL R37, R90, R31, P3 ;  /* 0x0000001f5a257207 */ /* 0x000fe20001800000 */
[----:B------:R-:W-:Y:S01]  /*d410*/  SHFL.IDX PT, R19, R19, R10, 0x1c1f ;  /* 0x001c1f0a13137589 */ /* 0x000fe200000e0000 */
[----:B------:R-:W-:-:S02]  /*d420*/  LOP3.LUT R64, R64, R123, RZ, 0xfc, !PT ;  /* 0x0000007b40407212 */ /* 0x000fc400078efcff */
[----:B------:R-:W-:Y:S01]  /*d430*/  LOP3.LUT R60, R60, R127, RZ, 0xfc, !PT ;  /* 0x0000007f3c3c7212 */ /* 0x000fe200078efcff */
[----:B------:R-:W2:Y:S01]  /*d440*/  SHFL.IDX PT, R40, R40, R11, 0x1c1f ;  /* 0x001c1f0b28287589 */ /* 0x000ea200000e0000 */
[----:B------:R-:W-:Y:S02]  /*d450*/  SEL R90, R31, R90, P3 ;  /* 0x0000005a1f5a7207 */ /* 0x000fe40001800000 */
[----:B------:R-:W-:Y:S01]  /*d460*/  LOP3.LUT R68, R68, R135, RZ, 0xfc, !PT ;  /* 0x0000008744447212 */ /* 0x000fe200078efcff */
[----:B------:R-:W3:Y:S01]  /*d470*/  SHFL.IDX PT, R22, R22, R11, 0x1c1f ;  /* 0x001c1f0b16167589 */ /* 0x000ee200000e0000 */
[----:B------:R-:W-:Y:S02]  /*d480*/  SEL R31, R45, R48, P3 ;  /* 0x000000302d1f7207 */ /* 0x000fe40001800000 */
[----:B------:R-:W-:Y:S01]  /*d490*/  SEL R43, R41, R44, P3 ;  /* 0x0000002c292b7207 */ /* 0x000fe20001800000 */
[----:B------:R-:W-:Y:S01]  /*d4a0*/  SHFL.IDX PT, R23, R23, R10, 0x1c1f ;  /* 0x001c1f0a17177589 */ /* 0x000fe200000e0000 */
[----:B------:R-:W-:-:S02]  /*d4b0*/  LOP3.LUT R30, R65, R30, RZ, 0xfc, !PT ;  /* 0x0000001e411e7212 */ /* 0x000fc400078efcff */
[----:B------:R-:W-:Y:S01]  /*d4c0*/  LOP3.LUT R141, R26, R141, RZ, 0xfc, !PT ;  /* 0x0000008d1a8d7212 */ /* 0x000fe200078efcff */
[----:B------:R-:W4:Y:S01]  /*d4d0*/  SHFL.IDX PT, R66, R66, R11, 0x1c1f ;  /* 0x001c1f0b42427589 */ /* 0x000f2200000e0000 */
[----:B------:R-:W-:Y:S02]  /*d4e0*/  SEL R48, R48, R45, P3 ;  /* 0x0000002d30307207 */ /* 0x000fe40001800000 */
[----:B------:R-:W-:Y:S01]  /*d4f0*/  SEL R44, R44, R41, P3 ;  /* 0x000000292c2c7207 */ /* 0x000fe20001800000 */
[----:B------:R-:W-:Y:S01]  /*d500*/  SHFL.IDX PT, R43, R43, R10, 0x1c1f ;  /* 0x001c1f0a2b2b7589 */ /* 0x000fe200000e0000 */
[----:B------:R-:W-:Y:S02]  /*d510*/  SEL R47, R49, R52, P3 ;  /* 0x00000034312f7207 */ /* 0x000fe40001800000 */
[----:B------:R-:W-:Y:S01]  /*d520*/  SEL R45, R53, R56, P3 ;  /* 0x00000038352d7207 */ /* 0x000fe20001800000 */
[----:B------:R5:W-:Y:S01]  /*d530*/  SHFL.IDX PT, R41, R31, R10, 0x1c1f ;  /* 0x001c1f0a1f297589 */ /* 0x000be200000e0000 */
        /* <DEDUP_REMOVED lines=17> */
[----:B------:R-:W4:Y:S01]  /*d650*/  SHFL.IDX PT, R16, R34, R11, 0x1c1f ;  /* 0x001c1f0b22107589 */ /* 0x000f2200000e0000 */
[----:B-1----:R-:W-:-:S02]  /*d660*/  PRMT R24, R17, R8, R18 ;  /* 0x0000000811187216 */ /* 0x002fc40000000012 */
[-C--:B------:R-:W-:Y:S01]  /*d670*/  PRMT R25, R17, R7.reuse, R18 ;  /* 0x0000000711197216 */ /* 0x080fe20000000012 */
[----:B------:R-:W-:Y:S01]  /*d680*/  SHFL.IDX PT, R47, R47, R10, 0x1c1f ;  /* 0x001c1f0a2f2f7589 */ /* 0x000fe200000e0000 */
[----:B------:R-:W-:Y:S02]  /*d690*/  SHF.L.U32 R17, R6, 0x1f, RZ ;  /* 0x0000001f06117819 */ /* 0x000fe400000006ff */
[-C--:B--2---:R-:W-:Y:S01]  /*d6a0*/  PRMT R36, R39, R8.reuse, R40 ;  /* 0x0000000827247216 */ /* 0x084fe20000000028 */
[----:B------:R-:W1:Y:S01]  /*d6b0*/  SHFL.IDX PT, R52, R52, R11, 0x1c1f ;  /* 0x001c1f0b34347589 */ /* 0x000e6200000e0000 */
[----:B------:R2:W2:Y:S01]  /*d6c0*/  SYNCS.PHASECHK.TRANS64.TRYWAIT P2, [UR6+0x16000], R17 ;  /* 0x01600011ff0075a7 */ /* 0x0004a20008040146 */
[C-C-:B------:R-:W-:Y:S02]  /*d6d0*/  PRMT R26, R29.reuse, R8, R20.reuse ;  /* 0x000000081d1a7216 */ /* 0x140fe40000000014 */
[----:B------:R-:W-:Y:S01]  /*d6e0*/  SHFL.IDX PT, R49, R49, R10, 0x1c1f ;  /* 0x001c1f0a31317589 */ /* 0x000fe200000e0000 */
[----:B------:R-:W-:-:S02]  /*d6f0*/  PRMT R27, R29, R7, R20 ;  /* 0x000000071d1b7216 */ /* 0x000fc40000000014 */
[CCC-:B------:R-:W-:Y:S01]  /*d700*/  PRMT R30, R21.reuse, R8.reuse, R32.reuse ;  /* 0x00000008151e7216 */ /* 0x1c0fe20000000020 */
[----:B------:R-:W2:Y:S01]  /*d710*/  SHFL.IDX PT, R64, R64, R11, 0x1c1f ;  /* 0x001c1f0b40407589 */ /* 0x000ea200000e0000 */
[-C--:B-----5:R-:W-:Y:S02]  /*d720*/  PRMT R31, R21, R7.reuse, R32 ;  /* 0x00000007151f7216 */ /* 0x0a0fe40000000020 */
[CCC-:B---3--:R-:W-:Y:S01]  /*d730*/  PRMT R28, R19.reuse, R8.reuse, R22.reuse ;  /* 0x00000008131c7216 */ /* 0x1c8fe20000000016 */
[----:B------:R-:W-:Y:S01]  /*d740*/  SHFL.IDX PT, R51, R51, R10, 0x1c1f ;  /* 0x001c1f0a33337589 */ /* 0x000fe200000e0000 */
[----:B------:R-:W-:Y:S02]  /*d750*/  PRMT R29, R19, R7, R22 ;  /* 0x00000007131d7216 */ /* 0x000fe40000000016 */
[-C--:B----4-:R-:W-:Y:S01]  /*d760*/  PRMT R32, R23, R8.reuse, R66 ;  /* 0x0000000817207216 */ /* 0x090fe20000000042 */
[----:B------:R-:W3:Y:S01]  /*d770*/  SHFL.IDX PT, R60, R60, R11, 0x1c1f ;  /* 0x001c1f0b3c3c7589 */ /* 0x000ee200000e0000 */
[----:B------:R-:W-:-:S02]  /*d780*/  PRMT R34, R35, R8, R16 ;  /* 0x0000000823227216 */ /* 0x000fc40000000010 */
[-C--:B------:R-:W-:Y:S01]  /*d790*/  PRMT R33, R23, R7.reuse, R66 ;  /* 0x0000000717217216 */ /* 0x080fe20000000042 */
[----:B------:R4:W-:Y:S01]  /*d7a0*/  SHFL.IDX PT, R13, R37, R10, 0x1c1f ;  /* 0x001c1f0a250d7589 */ /* 0x0009e200000e0000 */
[----:B------:R-:W-:-:S03]  /*d7b0*/  PRMT R35, R35, R7, R16 ;  /* 0x0000000723237216 */ /* 0x000fc60000000010 */
[----:B------:R-:W5:Y:S01]  /*d7c0*/  SHFL.IDX PT, R90, R90, R11, 0x1c1f ;  /* 0x001c1f0b5a5a7589 */ /* 0x000f6200000e0000 */
[C-C-:B-1----:R-:W-:Y:S02]  /*d7d0*/  PRMT R46, R47.reuse, R8, R52.reuse ;  /* 0x000000082f2e7216 */ /* 0x142fe40000000034 */
[-C--:B------:R-:W-:Y:S01]  /*d7e0*/  PRMT R47, R47, R7.reuse, R52 ;  /* 0x000000072f2f7216 */ /* 0x080fe20000000034 */
[----:B------:R-:W-:Y:S01]  /*d7f0*/  SHFL.IDX PT, R53, R53, R10, 0x1c1f ;  /* 0x001c1f0a35357589 */ /* 0x000fe200000e0000 */
[----:B----4-:R-:W-:-:S03]  /*d800*/  PRMT R37, R39, R7, R40 ;  /* 0x0000000727257216 */ /* 0x010fc60000000028 */
[----:B------:R-:W1:Y:S01]  /*d810*/  SHFL.IDX PT, R68, R68, R11, 0x1c1f ;  /* 0x001c1f0b44447589 */ /* 0x000e6200000e0000 */
[CCC-:B------:R-:W-:Y:S02]  /*d820*/  PRMT R40, R41.reuse, R8.reuse, R48.reuse ;  /* 0x0000000829287216 */ /* 0x1c0fe40000000030 */
[-C--:B------:R-:W-:Y:S01]  /*d830*/  PRMT R41, R41, R7.reuse, R48 ;  /* 0x0000000729297216 */ /* 0x080fe20000000030 */
[----:B------:R-:W-:Y:S01]  /*d840*/  SHFL.IDX PT, R55, R55, R10, 0x1c1f ;  /* 0x001c1f0a37377589 */ /* 0x000fe200000e0000 */
[CCC-:B--2---:R-:W-:Y:S02]  /*d850*/  PRMT R48, R49.reuse, R8.reuse, R64.reuse ;  /* 0x0000000831307216 */ /* 0x1c4fe40000000040 */
[-C--:B------:R-:W-:Y:S01]  /*d860*/  PRMT R49, R49, R7.reuse, R64 ;  /* 0x0000000731317216 */ /* 0x080fe20000000040 */
[----:B------:R2:W4:Y:S01]  /*d870*/  SHFL.IDX PT, R18, R42, R11, 0x1c1f ;  /* 0x001c1f0b2a127589 */ /* 0x00052200000e0000 */
[C-C-:B---3--:R-:W-:Y:S02]  /*d880*/  PRMT R50, R51.reuse, R8, R60.reuse ;  /* 0x0000000833327216 */ /* 0x148fe4000000003c */
[----:B------:R-:W-:-:S02]  /*d890*/  PRMT R51, R51, R7, R60 ;  /* 0x0000000733337216 */ /* 0x000fc4000000003c */
[-C--:B-----5:R-:W-:Y:S02]  /*d8a0*/  PRMT R38, R13, R8.reuse, R90 ;  /* 0x000000080d267216 */ /* 0x0a0fe4000000005a */
[CCC-:B--2---:R-:W-:Y:S02]  /*d8b0*/  PRMT R42, R43.reuse, R8.reuse, R44.reuse ;  /* 0x000000082b2a7216 */ /* 0x1c4fe4000000002c */
[-C--:B------:R-:W-:Y:S02]  /*d8c0*/  PRMT R43, R43, R7.reuse, R44 ;  /* 0x000000072b2b7216 */ /* 0x080fe4000000002c */
[C-C-:B------:R-:W-:Y:S02]  /*d8d0*/  PRMT R44, R45.reuse, R8, R56.reuse ;  /* 0x000000082d2c7216 */ /* 0x140fe40000000038 */
[-C--:B------:R-:W-:Y:S02]  /*d8e0*/  PRMT R45, R45, R7.reuse, R56 ;  /* 0x000000072d2d7216 */ /* 0x080fe40000000038 */
[----:B------:R-:W-:-:S02]  /*d8f0*/  PRMT R39, R13, R7, R90 ;  /* 0x000000070d277216 */ /* 0x000fc4000000005a */
[CCC-:B-1----:R-:W-:Y:S02]  /*d900*/  PRMT R56, R53.reuse, R8.reuse, R68.reuse ;  /* 0x0000000835387216 */ /* 0x1c2fe40000000044 */
[-C--:B------:R-:W-:Y:S02]  /*d910*/  PRMT R57, R53, R7.reuse, R68 ;  /* 0x0000000735397216 */ /* 0x080fe40000000044 */
[C-C-:B----4-:R-:W-:Y:S02]  /*d920*/  PRMT R58, R55.reuse, R8, R18.reuse ;  /* 0x00000008373a7216 */ /* 0x150fe40000000012 */
[----:B------:R-:W-:Y:S01]  /*d930*/  PRMT R59, R55, R7, R18 ;  /* 0x00000007373b7216 */ /* 0x000fe20000000012 */
[----:B------:R-:W-:Y:S06]  /*d940*/  @!P0 BRA `(.L_x_27) ;  /* 0x0000000000048947 */ /* 0x000fec0003800000 */
[----:B------:R-:W-:Y:S01]  /*d950*/  BPT.TRAP 0x1 ;  /* 0x000000040000795c */ /* 0x000fe20000300000 */
.L_x_27:
[----:B------:R-:W-:Y:S05]  /*d960*/  @P2 BRA `(.L_x_28) ;  /* 0x0000000000082947 */ /* 0x000fea0003800000 */
[----:B------:R-:W1:Y:S02]  /*d970*/  SYNCS.PHASECHK.TRANS64.TRYWAIT P2, [UR6+0x16000], R17 ;  /* 0x01600011ff0075a7 */ /* 0x000e640008040146 */
[----:B-1----:R-:W-:Y:S05]  /*d980*/  @!P2 BRA `(.L_x_29) ;  /* 0x0000009c00f8a947 */ /* 0x002fea0003800000 */
.L_x_28:
[----:B------:R-:W-:Y:S01]  /*d990*/  ULEA UR6, UR14, UR12, 0xa ;  /* 0x0000000c0e067291 */ /* 0x000fe2000f8e503f */
[----:B------:R-:W-:Y:S01]  /*d9a0*/  WARPGROUP.ARRIVE ;  /* 0x00000000000079c5 */ /* 0x000fe20000000000 */
[----:B------:R-:W-:Y:S01]  /*d9b0*/  UMOV UR7, 0x40000040 ;  /* 0x4000004000077882 */ /* 0x000fe20000000000 */
[----:B------:R-:W-:Y:S01]  /*d9c0*/  UMOV UR11, 0x40000040 ;  /* 0x40000040000b7882 */ /* 0x000fe20000000000 */
[----:B------:R-:W-:-:S05]  /*d9d0*/  UIADD3 UR10, UR6, 0x2, URZ ;  /* 0x00000002060a7890 */ /* 0x000fca000fffe03f */
[----:B------:R-:W-:Y:S01]  /*d9e0*/  QGMMA.64x64x32.F32.E4M3.E4M3 R152, R24, gdesc[UR4], R152, gsb0 ;  /* 0x00e0000418987df3 */ /* 0x000fe20008000898 */
[----:B------:R-:W-:Y:S02]  /*d9f0*/  UMOV UR7, 0x40000040 ;  /* 0x4000004000077882 */ /* 0x000fe40000000000 */
        /* <DEDUP_REMOVED lines=25> */
[----:B------:R-:W-:Y:S01]  /*db90*/  UIADD3 UR6, UR6, 0x206, URZ ;  /* 0x0000020606067890 */ /* 0x000fe2000fffe03f */
[----:B------:R-:W-:Y:S02]  /*dba0*/  WARPGROUP.DEPBAR.LE gsb0, 0x0 ;  /* 0x00008000000079c5 */ /* 0x000fe40000010000 */
[----:B------:R-:W-:-:S06]  /*dbb0*/  WARPGROUP.ARRIVE ;  /* 0x00000000000079c5 */ /* 0x000fcc0000000000 */
[----:B------:R-:W-:Y:S03]  /*dbc0*/  QGMMA.64x64x32.F32.E4M3.E4M3 R152, R48, gdesc[UR8], R152, gsb0 ;  /* 0x00e0000830987df3 */ /* 0x000fe60008000898 */
[----:B------:R-:W-:Y:S02]  /*dbd0*/  WARPGROUP.DEPBAR.LE gsb0, 0x0 ;  /* 0x00008000000079c5 */ /* 0x000fe40000010000 */
[----:B------:R-:W-:-:S06]  /*dbe0*/  WARPGROUP.ARRIVE ;  /* 0x00000000000079c5 */ /* 0x000fcc0000000000 */
[----:B------:R-:W-:Y:S03]  /*dbf0*/  QGMMA.64x64x32.F32.E4M3.E4M3 R152, R56, gdesc[UR4], R152, gsb0 ;  /* 0x00e0000438987df3 */ /* 0x000fe60008000898 */
[----:B------:R-:W-:Y:S02]  /*dc00*/  WARPGROUP.DEPBAR.LE gsb0, 0x0 ;  /* 0x00008000000079c5 */ /* 0x000fe40000010000 */
[----:B------:R-:W-:Y:S05]  /*dc10*/  @!P0 BRA `(.L_x_30) ;  /* 0x0000000000048947 */ /* 0x000fea0003800000 */
[----:B------:R-:W-:Y:S01]  /*dc20*/  BPT.TRAP 0x1 ;  /* 0x000000040000795c */ /* 0x000fe20000300000 */
.L_x_30:
[----:B------:R-:W-:-:S04]  /*dc30*/  ULEA UR6, UR13, UR38, 0x3 ;  /* 0x000000260d067291 */ /* 0x000fc8000f8e183f */
[----:B------:R-:W-:-:S04]  /*dc40*/  UIADD3 UR6, UR6, 0x16028, URZ ;  /* 0x0001602806067890 */ /* 0x000fc8000fffe03f */
[----:B------:R-:W-:-:S09]  /*dc50*/  UPRMT UR6, URZ, 0x654, UR6 ;  /* 0x000006543f067896 */ /* 0x000fd20008000006 */
[----:B------:R-:W-:Y:S01]  /*dc60*/  SYNCS.ARRIVE.TRANS64.RED.A1T0 RZ, [UR6], RZ ;  /* 0x000000ffffff79a7 */ /* 0x000fe20008100406 */
[----:B------:R-:W-:Y:S05]  /*dc70*/  @P1 BRA `(.L_x_31) ;  /* 0x0000000000041947 */ /* 0x000fea0003800000 */
[----:B------:R-:W-:Y:S01]  /*dc80*/  BPT.TRAP 0x1 ;  /* 0x000000040000795c */ /* 0x000fe20000300000 */
.L_x_31:
[----:B------:R-:W-:-:S04]  /*dc90*/  UIADD3 UR13, UR13, 0x1, URZ ;  /* 0x000000010d0d7890 */ /* 0x000fc8000fffe03f */
[----:B------:R-:W-:-:S04]  /*dca0*/  UISETP.NE.AND UP0, UPT, UR13, 0x5, UPT ;  /* 0x000000050d00788c */ /* 0x000fc8000bf05270 */
[----:B------:R-:W-:Y:S01]  /*dcb0*/  USEL UR13, UR13, URZ, UP0 ;  /* 0x0000003f0d0d7287 */ /* 0x000fe20008000000 */
[----:B------:R-:W-:Y:S11]  /*dcc0*/  @!P0 BRA `(.L_x_32) ;  /* 0x0000000000048947 */ /* 0x000ff60003800000 */
[----:B------:R-:W-:Y:S01]  /*dcd0*/  BPT.TRAP 0x1 ;  /* 0x000000040000795c */ /* 0x000fe20000300000 */
.L_x_32:
[----:B------:R-:W-:-:S04]  /*dce0*/  ULEA UR6, UR13, UR38, 0x3 ;  /* 0x000000260d067291 */ /* 0x000fc8000f8e183f */
[----:B------:R-:W-:-:S04]  /*dcf0*/  UIADD3 UR6, UR6, 0x16028, URZ ;  /* 0x0001602806067890 */ /* 0x000fc8000fffe03f */
[----:B------:R-:W-:-:S09]  /*dd00*/  UPRMT UR6, URZ, 0x654, UR6 ;  /* 0x000006543f067896 */ /* 0x000fd20008000006 */
[----:B------:R-:W-:Y:S01]  /*dd10*/  SYNCS.ARRIVE.TRANS64.RED.A1T0 RZ, [UR6], RZ ;  /* 0x000000ffffff79a7 */ /* 0x000fe20008100406 */
[----:B------:R-:W-:Y:S05]  /*dd20*/  @P1 BRA `(.L_x_33) ;  /* 0x0000000000041947 */ /* 0x000fea0003800000 */
[----:B------:R-:W-:Y:S01]  /*dd30*/  BPT.TRAP 0x1 ;  /* 0x000000040000795c */ /* 0x000fe20000300000 */
.L_x_33:
[----:B------:R-:W-:Y:S01]  /*dd40*/  UIADD3 UR14, UR14, 0x1, URZ ;  /* 0x000000010e0e7890 */ /* 0x000fe2000fffe03f */
[C---:B------:R-:W-:Y:S01]  /*dd50*/  ISETP.GT.AND P2, PT, R12.reuse, 0x2, PT ;  /* 0x000000020c00780c */ /* 0x040fe20003f44270 */
[----:B------:R-:W-:Y:S01]  /*dd60*/  UIADD3 UR13, UR13, 0x1, URZ ;  /* 0x000000010d0d7890 */ /* 0x000fe2000fffe03f */
[----:B------:R-:W-:Y:S01]  /*dd70*/  VIADD R12, R12, 0xffffffff ;  /* 0xffffffff0c0c7836 */ /* 0x000fe20000000000 */
[----:B------:R-:W-:Y:S01]  /*dd80*/  UISETP.NE.AND UP2, UPT, UR14, 0x5, UPT ;  /* 0x000000050e00788c */ /* 0x000fe2000bf45270 */
[----:B------:R-:W-:Y:S01]  /*dd90*/  VIADD R2, R2, 0x100 ;  /* 0x0000010002027836 */ /* 0x000fe20000000000 */
[----:B------:R-:W-:Y:S01]  /*dda0*/  UISETP.NE.AND UP0, UPT, UR13, 0x5, UPT ;  /* 0x000000050d00788c */ /* 0x000fe2000bf05270 */
[----:B-1----:R-:W-:Y:S01]  /*ddb0*/  IMAD.MOV.U32 R17, RZ, RZ, R9 ;  /* 0x000000ffff117224 */ /* 0x002fe200078e0009 */
[----:B------:R-:W-:Y:S01]  /*ddc0*/  USEL UR6, URZ, 0x1, UP2 ;  /* 0x000000013f067887 */ /* 0x000fe20009000000 */
[----:B------:R-:W-:Y:S01]  /*ddd0*/  IMAD.MOV.U32 R13, RZ, RZ, R15 ;  /* 0x000000ffff0d7224 */ /* 0x000fe200078e000f */
[----:B------:R-:W-:-:S02]  /*dde0*/  USEL UR13, UR13, URZ, UP0 ;  /* 0x0000003f0d0d7287 */ /* 0x000fc40008000000 */
[----:B------:R-:W-:Y:S02]  /*ddf0*/  USEL UR14, UR14, URZ, UP2 ;  /* 0x0000003f0e0e7287 */ /* 0x000fe40009000000 */
[----:B------:R-:W-:Y:S01]  /*de00*/  LOP3.LUT R6, R6, UR6, RZ, 0x3c, !PT ;  /* 0x0000000606067c12 */ /* 0x000fe2000f8e3cff */
[----:B------:R-:W-:Y:S09]  /*de10*/  @P2 BRA `(.L_x_34) ;  /* 0xffffff9c00dc2947 */ /* 0x000ff2000383ffff */
.L_x_23:
[----:B------:R-:W-:-:S13]  /*de20*/  ISETP.GE.AND P2, PT, R12, 0x1, PT ;  /* 0x000000010c00780c */ /* 0x000fda0003f46270 */
[----:B------:R-:W-:Y:S05]  /*de30*/  @!P2 BRA `(.L_x_35) ;  /* 0x000000740010a947 */ /* 0x000fea0003800000 */
[----:B------:R-:W-:Y:S01]  /*de40*/  IMAD.MOV.U32 R14, RZ, RZ, R9 ;  /* 0x000000ffff0e7224 */ /* 0x000fe200078e0009 */
[----:B------:R-:W-:Y:S01]  /*de50*/  ULDC UR16, c[0x0][0x604] ;  /* 0x0001810000107ab9 */ /* 0x000fe20000000800 */
[----:B------:R-:W-:-:S07]  /*de60*/  IMAD.MOV.U32 R13, RZ, RZ, R15 ;  /* 0x000000ffff0d7224 */ /* 0x000fce00078e000f */
.L_x_46:
[----:B------:R-:W-:Y:S05]  /*de70*/  @!P0 BRA `(.L_x_36) ;  /* 0x0000000000048947 */ /* 0x000fea0003800000 */
[----:B------:R-:W-:Y:S01]  /*de80*/  BPT.TRAP 0x1 ;  /* 0x000000040000795c */ /* 0x000fe20000300000 */
.L_x_36:
[----:B------:R-:W-:Y:S01]  /*de90*/  ULEA UR6, UR14, UR38, 0x3 ;  /* 0x000000260e067291 */ /* 0x000fe2000f8e183f */
[----:B------:R-:W-:-:S08]  /*dea0*/  SHF.L.U32 R9, R6, 0x1f, RZ ;  /* 0x0000001f06097819 */ /* 0x000fd000000006ff */
[----:B------:R-:W1:Y:S02]  /*deb0*/  SYNCS.PHASECHK.TRANS64.TRYWAIT P2, [UR6+0x16000], R9 ;  /* 0x01600009ff0075a7 */ /* 0x000e640008040146 */
[----:B-1----:R-:W-:Y:S05]  /*dec0*/  @!P2 BRA `(.L_x_37) ;  /* 0x0000009800c0a947 */ /* 0x002fea0003800000 */
.L_x_105:
        /* <DEDUP_REMOVED lines=17> */
.L_x_38:
[C---:B------:R-:W-:Y:S01]  /*dfe0*/  VIADD R15, R2.reuse, 0x8 ;  /* 0x00000008020f7836 */ /* 0x040fe20000000000 */
[----:B------:R-:W-:Y:S01]  /*dff0*/  ULEA UR6, UR14, UR38, 0x3 ;  /* 0x000000260e067291 */ /* 0x000fe2000f8e183f */
[C---:B-1----:R-:W-:Y:S02]  /*e000*/  VIADD R9, R2.reuse, 0x1 ;  /* 0x0000000102097836 */ /* 0x042fe40000000000 */
[----:B------:R-:W-:Y:S01]  /*e010*/  VIADD R16, R2, 0x28 ;  /* 0x0000002802107836 */ /* 0x000fe20000000000 */
[-C--:B------:R-:W-:Y:S01]  /*e020*/  ISETP.GE.AND P6, PT, R0, R15.reuse, PT ;  /* 0x0000000f0000720c */ /* 0x080fe20003fc6270 */
[C---:B------:R-:W-:Y:S01]  /*e030*/  VIADD R184, R2.reuse, 0x79 ;  /* 0x0000007902b87836 */ /* 0x040fe20000000000 */
[----:B------:R-:W-:Y:S01]  /*e040*/  ISETP.GE.AND P5, PT, R3, R15, PT ;  /* 0x0000000f0300720c */ /* 0x000fe20003fa6270 */
[----:B------:R-:W-:Y:S01]  /*e050*/  VIADD R15, R2, 0x10 ;  /* 0x00000010020f7836 */ /* 0x000fe20000000000 */
[----:B------:R-:W-:Y:S02]  /*e060*/  FSEL R28, R28, -INF , P6 ;  /* 0xff8000001c1c7808 */ /* 0x000fe40003000000 */
[----:B------:R-:W-:-:S02]  /*e070*/  FSEL R30, R30, -INF , P5 ;  /* 0xff8000001e1e7808 */ /* 0x000fc40002800000 */
[-C--:B------:R-:W-:Y:S02]  /*e080*/  ISETP.GE.AND P6, PT, R0, R15.reuse, PT ;  /* 0x0000000f0000720c */ /* 0x080fe40003fc6270 */
[C---:B------:R-:W-:Y:S01]  /*e090*/  ISETP.GE.AND P5, PT, R3.reuse, R15, PT ;  /* 0x0000000f0300720c */ /* 0x040fe20003fa6270 */
[----:B------:R-:W-:Y:S01]  /*e0a0*/  VIADD R15, R2, 0x18 ;  /* 0x00000018020f7836 */ /* 0x000fe20000000000 */
[----:B------:R-:W-:Y:S02]  /*e0b0*/  FSEL R32, R32, -INF , P6 ;  /* 0xff80000020207808 */ /* 0x000fe40003000000 */
[-C--:B------:R-:W-:Y:S02]  /*e0c0*/  ISETP.GE.AND P2, PT, R0, R9.reuse, PT ;  /* 0x000000090000720c */ /* 0x080fe40003f46270 */
[----:B------:R-:W-:Y:S01]  /*e0d0*/  ISETP.GE.AND P4, PT, R3, R9, PT ;  /* 0x000000090300720c */ /* 0x000fe20003f86270 */
[----:B------:R-:W-:Y:S01]  /*e0e0*/  VIADD R9, R2, 0x9 ;  /* 0x0000000902097836 */ /* 0x000fe20000000000 */
[----:B------:R-:W-:-:S02]  /*e0f0*/  ISETP.GE.AND P6, PT, R0, R15, PT ;  /* 0x0000000f0000720c */ /* 0x000fc40003fc6270 */
[----:B------:R-:W-:Y:S02]  /*e100*/  FSEL R25, R25, -INF , P2 ;  /* 0xff80000019197808 */ /* 0x000fe40001000000 */
[----:B------:R-:W-:Y:S02]  /*e110*/  FSEL R36, R36, -INF , P6 ;  /* 0xff80000024247808 */ /* 0x000fe40003000000 */
[----:B------:R-:W-:Y:S02]  /*e120*/  FSEL R27, R27, -INF , P4 ;  /* 0xff8000001b1b7808 */ /* 0x000fe40002000000 */
[C---:B------:R-:W-:Y:S02]  /*e130*/  ISETP.GE.AND P6, PT, R0.reuse, R2, PT ;  /* 0x000000020000720c */ /* 0x040fe40003fc6270 */
[-C--:B------:R-:W-:Y:S02]  /*e140*/  ISETP.GE.AND P2, PT, R0, R9.reuse, PT ;  /* 0x000000090000720c */ /* 0x080fe40003f46270 */
[----:B------:R-:W-:Y:S01]  /*e150*/  ISETP.GE.AND P4, PT, R3, R9, PT ;  /* 0x000000090300720c */ /* 0x000fe20003f86270 */
[----:B------:R-:W-:Y:S01]  /*e160*/  VIADD R9, R2, 0x11 ;  /* 0x0000001102097836 */ /* 0x000fe20000000000 */
[----:B------:R-:W-:-:S02]  /*e170*/  FSEL R34, R34, -INF , P5 ;  /* 0xff80000022227808 */ /* 0x000fc40002800000 */
[----:B------:R-:W-:Y:S02]  /*e180*/  ISETP.GE.AND P5, PT, R3, R15, PT ;  /* 0x0000000f0300720c */ /* 0x000fe40003fa6270 */
[----:B------:R-:W-:Y:S02]  /*e190*/  FSEL R15, R24, -INF , P6 ;  /* 0xff800000180f7808 */ /* 0x000fe40003000000 */
[----:B------:R-:W-:Y:S02]  /*e1a0*/  FSEL R29, R29, -INF , P2 ;  /* 0xff8000001d1d7808 */ /* 0x000fe40001000000 */
[----:B------:R-:W-:Y:S02]  /*e1b0*/  FSEL R31, R31, -INF , P4 ;  /* 0xff8000001f1f7808 */ /* 0x000fe40002000000 */
[-C--:B------:R-:W-:Y:S02]  /*e1c0*/  ISETP.GE.AND P2, PT, R0, R9.reuse, PT ;  /* 0x000000090000720c */ /* 0x080fe40003f46270 */
[----:B------:R-:W-:Y:S01]  /*e1d0*/  ISETP.GE.AND P4, PT, R3, R9, PT ;  /* 0x000000090300720c */ /* 0x000fe20003f86270 */
[----:B------:R-:W-:Y:S01]  /*e1e0*/  VIADD R9, R2, 0x19 ;  /* 0x0000001902097836 */ /* 0x000fe20000000000 */
[----:B------:R-:W-:-:S02]  /*e1f0*/  FMNMX R18, R15, R14, !PT ;  /* 0x0000000e0f127209 */ /* 0x000fc40007800000 */
[----:B------:R-:W-:Y:S02]  /*e200*/  FSEL R33, R33, -INF , P2 ;  /* 0xff80000021217808 */ /* 0x000fe40001000000 */
[----:B------:R-:W-:Y:S02]  /*e210*/  FSEL R35, R35, -INF , P4 ;  /* 0xff80000023237808 */ /* 0x000fe40002000000 */
[----:B------:R-:W-:Y:S02]  /*e220*/  FMNMX R17, R25, R18, !PT ;  /* 0x0000001219117209 */ /* 0x000fe40007800000 */
[-C--:B------:R-:W-:Y:S02]  /*e230*/  ISETP.GE.AND P2, PT, R0, R9.reuse, PT ;  /* 0x000000090000720c */ /* 0x080fe40003f46270 */
[----:B------:R-:W-:Y:S01]  /*e240*/  ISETP.GE.AND P4, PT, R3, R9, PT ;  /* 0x000000090300720c */ /* 0x000fe20003f86270 */
[----:B------:R-:W-:Y:S01]  /*e250*/  VIADD R9, R2, 0x20 ;  /* 0x0000002002097836 */ /* 0x000fe20000000000 */
[----:B------:R-:W-:-:S02]  /*e260*/  FMNMX R18, R28, R17, !PT ;  /* 0x000000111c127209 */ /* 0x000fc40007800000 */
[----:B------:R-:W-:Y:S02]  /*e270*/  FSEL R38, R38, -INF , P5 ;  /* 0xff80000026267808 */ /* 0x000fe40002800000 */
[----:B------:R-:W-:Y:S02]  /*e280*/  FSEL R37, R37, -INF , P2 ;  /* 0xff80000025257808 */ /* 0x000fe40001000000 */
[-C--:B------:R-:W-:Y:S02]  /*e290*/  ISETP.GE.AND P5, PT, R0, R9.reuse, PT ;  /* 0x000000090000720c */ /* 0x080fe40003fa6270 */
[----:B------:R-:W-:Y:S01]  /*e2a0*/  ISETP.GE.AND P2, PT, R3, R9, PT ;  /* 0x000000090300720c */ /* 0x000fe20003f46270 */
[----:B------:R-:W-:Y:S01]  /*e2b0*/  VIADD R9, R2, 0x21 ;  /* 0x0000002102097836 */ /* 0x000fe20000000000 */
[----:B------:R-:W-:Y:S02]  /*e2c0*/  FMNMX R17, R29, R18, !PT ;  /* 0x000000121d117209 */ /* 0x000fe40007800000 */
[----:B------:R-:W-:-:S02]  /*e2d0*/  FSEL R39, R39, -INF , P4 ;  /* 0xff80000027277808 */ /* 0x000fc40002000000 */
[----:B------:R-:W-:Y:S02]  /*e2e0*/  FSEL R40, R40, -INF , P5 ;  /* 0xff80000028287808 */ /* 0x000fe40002800000 */
[----:B------:R-:W-:Y:S02]  /*e2f0*/  FMNMX R18, R32, R17, !PT ;  /* 0x0000001120127209 */ /* 0x000fe40007800000 */
[-C--:B------:R-:W-:Y:S02]  /*e300*/  ISETP.GE.AND P4, PT, R0, R9.reuse, PT ;  /* 0x000000090000720c */ /* 0x080fe40003f86270 */
[----:B------:R-:W-:Y:S01]  /*e310*/  ISETP.GE.AND P5, PT, R3, R9, PT ;  /* 0x000000090300720c */ /* 0x000fe20003fa6270 */
[----:B------:R-:W-:Y:S01]  /*e320*/  VIADD R9, R2, 0x29 ;  /* 0x0000002902097836 */ /* 0x000fe20000000000 */
[----:B------:R-:W-:Y:S02]  /*e330*/  FMNMX R17, R33, R18, !PT ;  /* 0x0000001221117209 */ /* 0x000fe40007800000 */
[----:B------:R-:W-:-:S02]  /*e340*/  FSEL R41, R41, -INF , P4 ;  /* 0xff80000029297808 */ /* 0x000fc40002000000 */
[----:B------:R-:W-:Y:S02]  /*e350*/  FSEL R43, R43, -INF , P5 ;  /* 0xff8000002b2b7808 */ /* 0x000fe40002800000 */
[-C--:B------:R-:W-:Y:S02]  /*e360*/  ISETP.GE.AND P4, PT, R0, R9.reuse, PT ;  /* 0x000000090000720c */ /* 0x080fe40003f86270 */
[----:B------:R-:W-:Y:S01]  /*e370*/  ISETP.GE.AND P5, PT, R3, R9, PT ;  /* 0x000000090300720c */ /* 0x000fe20003fa6270 */
[----:B------:R-:W-:Y:S01]  /*e380*/  VIADD R9, R2, 0x31 ;  /* 0x0000003102097836 */ /* 0x000fe20000000000 */
[----:B------:R-:W-:Y:S02]  /*e390*/  FMNMX R18, R36, R17, !PT ;  /* 0x0000001124127209 */ /* 0x000fe40007800000 */
[----:B------:R-:W-:Y:S02]  /*e3a0*/  FSEL R45, R45, -INF , P4 ;  /* 0xff8000002d2d7808 */ /* 0x000fe40002000000 */
[----:B------:R-:W-:-:S02]  /*e3b0*/  FSEL R47, R47, -INF , P5 ;  /* 0xff8000002f2f7808 */ /* 0x000fc40002800000 */
[----:B------:R-:W-:Y:S02]  /*e3c0*/  FMNMX R17, R37, R18, !PT ;  /* 0x0000001225117209 */ /* 0x000fe40007800000 */
[-C--:B------:R-:W-:Y:S02]  /*e3d0*/  ISETP.GE.AND P4, PT, R0, R9.reuse, PT ;  /* 0x000000090000720c */ /* 0x080fe40003f86270 */
[----:B------:R-:W-:Y:S01]  /*e3e0*/  ISETP.GE.AND P5, PT, R3, R9, PT ;  /* 0x000000090300720c */ /* 0x000fe20003fa6270 */
[----:B------:R-:W-:Y:S01]  /*e3f0*/  VIADD R9, R2, 0x39 ;  /* 0x0000003902097836 */ /* 0x000fe20000000000 */
[----:B------:R-:W-:Y:S02]  /*e400*/  ISETP.GE.AND P6, PT, R0, R16, PT ;  /* 0x000000100000720c */ /* 0x000fe40003fc6270 */
[----:B------:R-:W-:Y:S02]  /*e410*/  FMNMX R18, R40, R17, !PT ;  /* 0x0000001128127209 */ /* 0x000fe40007800000 */
[----:B------:R-:W-:-:S02]  /*e420*/  FSEL R42, R42, -INF , P2 ;  /* 0xff8000002a2a7808 */ /* 0x000fc40001000000 */
[----:B------:R-:W-:Y:S01]  /*e430*/  ISETP.GE.AND P2, PT, R3, R16, PT ;  /* 0x000000100300720c */ /* 0x000fe20003f46270 */
[----:B------:R-:W-:Y:S01]  /*e440*/  VIADD R16, R2, 0x30 ;  /* 0x0000003002107836 */ /* 0x000fe20000000000 */
[----:B------:R-:W-:Y:S02]  /*e450*/  FSEL R49, R49, -INF , P4 ;  /* 0xff80000031317808 */ /* 0x000fe40002000000 */
[----:B------:R-:W-:Y:S02]  /*e460*/  FSEL R51, R51, -INF , P5 ;  /* 0xff80000033337808 */ /* 0x000fe40002800000 */
[-C--:B------:R-:W-:Y:S02]  /*e470*/  ISETP.GE.AND P4, PT, R0, R9.reuse, PT ;  /* 0x000000090000720c */ /* 0x080fe40003f86270 */
[----:B------:R-:W-:Y:S02]  /*e480*/  ISETP.GE.AND P5, PT, R3, R9, PT ;  /* 0x000000090300720c */ /* 0x000fe40003fa6270 */
[----:B------:R-:W-:-:S02]  /*e490*/  FSEL R44, R44, -INF , P6 ;  /* 0xff8000002c2c7808 */ /* 0x000fc40003000000 */
[----:B------:R-:W-:Y:S02]  /*e4a0*/  FMNMX R9, R41, R18, !PT ;  /* 0x0000001229097209 */ /* 0x000fe40007800000 */
[-C--:B------:R-:W-:Y:S02]  /*e4b0*/  ISETP.GE.AND P6, PT, R0, R16.reuse, PT ;  /* 0x000000100000720c */ /* 0x080fe40003fc6270 */
[----:B------:R-:W-:Y:S01]  /*e4c0*/  FMNMX R18, R44, R9, !PT ;  /* 0x000000092c127209 */ /* 0x000fe20007800000 */
[----:B------:R-:W-:Y:S01]  /*e4d0*/  VIADD R9, R2, 0x41 ;  /* 0x0000004102097836 */ /* 0x000fe20000000000 */
[----:B------:R-:W-:Y:S02]  /*e4e0*/  FSEL R46, R46, -INF , P2 ;  /* 0xff8000002e2e7808 */ /* 0x000fe40001000000 */
[----:B------:R-:W-:Y:S01]  /*e4f0*/  ISETP.GE.AND P2, PT, R3, R16, PT ;  /* 0x000000100300720c */ /* 0x000fe20003f46270 */
[----:B------:R-:W-:Y:S01]  /*e500*/  VIADD R16, R2, 0x38 ;  /* 0x0000003802107836 */ /* 0x000fe20000000000 */
[----:B------:R-:W-:-:S02]  /*e510*/  FSEL R48, R48, -INF , P6 ;  /* 0xff80000030307808 */ /* 0x000fc40003000000 */
[----:B------:R-:W-:Y:S02]  /*e520*/  FMNMX R17, R45, R18, !PT ;  /* 0x000000122d117209 */ /* 0x000fe40007800000 */
[-C--:B------:R-:W-:Y:S02]  /*e530*/  ISETP.GE.AND P6, PT, R0, R16.reuse, PT ;  /* 0x000000100000720c */ /* 0x080fe40003fc6270 */
[----:B------:R-:W-:Y:S02]  /*e540*/  FMNMX R18, R48, R17, !PT ;  /* 0x0000001130127209 */ /* 0x000fe40007800000 */
[----:B------:R-:W-:Y:S02]  /*e550*/  FSEL R50, R50, -INF , P2 ;  /* 0xff80000032327808 */ /* 0x000fe40001000000 */
[----:B------:R-:W-:Y:S01]  /*e560*/  ISETP.GE.AND P2, PT, R3, R16, PT ;  /* 0x000000100300720c */ /* 0x000fe20003f46270 */
[----:B------:R-:W-:Y:S01]  /*e570*/  VIADD R16, R2, 0x40 ;  /* 0x0000004002107836 */ /* 0x000fe20000000000 */
[----:B------:R-:W-:-:S02]  /*e580*/  FSEL R52, R52, -INF , P6 ;  /* 0xff80000034347808 */ /* 0x000fc40003000000 */
[----:B------:R-:W-:Y:S02]  /*e590*/  FMNMX R17, R49, R18, !PT ;  /* 0x0000001231117209 */ /* 0x000fe40007800000 */
[-C--:B------:R-:W-:Y:S02]  /*e5a0*/  ISETP.GE.AND P6, PT, R0, R16.reuse, PT ;  /* 0x000000100000720c */ /* 0x080fe40003fc6270 */
[----:B------:R-:W-:Y:S02]  /*e5b0*/  FSEL R53, R53, -INF , P4 ;  /* 0xff80000035357808 */ /* 0x000fe40002000000 */
[----:B------:R-:W-:Y:S02]  /*e5c0*/  FMNMX R18, R52, R17, !PT ;  /* 0x0000001134127209 */ /* 0x000fe40007800000 */
[----:B------:R-:W-:Y:S02]  /*e5d0*/  FSEL R54, R54, -INF , P2 ;  /* 0xff80000036367808 */ /* 0x000fe40001000000 */
[----:B------:R-:W-:Y:S01]  /*e5e0*/  ISETP.GE.AND P2, PT, R3, R16, PT ;  /* 0x000000100300720c */ /* 0x000fe20003f46270 */
[----:B------:R-:W-:Y:S01]  /*e5f0*/  VIADD R16, R2, 0x48 ;  /* 0x0000004802107836 */ /* 0x000fe20000000000 */
[----:B------:R-:W-:-:S02]  /*e600*/  ISETP.GE.AND P4, PT, R0, R9, PT ;  /* 0x000000090000720c */ /* 0x000fc40003f86270 */
[----:B------:R-:W-:Y:S02]  /*e610*/  FSEL R56, R56, -INF , P6 ;  /* 0xff80000038387808 */ /* 0x000fe40003000000 */
[----:B------:R-:W-:Y:S02]  /*e620*/  FMNMX R17, R53, R18, !PT ;  /* 0x0000001235117209 */ /* 0x000fe40007800000 */
[----:B------:R-:W-:Y:S02]  /*e630*/  FSEL R55, R55, -INF , P5 ;  /* 0xff80000037377808 */ /* 0x000fe40002800000 */
[----:B------:R-:W-:Y:S01]  /*e640*/  ISETP.GE.AND P5, PT, R3, R9, PT ;  /* 0x000000090300720c */ /* 0x000fe20003fa6270 */
[----:B------:R-:W-:Y:S01]  /*e650*/  VIADD R9, R2, 0x49 ;  /* 0x0000004902097836 */ /* 0x000fe20000000000 */
[----:B------:R-:W-:Y:S02]  /*e660*/  ISETP.GE.AND P6, PT, R0, R16, PT ;  /* 0x000000100000720c */ /* 0x000fe40003fc6270 */
[----:B------:R-:W-:-:S02]  /*e670*/  FSEL R57, R57, -INF , P4 ;  /* 0xff80000039397808 */ /* 0x000fc40002000000 */
[----:B------:R-:W-:Y:S02]  /*e680*/  FMNMX R18, R56, R17, !PT ;  /* 0x0000001138127209 */ /* 0x000fe40007800000 */
[----:B------:R-:W-:Y:S02]  /*e690*/  FSEL R58, R58, -INF , P2 ;  /* 0xff8000003a3a7808 */ /* 0x000fe40001000000 */
[----:B------:R-:W-:Y:S01]  /*e6a0*/  ISETP.GE.AND P2, PT, R3, R16, PT ;  /* 0x000000100300720c */ /* 0x000fe20003f46270 */
[----:B------:R-:W-:Y:S01]  /*e6b0*/  VIADD R16, R2, 0x50 ;  /* 0x0000005002107836 */ /* 0x000fe20000000000 */
[----:B------:R-:W-:Y:S02]  /*e6c0*/  ISETP.GE.AND P4, PT, R0, R9, PT ;  /* 0x000000090000720c */ /* 0x000fe40003f86270 */
[----:B------:R-:W-:Y:S02]  /*e6d0*/  FSEL R60, R60, -INF , P6 ;  /* 0xff8000003c3c7808 */ /* 0x000fe40003000000 */
[----:B------:R-:W-:-:S02]  /*e6e0*/  FMNMX R17, R57, R18, !PT ;  /* 0x0000001239117209 */ /* 0x000fc40007800000 */
[----:B------:R-:W-:Y:S02]  /*e6f0*/  FSEL R59, R59, -INF , P5 ;  /* 0xff8000003b3b7808 */ /* 0x000fe40002800000 */
[----:B------:R-:W-:Y:S01]  /*e700*/  ISETP.GE.AND P5, PT, R3, R9, PT ;  /* 0x000000090300720c */ /* 0x000fe20003fa6270 */
[----:B------:R-:W-:Y:S01]  /*e710*/  VIADD R9, R2, 0x51 ;  /* 0x0000005102097836 */ /* 0x000fe20000000000 */
[----:B------:R-:W-:Y:S02]  /*e720*/  ISETP.GE.AND P6, PT, R0, R16, PT ;  /* 0x000000100000720c */ /* 0x000fe40003fc6270 */
[----:B------:R-:W-:Y:S02]  /*e730*/  FSEL R61, R61, -INF , P4 ;  /* 0xff8000003d3d7808 */ /* 0x000fe40002000000 */
[----:B------:R-:W-:Y:S01]  /*e740*/  FMNMX R18, R60, R17, !PT ;  /* 0x000000113c127209 */ /* 0x000fe20007800000 */
[----:B------:R-:W-:Y:S01]  /*e750*/  VIADD R17, R2, 0x59 ;  /* 0x0000005902117836 */ /* 0x000fe20000000000 */
[----:B------:R-:W-:-:S02]  /*e760*/  FSEL R62, R62, -INF , P2 ;  /* 0xff8000003e3e7808 */ /* 0x000fc40001000000 */
[----:B------:R-:W-:Y:S01]  /*e770*/  ISETP.GE.AND P2, PT, R3, R16, PT ;  /* 0x000000100300720c */ /* 0x000fe20003f46270 */
[----:B------:R-:W-:Y:S01]  /*e780*/  VIADD R16, R2, 0x58 ;  /* 0x0000005802107836 */ /* 0x000fe20000000000 */
[----:B------:R-:W-:Y:S02]  /*e790*/  ISETP.GE.AND P4, PT, R0, R9, PT ;  /* 0x000000090000720c */ /* 0x000fe40003f86270 */
[----:B------:R-:W-:Y:S02]  /*e7a0*/  FSEL R64, R64, -INF , P6 ;  /* 0xff80000040407808 */ /* 0x000fe40003000000 */
[----:B------:R-:W-:Y:S01]  /*e7b0*/  FMNMX R19, R61, R18, !PT ;  /* 0x000000123d137209 */ /* 0x000fe20007800000 */
[----:B------:R-:W-:Y:S01]  /*e7c0*/  VIADD R18, R2, 0x60 ;  /* 0x0000006002127836 */ /* 0x000fe20000000000 */
[----:B------:R-:W-:Y:S02]  /*e7d0*/  ISETP.GE.AND P6, PT, R0, R16, PT ;  /* 0x000000100000720c */ /* 0x000fe40003fc6270 */
[----:B------:R-:W-:-:S02]  /*e7e0*/  FSEL R65, R65, -INF , P4 ;  /* 0xff80000041417808 */ /* 0x000fc40002000000 */
[----:B------:R-:W-:Y:S01]  /*e7f0*/  FMNMX R20, R64, R19, !PT ;  /* 0x0000001340147209 */ /* 0x000fe20007800000 */
        /* <DEDUP_REMOVED lines=107> */
[----:B------:R-:W-:Y:S02]  /*eeb0*/  FMNMX R207, R117, R206, !PT ;  /* 0x000000ce75cf7209 */ /* 0x000fe40007800000 */
[----:B------:R-:W-:Y:S02]  /*eec0*/  ISETP.GE.AND P6, PT, R0, R203, PT ;  /* 0x000000cb0000720c */ /* 0x000fe40003fc6270 */
[----:B------:R-:W-:Y:S01]  /*eed0*/  FSEL R206, R121, -INF , P4 ;  /* 0xff80000079ce7808 */ /* 0x000fe20002000000 */
[----:B------:R-:W-:Y:S01]  /*eee0*/  VIADD R121, R2, 0xd1 ;  /* 0x000000d102797836 */ /* 0x000fe20000000000 */
[----:B------:R-:W-:-:S02]  /*eef0*/  FMNMX R207, R120, R207, !PT ;  /* 0x000000cf78cf7209 */ /* 0x000fc40007800000 */
[----:B------:R-:W-:Y:S02]  /*ef00*/  ISETP.GE.AND P4, PT, R0, R204, PT ;  /* 0x000000cc0000720c */ /* 0x000fe40003f86270 */
[----:B------:R-:W-:Y:S02]  /*ef10*/  FSEL R124, R124, -INF , P6 ;  /* 0xff8000007c7c7808 */ /* 0x000fe40003000000 */
[----:B------:R-:W-:Y:S01]  /*ef20*/  FMNMX R209, R206, R207, !PT ;  /* 0x000000cfced17209 */ /* 0x000fe20007800000 */
[----:B------:R-:W-:Y:S01]  /*ef30*/  VIADD R207, R2, 0xd8 ;  /* 0x000000d802cf7836 */ /* 0x000fe20000000000 */
[----:B------:R-:W-:Y:S02]  /*ef40*/  ISETP.GE.AND P6, PT, R0, R205, PT ;  /* 0x000000cd0000720c */ /* 0x000fe40003fc6270 */
[----:B------:R-:W-:Y:S01]  /*ef50*/  FSEL R208, R125, -INF , P4 ;  /* 0xff8000007dd07808 */ /* 0x000fe20002000000 */
[----:B------:R-:W-:Y:S01]  /*ef60*/  VIADD R125, R2, 0xd9 ;  /* 0x000000d9027d7836 */ /* 0x000fe20000000000 */
[----:B------:R-:W-:-:S02]  /*ef70*/  FMNMX R211, R124, R209, !PT ;  /* 0x000000d17cd37209 */ /* 0x000fc40007800000 */
[----:B------:R-:W-:Y:S02]  /*ef80*/  ISETP.GE.AND P4, PT, R0, R121, PT ;  /* 0x000000790000720c */ /* 0x000fe40003f86270 */
[----:B------:R-:W-:Y:S01]  /*ef90*/  FSEL R209, R128, -INF , P6 ;  /* 0xff80000080d17808 */ /* 0x000fe20003000000 */
[----:B------:R-:W-:Y:S01]  /*efa0*/  VIADD R128, R2, 0xe0 ;  /* 0x000000e002807836 */ /* 0x000fe20000000000 */
[----:B------:R-:W-:Y:S02]  /*efb0*/  FMNMX R212, R208, R211, !PT ;  /* 0x000000d3d0d47209 */ /* 0x000fe40007800000 */
        /* <DEDUP_REMOVED lines=25> */
[----:B------:R-:W-:Y:S02]  /*f150*/  FSEL R141, R141, -INF , P4 ;  /* 0xff8000008d8d7808 */ /* 0x000fe40002000000 */
[----:B------:R-:W-:Y:S01]  /*f160*/  FMNMX R218, R215, R216, !PT ;  /* 0x000000d8d7da7209 */ /* 0x000fe20007800000 */
[----:B------:R-:W-:Y:S01]  /*f170*/  VIADD R216, R2, 0xf9 ;  /* 0x000000f902d87836 */ /* 0x000fe20000000000 */
[----:B------:R-:W-:-:S02]  /*f180*/  ISETP.GE.AND P4, PT, R0, R137, PT ;  /* 0x000000890000720c */ /* 0x000fc40003f86270 */
[----:B------:R-:W-:Y:S02]  /*f190*/  FSEL R144, R144, -INF , P6 ;  /* 0xff80000090907808 */ /* 0x000fe40003000000 */
[----:B------:R-:W-:Y:S02]  /*f1a0*/  FMNMX R217, R141, R218, !PT ;  /* 0x000000da8dd97209 */ /* 0x000fe40007800000 */
[----:B------:R-:W-:Y:S02]  /*f1b0*/  ISETP.GE.AND P6, PT, R0, R140, PT ;  /* 0x0000008c0000720c */ /* 0x000fe40003fc6270 */
[----:B------:R-:W-:Y:S02]  /*f1c0*/  FSEL R145, R145, -INF , P4 ;  /* 0xff80000091917808 */ /* 0x000fe40002000000 */
[----:B------:R-:W-:Y:S02]  /*f1d0*/  FMNMX R218, R144, R217, !PT ;  /* 0x000000d990da7209 */ /* 0x000fe40007800000 */
[----:B------:R-:W-:-:S02]  /*f1e0*/  FSEL R63, R63, -INF , P5 ;  /* 0xff8000003f3f7808 */ /* 0x000fc40002800000 */
[----:B------:R-:W-:Y:S02]  /*f1f0*/  ISETP.GE.AND P4, PT, R3, R9, PT ;  /* 0x000000090300720c */ /* 0x000fe40003f86270 */
[----:B------:R-:W-:Y:S02]  /*f200*/  ISETP.GE.AND P5, PT, R0, R216, PT ;  /* 0x000000d80000720c */ /* 0x000fe40003fa6270 */
[----:B------:R-:W-:Y:S02]  /*f210*/  FSEL R148, R148, -INF , P6 ;  /* 0xff80000094947808 */ /* 0x000fe40003000000 */
[----:B------:R-:W-:Y:S02]  /*f220*/  FMNMX R9, R145, R218, !PT ;  /* 0x000000da91097209 */ /* 0x000fe40007800000 */
[----:B------:R-:W-:Y:S02]  /*f230*/  FSEL R66, R66, -INF , P2 ;  /* 0xff80000042427808 */ /* 0x000fe40001000000 */
[----:B------:R-:W-:-:S02]  /*f240*/  ISETP.GE.AND P2, PT, R3, R16, PT ;  /* 0x000000100300720c */ /* 0x000fc40003f46270 */
[----:B------:R-:W-:Y:S02]  /*f250*/  FSEL R149, R149, -INF , P5 ;  /* 0xff80000095957808 */ /* 0x000fe40002800000 */
[----:B------:R-:W-:Y:S02]  /*f260*/  FMNMX R16, R148, R9, !PT ;  /* 0x0000000994107209 */ /* 0x000fe40007800000 */
[----:B------:R-:W-:Y:S02]  /*f270*/  ISETP.GE.AND P5, PT, R3, R17, PT ;  /* 0x000000110300720c */ /* 0x000fe40003fa6270 */
[----:B------:R-:W-:Y:S02]  /*f280*/  FMNMX R16, R149, R16, !PT ;  /* 0x0000001095107209 */ /* 0x000fe40007800000 */
[----:B------:R-:W-:Y:S02]  /*f290*/  ISETP.GE.AND P6, PT, R3, R18, PT ;  /* 0x000000120300720c */ /* 0x000fe40003fc6270 */
[----:B------:R-:W-:Y:S01]  /*f2a0*/  FSEL R71, R71, -INF , P5 ;  /* 0xff80000047477808 */ /* 0x000fe20002800000 */
[----:B------:R-:W1:Y:S01]  /*f2b0*/  SHFL.BFLY PT, R9, R16, 0x1, 0x1f ;  /* 0x0c201f0010097f89 */ /* 0x000e6200000e0000 */
[----:B------:R-:W-:-:S02]  /*f2c0*/  ISETP.GE.AND P5, PT, R3, R21, PT ;  /* 0x000000150300720c */ /* 0x000fc40003fa6270 */
[----:B------:R-:W-:Y:S02]  /*f2d0*/  FSEL R74, R74, -INF , P6 ;  /* 0xff8000004a4a7808 */ /* 0x000fe40003000000 */
[----:B------:R-:W-:Y:S02]  /*f2e0*/  ISETP.GE.AND P6, PT, R3, R22, PT ;  /* 0x000000160300720c */ /* 0x000fe40003fc6270 */
[----:B------:R-:W-:Y:S02]  /*f2f0*/  FSEL R67, R67, -INF , P4 ;  /* 0xff80000043437808 */ /* 0x000fe40002000000 */
[----:B------:R-:W-:Y:S02]  /*f300*/  FSEL R79, R79, -INF , P5 ;  /* 0xff8000004f4f7808 */ /* 0x000fe40002800000 */
[C---:B------:R-:W-:Y:S02]  /*f310*/  ISETP.GE.AND P4, PT, R3.reuse, R19, PT ;  /* 0x000000130300720c */ /* 0x040fe40003f86270 */
[----:B------:R-:W-:-:S02]  /*f320*/  ISETP.GE.AND P5, PT, R3, R184, PT ;  /* 0x000000b80300720c */ /* 0x000fc40003fa6270 */
[----:B------:R-:W-:Y:S02]  /*f330*/  FSEL R70, R70, -INF , P2 ;  /* 0xff80000046467808 */ /* 0x000fe40001000000 */
[----:B------:R-:W-:Y:S02]  /*f340*/  FSEL R82, R82, -INF , P6 ;  /* 0xff80000052527808 */ /* 0x000fe40003000000 */
[C---:B------:R-:W-:Y:S02]  /*f350*/  ISETP.GE.AND P2, PT, R3.reuse, R20, PT ;  /* 0x000000140300720c */ /* 0x040fe40003f46270 */
[----:B------:R-:W-:Y:S02]  /*f360*/  ISETP.GE.AND P6, PT, R3, R185, PT ;  /* 0x000000b90300720c */ /* 0x000fe40003fc6270 */
[----:B------:R-:W-:Y:S02]  /*f370*/  FSEL R75, R75, -INF , P4 ;  /* 0xff8000004b4b7808 */ /* 0x000fe40002000000 */
[----:B-1----:R-:W-:-:S02]  /*f380*/  FMNMX R9, R16, R9, !PT ;  /* 0x0000000910097209 */ /* 0x002fc40007800000 */
[----:B------:R-:W-:Y:S02]  /*f390*/  FSEL R87, R87, -INF , P5 ;  /* 0xff80000057577808 */ /* 0x000fe40002800000 */
[C---:B------:R-:W-:Y:S01]  /*f3a0*/  ISETP.GE.AND P4, PT, R3.reuse, R23, PT ;  /* 0x000000170300720c */ /* 0x040fe20003f86270 */
[----:B------:R-:W1:Y:S01]  /*f3b0*/  SHFL.BFLY PT, R16, R9, 0x2, 0x1f ;  /* 0x0c401f0009107f89 */ /* 0x000e6200000e0000 */
[C---:B------:R-:W-:Y:S02]  /*f3c0*/  ISETP.GE.AND P5, PT, R3.reuse, R188, PT ;  /* 0x000000bc0300720c */ /* 0x040fe40003fa6270 */
[----:B------:R-:W-:Y:S02]  /*f3d0*/  FSEL R78, R78, -INF , P2 ;  /* 0xff8000004e4e7808 */ /* 0x000fe40001000000 */
[----:B------:R-:W-:Y:S02]  /*f3e0*/  FSEL R90, R90, -INF , P6 ;  /* 0xff8000005a5a7808 */ /* 0x000fe40003000000 */
[----:B------:R-:W-:-:S02]  /*f3f0*/  ISETP.GE.AND P2, PT, R3, R24, PT ;  /* 0x000000180300720c */ /* 0x000fc40003f46270 */
[----:B------:R-:W-:Y:S02]  /*f400*/  ISETP.GE.AND P6, PT, R3, R189, PT ;  /* 0x000000bd0300720c */ /* 0x000fe40003fc6270 */
[----:B------:R-:W-:Y:S02]  /*f410*/  FSEL R83, R83, -INF , P4 ;  /* 0xff80000053537808 */ /* 0x000fe40002000000 */
[----:B------:R-:W-:Y:S02]  /*f420*/  FSEL R95, R95, -INF , P5 ;  /* 0xff8000005f5f7808 */ /* 0x000fe40002800000 */
[C---:B------:R-:W-:Y:S02]  /*f430*/  ISETP.GE.AND P4, PT, R3.reuse, R186, PT ;  /* 0x000000ba0300720c */ /* 0x040fe40003f86270 */
[----:B------:R-:W-:Y:S02]  /*f440*/  ISETP.GE.AND P5, PT, R3, R192, PT ;  /* 0x000000c00300720c */ /* 0x000fe40003fa6270 */
[----:B------:R-:W-:-:S02]  /*f450*/  FSEL R86, R86, -INF , P2 ;  /* 0xff80000056567808 */ /* 0x000fc40001000000 */
[----:B------:R-:W-:Y:S02]  /*f460*/  FSEL R98, R98, -INF , P6 ;  /* 0xff80000062627808 */ /* 0x000fe40003000000 */
[C---:B------:R-:W-:Y:S02]  /*f470*/  ISETP.GE.AND P2, PT, R3.reuse, R187, PT ;  /* 0x000000bb0300720c */ /* 0x040fe40003f46270 */
[----:B------:R-:W-:Y:S02]  /*f480*/  ISETP.GE.AND P6, PT, R3, R193, PT ;  /* 0x000000c10300720c */ /* 0x000fe40003fc6270 */
[----:B------:R-:W-:Y:S02]  /*f490*/  FSEL R91, R91, -INF , P4 ;  /* 0xff8000005b5b7808 */ /* 0x000fe40002000000 */
[----:B------:R-:W-:Y:S02]  /*f4a0*/  FSEL R103, R103, -INF , P5 ;  /* 0xff80000067677808 */ /* 0x000fe40002800000 */
[----:B------:R-:W-:-:S02]  /*f4b0*/  ISETP.GE.AND P4, PT, R3, R190, PT ;  /* 0x000000be0300720c */ /* 0x000fc40003f86270 */
[C---:B------:R-:W-:Y:S02]  /*f4c0*/  ISETP.GE.AND P5, PT, R3.reuse, R196, PT ;  /* 0x000000c40300720c */ /* 0x040fe40003fa6270 */
[----:B------:R-:W-:Y:S02]  /*f4d0*/  FSEL R94, R94, -INF , P2 ;  /* 0xff8000005e5e7808 */ /* 0x000fe40001000000 */
[----:B------:R-:W-:Y:S02]  /*f4e0*/  FSEL R106, R106, -INF , P6 ;  /* 0xff8000006a6a7808 */ /* 0x000fe40003000000 */
[C---:B------:R-:W-:Y:S02]  /*f4f0*/  ISETP.GE.AND P2, PT, R3.reuse, R191, PT ;  /* 0x000000bf0300720c */ /* 0x040fe40003f46270 */
[----:B------:R-:W-:Y:S02]  /*f500*/  ISETP.GE.AND P6, PT, R3, R197, PT ;  /* 0x000000c50300720c */ /* 0x000fe40003fc6270 */
[----:B------:R-:W-:-:S02]  /*f510*/  FSEL R99, R99, -INF , P4 ;  /* 0xff80000063637808 */ /* 0x000fc40002000000 */
[----:B------:R-:W-:Y:S02]  /*f520*/  FSEL R111, R111, -INF , P5 ;  /* 0xff8000006f6f7808 */ /* 0x000fe40002800000 */
[C---:B------:R-:W-:Y:S02]  /*f530*/  ISETP.GE.AND P4, PT, R3.reuse, R194, PT ;  /* 0x000000c20300720c */ /* 0x040fe40003f86270 */
        /* <DEDUP_REMOVED lines=9> */
[----:B-1----:R-:W-:-:S02]  /*f5d0*/  FMNMX R9, R9, R16, !PT ;  /* 0x0000001009097209 */ /* 0x002fc40007800000 */
[----:B------:R-:W-:Y:S02]  /*f5e0*/  FSEL R110, R110, -INF , P2 ;  /* 0xff8000006e6e7808 */ /* 0x000fe40001000000 */
[----:B------:R-:W-:Y:S02]  /*f5f0*/  FSEL R122, R122, -INF , P6 ;  /* 0xff8000007a7a7808 */ /* 0x000fe40003000000 */
[C---:B------:R-:W-:Y:S02]  /*f600*/  ISETP.GE.AND P2, PT, R3.reuse, R199, PT ;  /* 0x000000c70300720c */ /* 0x040fe40003f46270 */
[----:B------:R-:W-:Y:S02]  /*f610*/  ISETP.GE.AND P6, PT, R3, R205, PT ;  /* 0x000000cd0300720c */ /* 0x000fe40003fc6270 */
[----:B------:R-:W-:Y:S02]  /*f620*/  FSEL R115, R115, -INF , P4 ;  /* 0xff80000073737808 */ /* 0x000fe40002000000 */
[----:B------:R-:W-:-:S02]  /*f630*/  FSEL R127, R127, -INF , P5 ;  /* 0xff8000007f7f7808 */ /* 0x000fc40002800000 */
[----:B------:R-:W-:Y:S02]  /*f640*/  ISETP.GE.AND P4, PT, R3, R202, PT ;  /* 0x000000ca0300720c */ /* 0x000fe40003f86270 */
[----:B------:R-:W-:Y:S02]  /*f650*/  FSETP.NEU.AND P5, PT, R9, -INF , PT ;  /* 0xff8000000900780b */ /* 0x000fe40003fad000 */
[----:B------:R-:W-:Y:S02]  /*f660*/  FSEL R118, R118, -INF , P2 ;  /* 0xff80000076767808 */ /* 0x000fe40001000000 */
[----:B------:R-:W-:Y:S02]  /*f670*/  FSEL R130, R130, -INF , P6 ;  /* 0xff80000082827808 */ /* 0x000fe40003000000 */
[C---:B------:R-:W-:Y:S02]  /*f680*/  ISETP.GE.AND P2, PT, R3.reuse, R203, PT ;  /* 0x000000cb0300720c */ /* 0x040fe40003f46270 */
[----:B------:R-:W-:-:S02]  /*f690*/  ISETP.GE.AND P6, PT, R3, R125, PT ;  /* 0x0000007d0300720c */ /* 0x000fc40003fc6270 */
[----:B------:R-:W-:Y:S02]  /*f6a0*/  FSEL R123, R123, -INF , P4 ;  /* 0xff8000007b7b7808 */ /* 0x000fe40002000000 */
[----:B------:R-:W-:Y:S02]  /*f6b0*/  FSEL R17, R9, RZ, P5 ;  /* 0x000000ff09117208 */ /* 0x000fe40002800000 */
[C---:B------:R-:W-:Y:S02]  /*f6c0*/  ISETP.GE.AND P4, PT, R3.reuse, R121, PT ;  /* 0x000000790300720c */ /* 0x040fe40003f86270 */
[----:B------:R-:W-:Y:S01]  /*f6d0*/  ISETP.GE.AND P5, PT, R3, R132, PT ;  /* 0x000000840300720c */ /* 0x000fe20003fa6270 */
[C---:B------:R-:W-:Y:S01]  /*f6e0*/  FMUL R19, R17.reuse, UR16 ;  /* 0x0000001011137c20 */ /* 0x040fe20008400000 */
[----:B------:R-:W-:Y:S01]  /*f6f0*/  FSEL R126, R126, -INF , P2 ;  /* 0xff8000007e7e7808 */ /* 0x000fe20001000000 */
[----:B------:R-:W-:-:S01]  /*f700*/  FADD R17, -R17, R14 ;  /* 0x0000000e11117221 */ /* 0x000fc20000000100 */
[----:B------:R-:W-:Y:S01]  /*f710*/  FSEL R135, R135, -INF , P6 ;  /* 0xff80000087877808 */ /* 0x000fe20003000000 */
[----:B------:R-:W-:-:S01]  /*f720*/  FFMA R15, R15, UR16, -R19 ;  /* 0x000000100f0f7c23 */ /* 0x000fc20008000813 */
[----:B------:R-:W-:Y:S01]  /*f730*/  ISETP.GE.AND P2, PT, R3, R207, PT ;  /* 0x000000cf0300720c */ /* 0x000fe20003f46270 */
[----:B------:R-:W-:-:S01]  /*f740*/  FFMA R28, R28, UR16, -R19 ;  /* 0x000000101c1c7c23 */ /* 0x000fc20008000813 */
[----:B------:R-:W-:Y:S01]  /*f750*/  ISETP.GE.AND P6, PT, R3, R133, PT ;  /* 0x000000850300720c */ /* 0x000fe20003fc6270 */
[----:B------:R-:W-:-:S01]  /*f760*/  FFMA R25, R25, UR16, -R19 ;  /* 0x0000001019197c23 */ /* 0x000fc20008000813 */
[----:B------:R-:W-:Y:S01]  /*f770*/  FSEL R131, R131, -INF , P4 ;  /* 0xff80000083837808 */ /* 0x000fe20002000000 */
[----:B------:R-:W-:-:S01]  /*f780*/  FFMA R29, R29, UR16, -R19 ;  /* 0x000000101d1d7c23 */ /* 0x000fc20008000813 */
        /* <DEDUP_REMOVED lines=26> */
[----:B------:R-:W-:Y:S01]  /*f930*/  FSETP.GEU.AND P2, PT, R15, -126, PT ;  /* 0xc2fc00000f00780b */ /* 0x000fe20003f4e000 */
[----:B------:R-:W-:-:S01]  /*f940*/  FFMA R57, R57, UR16, -R19 ;  /* 0x0000001039397c23 */ /* 0x000fc20008000813 */
[----:B------:R-:W-:Y:S01]  /*f950*/  FSETP.GEU.AND P6, PT, R28, -126, PT ;  /* 0xc2fc00001c00780b */ /* 0x000fe20003fce000 */
        /* <DEDUP_REMOVED lines=9> */
[--C-:B------:R-:W-:Y:S01]  /*f9f0*/  FFMA R133, R141, UR16, -R19.reuse ;  /* 0x000000108d857c23 */ /* 0x100fe20008000813 */
[----:B------:R-:W-:Y:S01]  /*fa00*/  @!P2 FMUL R15, R15, 0.5 ;  /* 0x3f0000000f0fa820 */ /* 0x000fe20000400000 */
[--C-:B------:R-:W-:Y:S01]  /*fa10*/  FFMA R145, R145, UR16, -R19.reuse ;  /* 0x0000001091917c23 */ /* 0x100fe20008000813 */
[----:B------:R-:W-:Y:S01]  /*fa20*/  @!P6 FMUL R28, R28, 0.5 ;  /* 0x3f0000001c1ce820 */ /* 0x000fe20000400000 */
[--C-:B------:R-:W-:Y:S01]  /*fa30*/  FFMA R144, R144, UR16, -R19.reuse ;  /* 0x0000001090907c23 */ /* 0x100fe20008000813 */
[----:B------:R-:W1:Y:S01]  /*fa40*/  MUFU.EX2 R16, R15 ;  /* 0x0000000f00107308 */ /* 0x000e620000000800 */
[----:B------:R-:W-:-:S01]  /*fa50*/  FFMA R148, R148, UR16, -R19 ;  /* 0x0000001094947c23 */ /* 0x000fc20008000813 */
[----:B------:R-:W-:Y:S01]  /*fa60*/  FFMA R149, R149, UR16, -R19 ;  /* 0x0000001095957c23 */ /* 0x000fe20008000813 */
[----:B------:R-:W-:Y:S01]  /*fa70*/  FMUL R17, R17, UR16 ;  /* 0x0000001011117c20 */ /* 0x000fe20008400000 */
[----:B------:R-:W-:-:S02]  /*fa80*/  @!P4 FMUL R25, R25, 0.5 ;  /* 0x3f0000001919c820 */ /* 0x000fc40000400000 */
[----:B------:R-:W-:Y:S02]  /*fa90*/  @!P5 FMUL R29, R29, 0.5 ;  /* 0x3f0000001d1dd820 */ /* 0x000fe40000400000 */
[----:B------:R-:W2:Y:S08]  /*faa0*/  MUFU.EX2 R18, R28 ;  /* 0x0000001c00127308 */ /* 0x000eb00000000800 */
        /* <DEDUP_REMOVED lines=29> */
[----:B------:R2:W3:Y:S03]  /*fc80*/  MUFU.EX2 R32, R44 ;  /* 0x0000002c00207308 */ /* 0x0004e60000000800 */
[----:B------:R-:W-:-:S05]  /*fc90*/  @!P4 FMUL R41, R41, 0.5 ;  /* 0x3f0000002929c820 */ /* 0x000fca0000400000 */
[----:B------:R-:W4:Y:S01]  /*fca0*/  MUFU.EX2 R28, R41 ;  /* 0x00000029001c7308 */ /* 0x000f220000000800 */
[----:B-1----:R-:W-:Y:S01]  /*fcb0*/  @!P2 FMUL R29, R29, R29 ;  /* 0x0000001d1d1da220 */ /* 0x002fe20000400000 */
[----:B------:R-:W-:Y:S01]  /*fcc0*/  FSETP.GEU.AND P2, PT, R48, -126, PT ;  /* 0xc2fc00003000780b */ /* 0x000fe20003f4e000 */
[----:B--2---:R-:W-:-:S01]  /*fcd0*/  FFMA R44, R60, UR16, -R19 ;  /* 0x000000103c2c7c23 */ /* 0x004fc20008000813 */
[----:B------:R-:W-:-:S04]  /*fce0*/  @!P5 FMUL R45, R45, 0.5 ;  /* 0x3f0000002d2dd820 */ /* 0x000fc80000400000 */
[----:B------:R-:W1:Y:S01]  /*fcf0*/  MUFU.EX2 R33, R45 ;  /* 0x0000002d00217308 */ /* 0x000e620000000800 */
[----:B---3--:R-:W-:Y:S01]  /*fd00*/  @!P6 FMUL R32, R32, R32 ;  /* 0x000000202020e220 */ /* 0x008fe20000400000 */
[----:B------:R-:W-:-:S05]  /*fd10*/  FSETP.GEU.AND P6, PT, R52, -126, PT ;  /* 0xc2fc00003400780b */ /* 0x000fca0003fce000 */
[----:B------:R-:W-:Y:S01]  /*fd20*/  @!P2 FMUL R48, R48, 0.5 ;  /* 0x3f0000003030a820 */ /* 0x000fe20000400000 */
[----:B----4-:R-:W-:Y:S01]  /*fd30*/  @!P4 FMUL R28, R28, R28 ;  /* 0x0000001c1c1cc220 */ /* 0x010fe20000400000 */
[----:B------:R-:W-:Y:S02]  /*fd40*/  FSETP.GEU.AND P4, PT, R49, -126, PT ;  /* 0xc2fc00003100780b */ /* 0x000fe40003f8e000 */
[----:B------:R-:W2:Y:S04]  /*fd50*/  MUFU.EX2 R37, R48 ;  /* 0x0000003000257308 */ /* 0x000ea80000000800 */
[----:B------:R-:W-:Y:S01]  /*fd60*/  @!P6 FMUL R52, R52, 0.5 ;  /* 0x3f0000003434e820 */ /* 0x000fe20000400000 */
[----:B-1----:R-:W-:Y:S01]  /*fd70*/  @!P5 FMUL R33, R33, R33 ;  /* 0x000000212121d220 */ /* 0x002fe20000400000 */
[----:B------:R-:W-:-:S02]  /*fd80*/  FSETP.GEU.AND P5, PT, R53, -126, PT ;  /* 0xc2fc00003500780b */ /* 0x000fc40003fae000 */
[----:B------:R1:W3:Y:S03]  /*fd90*/  MUFU.EX2 R36, R52 ;  /* 0x0000003400247308 */ /* 0x0002e60000000800 */
[----:B------:R-:W-:-:S05]  /*fda0*/  @!P4 FMUL R49, R49, 0.5 ;  /* 0x3f0000003131c820 */ /* 0x000fca0000400000 */
[----:B------:R-:W4:Y:S01]  /*fdb0*/  MUFU.EX2 R40, R49 ;  /* 0x0000003100287308 */ /* 0x000f220000000800 */
[----:B--2---:R-:W-:Y:S01]  /*fdc0*/  @!P2 FMUL R37, R37, R37 ;  /* 0x000000252525a220 */ /* 0x004fe20000400000 */
[----:B------:R-:W-:Y:S01]  /*fdd0*/  FSETP.GEU.AND P2, PT, R56, -126, PT ;  /* 0xc2fc00003800780b */ /* 0x000fe20003f4e000 */
[----:B-1----:R-:W-:-:S01]  /*fde0*/  FFMA R52, R64, UR16, -R19 ;  /* 0x0000001040347c23 */ /* 0x002fc20008000813 */
[----:B------:R-:W-:-:S04]  /*fdf0*/  @!P5 FMUL R53, R53, 0.5 ;  /* 0x3f0000003535d820 */ /* 0x000fc80000400000 */
[----:B------:R1:W2:Y:S01]  /*fe00*/  MUFU.EX2 R41, R53 ;  /* 0x0000003500297308 */ /* 0x0002a20000000800 */
[----:B---3--:R-:W-:Y:S01]  /*fe10*/  @!P6 FMUL R36, R36, R36 ;  /* 0x000000242424e220 */ /* 0x008fe20000400000 */
[----:B------:R-:W-:-:S05]  /*fe20*/  FSETP.GEU.AND P6, PT, R44, -126, PT ;  /* 0xc2fc00002c00780b */ /* 0x000fca0003fce000 */
[----:B------:R-:W-:Y:S01]  /*fe30*/  @!P2 FMUL R56, R56, 0.5 ;  /* 0x3f0000003838a820 */ /* 0x000fe20000400000 */
[----:B----4-:R-:W-:Y:S01]  /*fe40*/  @!P4 FMUL R40, R40, R40 ;  /* 0x000000282828c220 */ /* 0x010fe20000400000 */
[----:B------:R-:W-:Y:S02]  /*fe50*/  FSETP.GEU.AND P4, PT, R57, -126, PT ;  /* 0xc2fc00003900780b */ /* 0x000fe40003f8e000 */
[----:B------:R3:W4:Y:S01]  /*fe60*/  MUFU.EX2 R48, R56 ;  /* 0x0000003800307308 */ /* 0x0007220000000800 */
[----:B-1----:R-:W-:-:S03]  /*fe70*/  FFMA R53, R68, UR16, -R19 ;  /* 0x0000001044357c23 */ /* 0x002fc60008000813 */
[----:B------:R-:W-:Y:S01]  /*fe80*/  @!P6 FMUL R44, R44, 0.5 ;  /* 0x3f0000002c2ce820 */ /* 0x000fe20000400000 */
[----:B--2---:R-:W-:Y:S01]  /*fe90*/  @!P5 FMUL R41, R41, R41 ;  /* 0x000000292929d220 */ /* 0x004fe20000400000 */
[----:B------:R-:W-:Y:S01]  /*fea0*/  FSETP.GEU.AND P5, PT, R61, -126, PT ;  /* 0xc2fc00003d00780b */ /* 0x000fe20003fae000 */
[----:B---3--:R-:W-:-:S03]  /*feb0*/  FFMA R56, R69, UR16, -R19 ;  /* 0x0000001045387c23 */ /* 0x008fc60008000813 */
[----:B------:R-:W1:Y:S01]  /*fec0*/  MUFU.EX2 R44, R44 ;  /* 0x0000002c002c7308 */ /* 0x000e620000000800 */
[----:B------:R-:W-:-:S01]  /*fed0*/  FFMA R69, R84, UR16, -R19 ;  /* 0x0000001054457c23 */ /* 0x000fc20008000813 */
[----:B------:R-:W-:Y:S01]  /*fee0*/  @!P4 FMUL R57, R57, 0.5 ;  /* 0x3f0000003939c820 */ /* 0x000fe20000400000 */
[----:B----4-:R-:W-:-:S05]  /*fef0*/  @!P2 FMUL R48, R48, R48 ;  /* 0x000000303030a220 */ /* 0x010fca0000400000 */
[----:B------:R2:W3:Y:S01]  /*ff00*/  MUFU.EX2 R45, R57 ;  /* 0x00000039002d7308 */ /* 0x0004e20000000800 */
[----:B------:R-:W-:Y:S01]  /*ff10*/  FSETP.GEU.AND P2, PT, R52, -126, PT ;  /* 0xc2fc00003400780b */ /* 0x000fe20003f4e000 */
[----:B------:R-:W-:-:S06]  /*ff20*/  @!P5 FMUL R61, R61, 0.5 ;  /* 0x3f0000003d3dd820 */ /* 0x000fcc0000400000 */
[----:B------:R4:W5:Y:S01]  /*ff30*/  MUFU.EX2 R49, R61 ;  /* 0x0000003d00317308 */ /* 0x0009620000000800 */
[----:B-1----:R-:W-:Y:S01]  /*ff40*/  @!P6 FMUL R44, R44, R44 ;  /* 0x0000002c2c2ce220 */ /* 0x002fe20000400000 */
[----:B------:R-:W-:Y:S01]  /*ff50*/  FSETP.GEU.AND P6, PT, R53, -126, PT ;  /* 0xc2fc00003500780b */ /* 0x000fe20003fce000 */
[----:B--2---:R-:W-:-:S03]  /*ff60*/  FFMA R57, R72, UR16, -R19 ;  /* 0x0000001048397c23 */ /* 0x004fc60008000813 */
[----:B------:R-:W-:Y:S01]  /*ff70*/  @!P2 FMUL R52, R52, 0.5 ;  /* 0x3f0000003434a820 */ /* 0x000fe20000400000 */
[----:B---3--:R-:W-:Y:S01]  /*ff80*/  @!P4 FMUL R45, R45, R45 ;  /* 0x0000002d2d2dc220 */ /* 0x008fe20000400000 */
[----:B------:R-:W-:Y:S01]  /*ff90*/  FSETP.GEU.AND P4, PT, R65, -126, PT ;  /* 0xc2fc00004100780b */ /* 0x000fe20003f8e000 */
[----:B----4-:R-:W-:-:S03]  /*ffa0*/  FFMA R61, R76, UR16, -R19 ;  /* 0x000000104c3d7c23 */ /* 0x010fc60008000813 */
[----:B------:R-:W1:Y:S03]  /*ffb0*/  MUFU.EX2 R52, R52 ;  /* 0x0000003400347308 */ /* 0x000e660000000800 */
[----:B------:R-:W-:Y:S01]  /*ffc0*/  @!P6 FMUL R53, R53, 0.5 ;  /* 0x3f0000003535e820 */ /* 0x000fe20000400000 */
[----:B-----5:R-:W-:Y:S01]  /*ffd0*/  @!P5 FMUL R49, R49, R49 ;  /* 0x000000313131d220 */ /* 0x020fe20000400000 */
[----:B------:R-:W-:-:S04]  /*ffe0*/  ISETP.GE.AND P5, PT, R3, R2, PT ;  /* 0x000000020300720c */ /* 0x000fc80003fa6270 */
[----:B------:R-:W2:Y:S01]  /*fff0*/  MUFU.EX2 R53, R53 ;  /* 0x0000003500357308 */ /* 0x000ea20000000800 */
[----:B------:R-:W-:Y:S01]  /*10000*/  FSEL R128, R26, -INF , P5 ;  /* 0xff8000001a807808 */ /* 0x000fe20002800000 */
[----:B------:R-:W-:Y:S01]  /*10010*/  @!P4 FMUL R65, R65, 0.5 ;  /* 0x3f0000004141c820 */ /* 0x000fe20000400000 */
[----:B------:R-:W-:Y:S02]  /*10020*/  FSETP.GEU.AND P5, PT, R56, -126, PT ;  /* 0xc2fc00003800780b */ /* 0x000fe40003fae000 */
[----:B------:R-:W-:-:S03]  /*10030*/  FMNMX R60, R128, R13, !PT ;  /* 0x0000000d803c7209 */ /* 0x000fc60007800000 */
[----:B------:R3:W4:Y:S01]  /*10040*/  MUFU.EX2 R26, R65 ;  /* 0x00000041001a7308 */ /* 0x0007220000000800 */
[----:B------:R-:W-:Y:S01]  /*10050*/  FMNMX R15, R27, R60, !PT ;  /* 0x0000003c1b0f7209 */ /* 0x000fe20007800000 */
[--C-:B------:R-:W-:Y:S01]  /*10060*/  FFMA R60, R73, UR16, -R19.reuse ;  /* 0x00000010493c7c23 */ /* 0x100fe20008000813 */
[----:B-1----:R-:W-:Y:S01]  /*10070*/  @!P2 FMUL R52, R52, R52 ;  /* 0x000000343434a220 */ /* 0x002fe20000400000 */
[----:B------:R-:W-:Y:S01]  /*10080*/  FSETP.GEU.AND P2, PT, R57, -126, PT ;  /* 0xc2fc00003900780b */ /* 0x000fe20003f4e000 */
[----:B------:R-:W-:-:S01]  /*10090*/  FFMA R73, R88, UR16, -R19 ;  /* 0x0000001058497c23 */ /* 0x000fc20008000813 */
[----:B------:R-:W-:Y:S02]  /*100a0*/  FMNMX R64, R30, R15, !PT ;  /* 0x0000000f1e407209 */ /* 0x000fe40007800000 */
[----:B------:R-:W-:Y:S01]  /*100b0*/  @!P5 FMUL R56, R56, 0.5 ;  /* 0x3f0000003838d820 */ /* 0x000fe20000400000 */
[----:B--2---:R-:W-:Y:S01]  /*100c0*/  @!P6 FMUL R53, R53, R53 ;  /* 0x000000353535e220 */ /* 0x004fe20000400000 */
[----:B------:R-:W-:Y:S01]  /*100d0*/  FMNMX R15, R31, R64, !PT ;  /* 0x000000401f0f7209 */ /* 0x000fe20007800000 */
[----:B---3--:R-:W-:Y:S01]  /*100e0*/  FFMA R65, R80, UR16, -R19 ;  /* 0x0000001050417c23 */ /* 0x008fe20008000813 */
[----:B------:R-:W-:-:S02]  /*100f0*/  FSETP.GEU.AND P6, PT, R61, -126, PT ;  /* 0xc2fc00003d00780b */ /* 0x000fc40003fce000 */
[----:B------:R-:W1:Y:S01]  /*10100*/  MUFU.EX2 R56, R56 ;  /* 0x0000003800387308 */ /* 0x000e620000000800 */
[----:B------:R-:W-:Y:S01]  /*10110*/  FMNMX R64, R34, R15, !PT ;  /* 0x0000000f22407209 */ /* 0x000fe20007800000 */
[----:B----4-:R-:W-:Y:S01]  /*10120*/  @!P4 FMUL R26, R26, R26 ;  /* 0x0000001a1a1ac220 */ /* 0x010fe20000400000 */
[----:B------:R-:W-:Y:S01]  /*10130*/  FSETP.GEU.AND P4, PT, R60, -126, PT ;  /* 0xc2fc00003c00780b */ /* 0x000fe20003f8e000 */
[----:B------:R-:W-:Y:S01]  /*10140*/  @!P2 FMUL R57, R57, 0.5 ;  /* 0x3f0000003939a820 */ /* 0x000fe20000400000 */
[----:B------:R-:W-:Y:S01]  /*10150*/  FMNMX R15, R35, R64, !PT ;  /* 0x00000040230f7209 */ /* 0x000fe20007800000 */
[--C-:B------:R-:W-:Y:S01]  /*10160*/  FFMA R64, R77, UR16, -R19.reuse ;  /* 0x000000104d407c23 */ /* 0x100fe20008000813 */
[----:B------:R-:W-:-:S01]  /*10170*/  FFMA R77, R89, UR16, -R19 ;  /* 0x00000010594d7c23 */ /* 0x000fc20008000813 */
[----:B------:R-:W-:Y:S01]  /*10180*/  FFMA R89, R100, UR16, -R19 ;  /* 0x0000001064597c23 */ /* 0x000fe20008000813 */
[----:B------:R-:W-:Y:S02]  /*10190*/  FMNMX R68, R38, R15, !PT ;  /* 0x0000000f26447209 */ /* 0x000fe40007800000 */
[----:B------:R-:W-:Y:S01]  /*101a0*/  @!P6 FMUL R61, R61, 0.5 ;  /* 0x3f0000003d3de820 */ /* 0x000fe20000400000 */
[----:B------:R-:W2:Y:S01]  /*101b0*/  MUFU.EX2 R57, R57 ;  /* 0x0000003900397308 */ /* 0x000ea20000000800 */
[----:B------:R-:W-:Y:S01]  /*101c0*/  FMNMX R15, R39, R68, !PT ;  /* 0x00000044270f7209 */ /* 0x000fe20007800000 */
[----:B-1----:R-:W-:Y:S01]  /*101d0*/  @!P5 FMUL R56, R56, R56 ;  /* 0x000000383838d220 */ /* 0x002fe20000400000 */
[----:B------:R-:W-:Y:S01]  /*101e0*/  FSETP.GEU.AND P5, PT, R64, -126, PT ;  /* 0xc2fc00004000780b */ /* 0x000fe20003fae000 */
[----:B------:R-:W-:Y:S01]  /*101f0*/  @!P4 FMUL R60, R60, 0.5 ;  /* 0x3f0000003c3cc820 */ /* 0x000fe20000400000 */
[----:B------:R-:W-:-:S03]  /*10200*/  FMNMX R68, R42, R15, !PT ;  /* 0x0000000f2a447209 */ /* 0x000fc60007800000 */
[----:B------:R-:W1:Y:S01]  /*10210*/  MUFU.EX2 R61, R61 ;  /* 0x0000003d003d7308 */ /* 0x000e620000000800 */
[----:B------:R-:W-:Y:S01]  /*10220*/  FMNMX R15, R43, R68, !PT ;  /* 0x000000442b0f7209 */ /* 0x000fe20007800000 */
[--C-:B------:R-:W-:Y:S01]  /*10230*/  FFMA R68, R81, UR16, -R19.reuse ;  /* 0x0000001051447c23 */ /* 0x100fe20008000813 */
[----:B------:R-:W-:-:S02]  /*10240*/  FFMA R81, R92, UR16, -R19 ;  /* 0x000000105c517c23 */ /* 0x000fc40008000813 */
[----:B------:R-:W-:-:S03]  /*10250*/  FMNMX R72, R46, R15, !PT ;  /* 0x0000000f2e487209 */ /* 0x000fc60007800000 */
[----:B------:R-:W3:Y:S01]  /*10260*/  MUFU.EX2 R60, R60 ;  /* 0x0000003c003c7308 */ /* 0x000ee20000000800 */
[----:B--2---:R-:W-:Y:S01]  /*10270*/  @!P2 FMUL R57, R57, R57 ;  /* 0x000000393939a220 */ /* 0x004fe20000400000 */
[----:B------:R-:W-:Y:S01]  /*10280*/  @!P5 FMUL R64, R64, 0.5 ;  /* 0x3f0000004040d820 */ /* 0x000fe20000400000 */
[----:B------:R-:W-:Y:S02]  /*10290*/  FMNMX R15, R47, R72, !PT ;  /* 0x000000482f0f7209 */ /* 0x000fe40007800000 */
[----:B------:R-:W-:Y:S02]  /*102a0*/  FSETP.GEU.AND P2, PT, R65, -126, PT ;  /* 0xc2fc00004100780b */ /* 0x000fe40003f4e000 */
[----:B------:R-:W-:Y:S01]  /*102b0*/  FMNMX R72, R50, R15, !PT ;  /* 0x0000000f32487209 */ /* 0x000fe20007800000 */
[----:B------:R-:W2:Y:S01]  /*102c0*/  MUFU.EX2 R64, R64 ;  /* 0x0000004000407308 */ /* 0x000ea20000000800 */
[----:B-1----:R-:W-:Y:S01]  /*102d0*/  @!P6 FMUL R61, R61, R61 ;  /* 0x0000003d3d3de220 */ /* 0x002fe20000400000 */
[----:B------:R-:W-:-:S02]  /*102e0*/  FSETP.GEU.AND P6, PT, R69, -126, PT ;  /* 0xc2fc00004500780b */ /* 0x000fc40003fce000 */
[----:B------:R-:W-:Y:S01]  /*102f0*/  FMNMX R15, R51, R72, !PT ;  /* 0x00000048330f7209 */ /* 0x000fe20007800000 */
[--C-:B------:R-:W-:Y:S01]  /*10300*/  FFMA R72, R85, UR16, -R19.reuse ;  /* 0x0000001055487c23 */ /* 0x100fe20008000813 */
[----:B------:R-:W-:-:S01]  /*10310*/  FFMA R85, R97, UR16, -R19 ;  /* 0x0000001061557c23 */ /* 0x000fc20008000813 */
[----:B------:R-:W-:Y:S01]  /*10320*/  FFMA R97, R108, UR16, -R19 ;  /* 0x000000106c617c23 */ /* 0x000fe20008000813 */
[----:B------:R-:W-:Y:S01]  /*10330*/  FMNMX R76, R54, R15, !PT ;  /* 0x0000000f364c7209 */ /* 0x000fe20007800000 */
[----:B---3--:R-:W-:Y:S01]  /*10340*/  @!P4 FMUL R60, R60, R60 ;  /* 0x0000003c3c3cc220 */ /* 0x008fe20000400000 */
[----:B------:R-:W-:Y:S01]  /*10350*/  FSETP.GEU.AND P4, PT, R68, -126, PT ;  /* 0xc2fc00004400780b */ /* 0x000fe20003f8e000 */
[----:B------:R-:W-:Y:S01]  /*10360*/  @!P2 FMUL R65, R65, 0.5 ;  /* 0x3f0000004141a820 */ /* 0x000fe20000400000 */
[----:B------:R-:W-:-:S03]  /*10370*/  FMNMX R15, R55, R76, !PT ;  /* 0x0000004c370f7209 */ /* 0x000fc60007800000 */
[----:B------:R-:W-:Y:S01]  /*10380*/  @!P6 FMUL R69, R69, 0.5 ;  /* 0x3f0000004545e820 */ /* 0x000fe20000400000 */
[----:B------:R-:W-:Y:S01]  /*10390*/  FMNMX R76, R58, R15, !PT ;  /* 0x0000000f3a4c7209 */ /* 0x000fe20007800000 */
[----:B--2---:R-:W-:Y:S01]  /*103a0*/  @!P5 FMUL R64, R64, R64 ;  /* 0x000000404040d220 */ /* 0x004fe20000400000 */
[----:B------:R-:W-:Y:S01]  /*103b0*/  FSETP.GEU.AND P5, PT, R72, -126, PT ;  /* 0xc2fc00004800780b */ /* 0x000fe20003fae000 */
[----:B------:R-:W1:Y:S01]  /*103c0*/  MUFU.EX2 R65, R65 ;  /* 0x0000004100417308 */ /* 0x000e620000000800 */
[----:B------:R-:W-:-:S03]  /*103d0*/  FMNMX R15, R59, R76, !PT ;  /* 0x0000004c3b0f7209 */ /* 0x000fc60007800000 */
[----:B------:R-:W-:Y:S01]  /*103e0*/  @!P4 FMUL R68, R68, 0.5 ;  /* 0x3f0000004444c820 */ /* 0x000fe20000400000 */
[----:B------:R-:W-:-:S03]  /*103f0*/  FMNMX R76, R62, R15, !PT ;  /* 0x0000000f3e4c7209 */ /* 0x000fc60007800000 */
[----:B------:R-:W2:Y:S01]  /*10400*/  MUFU.EX2 R69, R69 ;  /* 0x0000004500457308 */ /* 0x000ea20000000800 */
[----:B------:R-:W-:-:S03]  /*10410*/  FMNMX R15, R63, R76, !PT ;  /* 0x0000004c3f0f7209 */ /* 0x000fc60007800000 */
[----:B------:R-:W-:Y:S01]  /*10420*/  @!P5 FMUL R72, R72, 0.5 ;  /* 0x3f0000004848d820 */ /* 0x000fe20000400000 */
[----:B------:R-:W-:-:S03]  /*10430*/  FMNMX R76, R66, R15, !PT ;  /* 0x0000000f424c7209 */ /* 0x000fc60007800000 */
[----:B------:R-:W3:Y:S01]  /*10440*/  MUFU.EX2 R68, R68 ;  /* 0x0000004400447308 */ /* 0x000ee20000000800 */
[----:B-1----:R-:W-:Y:S01]  /*10450*/  @!P2 FMUL R65, R65, R65 ;  /* 0x000000414141a220 */ /* 0x002fe20000400000 */
[----:B------:R-:W-:Y:S02]  /*10460*/  FSETP.GEU.AND P2, PT, R73, -126, PT ;  /* 0xc2fc00004900780b */ /* 0x000fe40003f4e000 */
[----:B------:R-:W-:Y:S01]  /*10470*/  FMNMX R15, R67, R76, !PT ;  /* 0x0000004c430f7209 */ /* 0x000fe20007800000 */
[--C-:B------:R-:W-:Y:S01]  /*10480*/  FFMA R76, R93, UR16, -R19.reuse ;  /* 0x000000105d4c7c23 */ /* 0x100fe20008000813 */
[----:B------:R-:W-:-:S01]  /*10490*/  FFMA R93, R105, UR16, -R19 ;  /* 0x00000010695d7c23 */ /* 0x000fc20008000813 */
[----:B------:R-:W-:Y:S01]  /*104a0*/  FFMA R105, R116, UR16, -R19 ;  /* 0x0000001074697c23 */ /* 0x000fe20008000813 */
[----:B------:R-:W1:Y:S01]  /*104b0*/  MUFU.EX2 R72, R72 ;  /* 0x0000004800487308 */ /* 0x000e620000000800 */
[----:B--2---:R-:W-:Y:S01]  /*104c0*/  @!P6 FMUL R69, R69, R69 ;  /* 0x000000454545e220 */ /* 0x004fe20000400000 */
[----:B------:R-:W-:-:S02]  /*104d0*/  FSETP.GEU.AND P6, PT, R81, -126, PT ;  /* 0xc2fc00005100780b */ /* 0x000fc40003fce000 */
[----:B------:R-:W-:-:S03]  /*104e0*/  FMNMX R80, R70, R15, !PT ;  /* 0x0000000f46507209 */ /* 0x000fc60007800000 */
[----:B------:R-:W-:Y:S01]  /*104f0*/  @!P2 FMUL R73, R73, 0.5 ;  /* 0x3f0000004949a820 */ /* 0x000fe20000400000 */
[----:B------:R-:W-:Y:S01]  /*10500*/  FMNMX R15, R71, R80, !PT ;  /* 0x00000050470f7209 */ /* 0x000fe20007800000 */
[----:B---3--:R-:W-:Y:S01]  /*10510*/  @!P4 FMUL R68, R68, R68 ;  /* 0x000000444444c220 */ /* 0x008fe20000400000 */
[----:B------:R-:W-:Y:S01]  /*10520*/  FSETP.GEU.AND P4, PT, R77, -126, PT ;  /* 0xc2fc00004d00780b */ /* 0x000fe20003f8e000 */
[----:B------:R-:W-:Y:S01]  /*10530*/  FFMA R80, R96, UR16, -R19 ;  /* 0x0000001060507c23 */ /* 0x000fe20008000813 */
        /* <DEDUP_REMOVED lines=14> */
[----:B------:R-:W-:Y:S02]  /*10620*/  FSETP.GEU.AND P2, PT, R80, -126, PT ;  /* 0xc2fc00005000780b */ /* 0x000fe40003f4e000 */
[----:B------:R-:W-:Y:S01]  /*10630*/  FMNMX R15, R83, R84, !PT ;  /* 0x00000054530f7209 */ /* 0x000fe20007800000 */
[----:B------:R-:W-:-:S01]  /*10640*/  FFMA R84, R101, UR16, -R19 ;  /* 0x0000001065547c23 */ /* 0x000fc20008000813 */
[--C-:B------:R-:W-:Y:S01]  /*10650*/  FFMA R101, R113, UR16, -R19.reuse ;  /* 0x0000001071657c23 */ /* 0x100fe20008000813 */
[----:B------:R-:W2:Y:S01]  /*10660*/  MUFU.EX2 R76, R76 ;  /* 0x0000004c004c7308 */ /* 0x000ea20000000800 */
[----:B-1----:R-:W-:Y:S01]  /*10670*/  @!P6 FMUL R81, R81, R81 ;  /* 0x000000515151e220 */ /* 0x002fe20000400000 */
[----:B------:R-:W-:Y:S01]  /*10680*/  FSETP.GEU.AND P6, PT, R89, -126, PT ;  /* 0xc2fc00005900780b */ /* 0x000fe20003fce000 */
[----:B------:R-:W-:-:S01]  /*10690*/  FFMA R113, R124, UR16, -R19 ;  /* 0x000000107c717c23 */ /* 0x000fc20008000813 */
[----:B------:R-:W-:-:S04]  /*106a0*/  FMNMX R88, R86, R15, !PT ;  /* 0x0000000f56587209 */ /* 0x000fc80007800000 */
[----:B------:R-:W-:Y:S01]  /*106b0*/  @!P2 FMUL R80, R80, 0.5 ;  /* 0x3f0000005050a820 */ /* 0x000fe20000400000 */
[----:B---3--:R-:W-:Y:S01]  /*106c0*/  @!P4 FMUL R77, R77, R77 ;  /* 0x0000004d4d4dc220 */ /* 0x008fe20000400000 */
[----:B------:R-:W-:Y:S02]  /*106d0*/  FSETP.GEU.AND P4, PT, R85, -126, PT ;  /* 0xc2fc00005500780b */ /* 0x000fe40003f8e000 */
[----:B------:R-:W-:Y:S01]  /*106e0*/  FMNMX R15, R87, R88, !PT ;  /* 0x00000058570f7209 */ /* 0x000fe20007800000 */
[----:B------:R-:W-:Y:S01]  /*106f0*/  FFMA R88, R104, UR16, -R19 ;  /* 0x0000001068587c23 */ /* 0x000fe20008000813 */
[----:B------:R-:W1:Y:S01]  /*10700*/  MUFU.EX2 R80, R80 ;  /* 0x0000005000507308 */ /* 0x000e620000000800 */
[----:B------:R-:W-:Y:S01]  /*10710*/  @!P6 FMUL R89, R89, 0.5 ;  /* 0x3f0000005959e820 */ /* 0x000fe20000400000 */
[----:B------:R-:W-:Y:S01]  /*10720*/  FMNMX R92, R90, R15, !PT ;  /* 0x0000000f5a5c7209 */ /* 0x000fe20007800000 */
[----:B--2---:R-:W-:Y:S01]  /*10730*/  @!P5 FMUL R76, R76, R76 ;  /* 0x0000004c4c4cd220 */ /* 0x004fe20000400000 */
[----:B------:R-:W-:-:S02]  /*10740*/  FSETP.GEU.AND P5, PT, R84, -126, PT ;  /* 0xc2fc00005400780b */ /* 0x000fc40003fae000 */
[----:B------:R-:W-:Y:S02]  /*10750*/  FMNMX R15, R91, R92, !PT ;  /* 0x0000005c5b0f7209 */ /* 0x000fe40007800000 */
[----:B------:R-:W2:Y:S01]  /*10760*/  MUFU.EX2 R89, R89 ;  /* 0x0000005900597308 */ /* 0x000ea20000000800 */
[----:B------:R-:W-:Y:S01]  /*10770*/  @!P4 FMUL R85, R85, 0.5 ;  /* 0x3f0000005555c820 */ /* 0x000fe20000400000 */
[----:B------:R-:W-:-:S04]  /*10780*/  FMNMX R92, R94, R15, !PT ;  /* 0x0000000f5e5c7209 */ /* 0x000fc80007800000 */
[----:B------:R-:W-:Y:S02]  /*10790*/  FMNMX R15, R95, R92, !PT ;  /* 0x0000005c5f0f7209 */ /* 0x000fe40007800000 */
[----:B------:R-:W3:Y:S01]  /*107a0*/  MUFU.EX2 R85, R85 ;  /* 0x0000005500557308 */ /* 0x000ee20000000800 */
[----:B------:R-:W-:Y:S01]  /*107b0*/  @!P5 FMUL R84, R84, 0.5 ;  /* 0x3f0000005454d820 */ /* 0x000fe20000400000 */
[----:B------:R-:W-:Y:S01]  /*107c0*/  FMNMX R92, R98, R15, !PT ;  /* 0x0000000f625c7209 */ /* 0x000fe20007800000 */
[----:B-1----:R-:W-:Y:S01]  /*107d0*/  @!P2 FMUL R80, R80, R80 ;  /* 0x000000505050a220 */ /* 0x002fe20000400000 */
[----:B------:R-:W-:Y:S02]  /*107e0*/  FSETP.GEU.AND P2, PT, R88, -126, PT ;  /* 0xc2fc00005800780b */ /* 0x000fe40003f4e000 */
[----:B------:R-:W-:Y:S01]  /*107f0*/  FMNMX R15, R99, R92, !PT ;  /* 0x0000005c630f7209 */ /* 0x000fe20007800000 */
[--C-:B------:R-:W-:Y:S01]  /*10800*/  FFMA R92, R109, UR16, -R19.reuse ;  /* 0x000000106d5c7c23 */ /* 0x100fe20008000813 */
[----:B------:R-:W1:Y:S01]  /*10810*/  MUFU.EX2 R84, R84 ;  /* 0x0000005400547308 */ /* 0x000e620000000800 */
[----:B--2---:R-:W-:Y:S01]  /*10820*/  @!P6 FMUL R89, R89, R89 ;  /* 0x000000595959e220 */ /* 0x004fe20000400000 */
[----:B------:R-:W-:Y:S01]  /*10830*/  FSETP.GEU.AND P6, PT, R97, -126, PT ;  /* 0xc2fc00006100780b */ /* 0x000fe20003fce000 */
[----:B------:R-:W-:-:S01]  /*10840*/  FFMA R109, R120, UR16, -R19 ;  /* 0x00000010786d7c23 */ /* 0x000fc20008000813 */
[----:B------:R-:W-:Y:S01]  /*10850*/  FMNMX R96, R102, R15, !PT ;  /* 0x0000000f66607209 */ /* 0x000fe20007800000 */
[----:B------:R-:W-:-:S01]  /*10860*/  FFMA R120, R215, UR16, -R19 ;  /* 0x00000010d7787c23 */ /* 0x000fc20008000813 */
[----:B------:R-:W-:Y:S01]  /*10870*/  FADD R184, R23, R80 ;  /* 0x0000005017b87221 */ /* 0x000fe20000000000 */
[----:B------:R-:W-:Y:S01]  /*10880*/  F2FP.SATFINITE.E4M3.F32.PACK_AB_MERGE_C R23, RZ, R23, RZ ;  /* 0x00000017ff17723e */ /* 0x000fe200048070ff */
[----:B------:R-:W-:Y:S01]  /*10890*/  FADD R188, R22, R89 ;  /* 0x0000005916bc7221 */ /* 0x000fe20000000000 */
[----:B---3--:R-:W-:Y:S01]  /*108a0*/  @!P4 FMUL R85, R85, R85 ;  /* 0x000000555555c220 */ /* 0x008fe20000400000 */
[----:B------:R-:W-:Y:S01]  /*108b0*/  FSETP.GEU.AND P4, PT, R93, -126, PT ;  /* 0xc2fc00005d00780b */ /* 0x000fe20003f8e000 */
[----:B------:R-:W-:Y:S01]  /*108c0*/  @!P2 FMUL R88, R88, 0.5 ;  /* 0x3f0000005858a820 */ /* 0x000fe20000400000 */
[----:B------:R-:W-:Y:S01]  /*108d0*/  FMNMX R15, R103, R96, !PT ;  /* 0x00000060670f7209 */ /* 0x000fe20007800000 */
[----:B------:R-:W-:-:S01]  /*108e0*/  FFMA R96, R112, UR16, -R19 ;  /* 0x0000001070607c23 */ /* 0x000fc20008000813 */
[----:B------:R-:W-:Y:S01]  /*108f0*/  F2FP.SATFINITE.E4M3.F32.PACK_AB_MERGE_C R89, RZ, R89, RZ ;  /* 0x00000059ff59723e */ /* 0x000fe200048070ff */
[----:B------:R-:W-:Y:S01]  /*10900*/  @!P6 FMUL R97, R97, 0.5 ;  /* 0x3f0000006161e820 */ /* 0x000fe20000400000 */
[----:B------:R-:W-:Y:S01]  /*10910*/  FMNMX R100, R106, R15, !PT ;  /* 0x0000000f6a647209 */ /* 0x000fe20007800000 */
[----:B-1----:R-:W-:Y:S01]  /*10920*/  @!P5 FMUL R84, R84, R84 ;  /* 0x000000545454d220 */ /* 0x002fe20000400000 */
[----:B------:R-:W-:Y:S01]  /*10930*/  FSETP.GEU.AND P5, PT, R92, -126, PT ;  /* 0xc2fc00005c00780b */ /* 0x000fe20003fae000 */
[----:B------:R-:W1:Y:S01]  /*10940*/  MUFU.EX2 R88, R88 ;  /* 0x0000005800587308 */ /* 0x000e620000000800 */
[----:B------:R-:W-:-:S02]  /*10950*/  FMNMX R15, R107, R100, !PT ;  /* 0x000000646b0f7209 */ /* 0x000fc40007800000 */
[----:B------:R-:W-:Y:S01]  /*10960*/  F2FP.SATFINITE.E4M3.F32.PACK_AB_MERGE_C R80, RZ, R80, RZ ;  /* 0x00000050ff50723e */ /* 0x000fe200048070ff */
        /* <DEDUP_REMOVED lines=11> */
[----:B------:R-:W-:-:S02]  /*10a20*/  FFMA R117, R209, UR16, -R19 ;  /* 0x00000010d1757c23 */ /* 0x000fc40008000813 */
[----:B------:R-:W1:Y:S01]  /*10a30*/  MUFU.EX2 R92, R92 ;  /* 0x0000005c005c7308 */ /* 0x000e620000000800 */
[----:B--2---:R-:W-:Y:S01]  /*10a40*/  @!P6 FMUL R97, R97, R97 ;  /* 0x000000616161e220 */ /* 0x004fe20000400000 */
[----:B------:R-:W-:-:S02]  /*10a50*/  FSETP.GEU.AND P6, PT, R105, -126, PT ;  /* 0xc2fc00006900780b */ /* 0x000fc40003fce000 */
[----:B------:R-:W-:Y:S01]  /*10a60*/  FMNMX R104, R118, R15, !PT ;  /* 0x0000000f76687209 */ /* 0x000fe20007800000 */
[----:B------:R-:W-:Y:S01]  /*10a70*/  FADD R185, R32, R97 ;  /* 0x0000006120b97221 */ /* 0x000fe20000000000 */
[----:B------:R-:W-:Y:S01]  /*10a80*/  F2FP.SATFINITE.E4M3.F32.PACK_AB_MERGE_C R32, RZ, R32, RZ ;  /* 0x00000020ff20723e */ /* 0x000fe200048070ff */
[----:B------:R-:W-:Y:S01]  /*10a90*/  @!P2 FMUL R96, R96, 0.5 ;  /* 0x3f0000006060a820 */ /* 0x000fe20000400000 */
[----:B------:R-:W-:Y:S01]  /*10aa0*/  FMNMX R15, R119, R104, !PT ;  /* 0x00000068770f7209 */ /* 0x000fe20007800000 */
[----:B---3--:R-:W-:Y:S01]  /*10ab0*/  @!P4 FMUL R93, R93, R93 ;  /* 0x0000005d5d5dc220 */ /* 0x008fe20000400000 */
[----:B------:R-:W-:Y:S02]  /*10ac0*/  FSETP.GEU.AND P4, PT, R101, -126, PT ;  /* 0xc2fc00006500780b */ /* 0x000fe40003f8e000 */
[----:B------:R-:W-:Y:S01]  /*10ad0*/  FMNMX R104, R122, R15, !PT ;  /* 0x0000000f7a687209 */ /* 0x000fe20007800000 */
[----:B------:R-:W2:Y:S01]  /*10ae0*/  MUFU.EX2 R96, R96 ;  /* 0x0000006000607308 */ /* 0x000ea20000000800 */
[----:B------:R-:W-:Y:S01]  /*10af0*/  LOP3.LUT R32, R32, 0xff, RZ, 0xc0, !PT ;  /* 0x000000ff20207812 */ /* 0x000fe200078ec0ff */
[----:B------:R-:W-:Y:S01]  /*10b00*/  @!P6 FMUL R105, R105, 0.5 ;  /* 0x3f0000006969e820 */ /* 0x000fe20000400000 */
[----:B------:R-:W-:Y:S01]  /*10b10*/  FMNMX R15, R123, R104, !PT ;  /* 0x000000687b0f7209 */ /* 0x000fe20007800000 */
[----:B-1----:R-:W-:Y:S01]  /*10b20*/  @!P5 FMUL R92, R92, R92 ;  /* 0x0000005c5c5cd220 */ /* 0x002fe20000400000 */
[----:B------:R-:W-:Y:S01]  /*10b30*/  FSETP.GEU.AND P5, PT, R100, -126, PT ;  /* 0xc2fc00006400780b */ /* 0x000fe20003fae000 */
[----:B------:R-:W-:Y:S01]  /*10b40*/  FFMA R104, R206, UR16, -R19 ;  /* 0x00000010ce687c23 */ /* 0x000fe20008000813 */
[----:B------:R-:W-:Y:S01]  /*10b50*/  FMNMX R108, R126, R15, !PT ;  /* 0x0000000f7e6c7209 */ /* 0x000fe20007800000 */
[----:B------:R-:W1:Y:S01]  /*10b60*/  MUFU.EX2 R105, R105 ;  /* 0x0000006900697308 */ /* 0x000e620000000800 */
[----:B------:R-:W-:-:S01]  /*10b70*/  FADD R187, R33, R92 ;  /* 0x0000005c21bb7221 */ /* 0x000fc20000000000 */
[----:B------:R-:W-:Y:S01]  /*10b80*/  @!P4 FMUL R101, R101, 0.5 ;  /* 0x3f0000006565c820 */ /* 0x000fe20000400000 */
[----:B------:R-:W-:-:S02]  /*10b90*/  FMNMX R15, R127, R108, !PT ;  /* 0x0000006c7f0f7209 */ /* 0x000fc40007800000 */
[----:B------:R-:W-:Y:S02]  /*10ba0*/  F2FP.SATFINITE.E4M3.F32.PACK_AB_MERGE_C R33, RZ, R33, RZ ;  /* 0x00000021ff21723e */ /* 0x000fe400048070ff */
[----:B------:R-:W-:Y:S01]  /*10bb0*/  FMNMX R108, R130, R15, !PT ;  /* 0x0000000f826c7209 */ /* 0x000fe20007800000 */
[----:B------:R-:W3:Y:S01]  /*10bc0*/  MUFU.EX2 R101, R101 ;  /* 0x0000006500657308 */ /* 0x000ee20000000800 */
[----:B--2---:R-:W-:Y:S01]  /*10bd0*/  @!P2 FMUL R96, R96, R96 ;  /* 0x000000606060a220 */ /* 0x004fe20000400000 */
[----:B------:R-:W-:Y:S01]  /*10be0*/  @!P5 FMUL R100, R100, 0.5 ;  /* 0x3f0000006464d820 */ /* 0x000fe20000400000 */
[----:B------:R-:W-:Y:S02]  /*10bf0*/  FSETP.GEU.AND P2, PT, R109, -126, PT ;  /* 0xc2fc00006d00780b */ /* 0x000fe40003f4e000 */
[----:B------:R-:W-:Y:S01]  /*10c00*/  FMNMX R15, R131, R108, !PT ;  /* 0x0000006c830f7209 */ /* 0x000fe20007800000 */
[----:B------:R-:W-:-:S01]  /*10c10*/  FFMA R108, R208, UR16, -R19 ;  /* 0x00000010d06c7c23 */ /* 0x000fc20008000813 */
[----:B------:R-:W-:Y:S01]  /*10c20*/  FADD R189, R37, R96 ;  /* 0x0000006025bd7221 */ /* 0x000fe20000000000 */
[----:B------:R-:W2:Y:S01]  /*10c30*/  MUFU.EX2 R100, R100 ;  /* 0x0000006400647308 */ /* 0x000ea20000000800 */
[----:B-1----:R-:W-:Y:S01]  /*10c40*/  @!P6 FMUL R105, R105, R105 ;  /* 0x000000696969e220 */ /* 0x002fe20000400000 */
[----:B------:R-:W-:-:S02]  /*10c50*/  FSETP.GEU.AND P6, PT, R113, -126, PT ;  /* 0xc2fc00007100780b */ /* 0x000fc40003fce000 */
[----:B------:R-:W-:Y:S01]  /*10c60*/  FMNMX R112, R134, R15, !PT ;  /* 0x0000000f86707209 */ /* 0x000fe20007800000 */
[----:B------:R-:W-:Y:S01]  /*10c70*/  FADD R193, R36, R105 ;  /* 0x0000006924c17221 */ /* 0x000fe20000000000 */
[----:B------:R-:W-:Y:S02]  /*10c80*/  F2FP.SATFINITE.E4M3.F32.PACK_AB_MERGE_C R37, RZ, R37, RZ ;  /* 0x00000025ff25723e */ /* 0x000fe400048070ff */
[----:B------:R-:W-:Y:S01]  /*10c90*/  @!P2 FMUL R109, R109, 0.5 ;  /* 0x3f0000006d6da820 */ /* 0x000fe20000400000 */
[----:B---3--:R-:W-:Y:S01]  /*10ca0*/  @!P4 FMUL R101, R101, R101 ;  /* 0x000000656565c220 */ /* 0x008fe20000400000 */
[----:B------:R-:W-:Y:S02]  /*10cb0*/  FSETP.GEU.AND P4, PT, R104, -126, PT ;  /* 0xc2fc00006800780b */ /* 0x000fe40003f8e000 */
[----:B------:R-:W-:Y:S01]  /*10cc0*/  FMNMX R15, R135, R112, !PT ;  /* 0x00000070870f7209 */ /* 0x000fe20007800000 */
[----:B------:R-:W-:Y:S01]  /*10cd0*/  FADD R191, R40, R101 ;  /* 0x0000006528bf7221 */ /* 0x000fe20000000000 */
[----:B------:R-:W1:Y:S01]  /*10ce0*/  MUFU.EX2 R109, R109 ;  /* 0x0000006d006d7308 */ /* 0x000e620000000800 */
[----:B------:R-:W-:Y:S01]  /*10cf0*/  @!P6 FMUL R113, R113, 0.5 ;  /* 0x3f0000007171e820 */ /* 0x000fe20000400000 */
[----:B------:R-:W-:Y:S01]  /*10d00*/  FMNMX R112, R138, R15, !PT ;  /* 0x0000000f8a707209 */ /* 0x000fe20007800000 */
[----:B--2---:R-:W-:Y:S01]  /*10d10*/  @!P5 FMUL R100, R100, R100 ;  /* 0x000000646464d220 */ /* 0x004fe20000400000 */
[----:B------:R-:W-:-:S02]  /*10d20*/  FSETP.GEU.AND P5, PT, R108, -126, PT ;  /* 0xc2fc00006c00780b */ /* 0x000fc40003fae000 */
[----:B------:R-:W-:Y:S01]  /*10d30*/  FMNMX R15, R139, R112, !PT ;  /* 0x000000708b0f7209 */ /* 0x000fe20007800000 */
[----:B------:R-:W-:Y:S01]  /*10d40*/  FADD R195, R41, R100 ;  /* 0x0000006429c37221 */ /* 0x000fe20000000000 */
[----:B------:R-:W2:Y:S01]  /*10d50*/  MUFU.EX2 R113, R113 ;  /* 0x0000007100717308 */ /* 0x000ea20000000800 */
[----:B------:R-:W-:Y:S01]  /*10d60*/  @!P4 FMUL R104, R104, 0.5 ;  /* 0x3f0000006868c820 */ /* 0x000fe20000400000 */
[----:B------:R-:W-:Y:S02]  /*10d70*/  FMNMX R112, R142, R15, !PT ;  /* 0x0000000f8e707209 */ /* 0x000fe40007800000 */
[----:B------:R-:W-:Y:S02]  /*10d80*/  LOP3.LUT R33, R33, 0xffff, RZ, 0xc0, !PT ;  /* 0x0000ffff21217812 */ /* 0x000fe400078ec0ff */
[----:B------:R-:W-:Y:S01]  /*10d90*/  FMNMX R15, R143, R112, !PT ;  /* 0x000000708f0f7209 */ /* 0x000fe20007800000 */
[----:B------:R-:W-:-:S01]  /*10da0*/  FFMA R112, R211, UR16, -R19 ;  /* 0x00000010d3707c23 */ /* 0x000fc20008000813 */
[----:B------:R-:W3:Y:S01]  /*10db0*/  MUFU.EX2 R104, R104 ;  /* 0x0000006800687308 */ /* 0x000ee20000000800 */
[----:B------:R-:W-:Y:S01]  /*10dc0*/  @!P5 FMUL R108, R108, 0.5 ;  /* 0x3f0000006c6cd820 */ /* 0x000fe20000400000 */
[----:B-1----:R-:W-:Y:S01]  /*10dd0*/  @!P2 FMUL R109, R109, R109 ;  /* 0x0000006d6d6da220 */ /* 0x002fe20000400000 */
[----:B------:R-:W-:-:S02]  /*10de0*/  FSETP.GEU.AND P2, PT, R117, -126, PT ;  /* 0xc2fc00007500780b */ /* 0x000fc40003f4e000 */
[----:B------:R-:W-:Y:S02]  /*10df0*/  FMNMX R116, R146, R15, !PT ;  /* 0x0000000f92747209 */ /* 0x000fe40007800000 */
[----:B------:R-:W-:Y:S01]  /*10e00*/  F2FP.SATFINITE.E4M3.F32.PACK_AB_MERGE_C R40, RZ, R40, RZ ;  /* 0x00000028ff28723e */ /* 0x000fe200048070ff */
[----:B------:R-:W1:Y:S01]  /*10e10*/  MUFU.EX2 R108, R108 ;  /* 0x0000006c006c7308 */ /* 0x000e620000000800 */
[----:B--2---:R-:W-:Y:S01]  /*10e20*/  @!P6 FMUL R113, R113, R113 ;  /* 0x000000717171e220 */ /* 0x004fe20000400000 */
[----:B------:R-:W-:Y:S02]  /*10e30*/  FSETP.GEU.AND P6, PT, R112, -126, PT ;  /* 0xc2fc00007000780b */ /* 0x000fe40003fce000 */
[----:B------:R-:W-:Y:S02]  /*10e40*/  FMNMX R15, R147, R116, !PT ;  /* 0x00000074930f7209 */ /* 0x000fe40007800000 */
[----:B------:R-:W-:Y:S02]  /*10e50*/  F2FP.SATFINITE.E4M3.F32.PACK_AB_MERGE_C R36, RZ, R36, RZ ;  /* 0x00000024ff24723e */ /* 0x000fe400048070ff */
[----:B------:R-:W-:Y:S01]  /*10e60*/  FMNMX R116, R150, R15, !PT ;  /* 0x0000000f96747209 */ /* 0x000fe20007800000 */
[----:B---3--:R-:W-:Y:S01]  /*10e70*/  @!P4 FMUL R104, R104, R104 ;  /* 0x000000686868c220 */ /* 0x008fe20000400000 */
[----:B------:R-:W-:Y:S01]  /*10e80*/  FSETP.GEU.AND P4, PT, R121, -126, PT ;  /* 0xc2fc00007900780b */ /* 0x000fe20003f8e000 */
[----:B------:R-:W-:Y:S01]  /*10e90*/  @!P2 FMUL R117, R117, 0.5 ;  /* 0x3f0000007575a820 */ /* 0x000fe20000400000 */
[----:B------:R-:W-:Y:S01]  /*10ea0*/  FMNMX R15, R151, R116, !PT ;  /* 0x00000074970f7209 */ /* 0x000fe20007800000 */
[----:B------:R-:W-:Y:S01]  /*10eb0*/  FFMA R116, R136, UR16, -R19 ;  /* 0x0000001088747c23 */ /* 0x000fe20008000813 */
[----:B------:R-:W-:Y:S01]  /*10ec0*/  F2FP.SATFINITE.E4M3.F32.PACK_AB_MERGE_C R41, RZ, R41, RZ ;  /* 0x00000029ff29723e */ /* 0x000fe200048070ff */
[----:B------:R-:W-:Y:S01]  /*10ed0*/  @!P6 FMUL R112, R112, 0.5 ;  /* 0x3f0000007070e820 */ /* 0x000fe20000400000 */
[----:B------:R-:W-:Y:S01]  /*10ee0*/  LOP3.LUT R36, R36, 0xff, RZ, 0xc0, !PT ;  /* 0x000000ff24247812 */ /* 0x000fe200078ec0ff */
[----:B-1----:R-:W-:Y:S01]  /*10ef0*/  @!P5 FMUL R108, R108, R108 ;  /* 0x0000006c6c6cd220 */ /* 0x002fe20000400000 */
[----:B------:R-:W-:Y:S01]  /*10f00*/  FSETP.GEU.AND P5, PT, R125, -126, PT ;  /* 0xc2fc00007d00780b */ /* 0x000fe20003fae000 */
[----:B------:R-:W1:Y:S01]  /*10f10*/  MUFU.EX2 R117, R117 ;  /* 0x0000007500757308 */ /* 0x000e620000000800 */
[----:B------:R-:W2:Y:S01]  /*10f20*/  SHFL.BFLY PT, R124, R15, 0x1, 0x1f ;  /* 0x0c201f000f7c7f89 */ /* 0x000ea200000e0000 */
[----:B------:R-:W-:-:S02]  /*10f30*/  LOP3.LUT R41, R41, 0xffff, RZ, 0xc0, !PT ;  /* 0x0000ffff29297812 */ /* 0x000fc400078ec0ff */
[----:B------:R-:W-:Y:S01]  /*10f40*/  @!P4 FMUL R121, R121, 0.5 ;  /* 0x3f0000007979c820 */ /* 0x000fe20000400000 */
[----:B------:R-:W-:Y:S02]  /*10f50*/  F2FP.SATFINITE.E4M3.F32.PACK_AB_MERGE_C R97, RZ, R97, RZ ;  /* 0x00000061ff61723e */ /* 0x000fe400048070ff */
[----:B------:R-:W-:Y:S01]  /*10f60*/  F2FP.SATFINITE.E4M3.F32.PACK_AB_MERGE_C R92, RZ, R92, RZ ;  /* 0x0000005cff5c723e */ /* 0x000fe200048070ff */
[----:B------:R-:W3:Y:S01]  /*10f70*/  MUFU.EX2 R112, R112 ;  /* 0x0000007000707308 */ /* 0x000ee20000000800 */
[----:B------:R-:W-:Y:S02]  /*10f80*/  F2FP.SATFINITE.E4M3.F32.PACK_AB_MERGE_C R105, RZ, R105, RZ ;  /* 0x00000069ff69723e */ /* 0x000fe400048070ff */
[----:B------:R-:W-:Y:S01]  /*10f90*/  LOP3.LUT R92, R92, 0xffff, RZ, 0xc0, !PT ;  /* 0x0000ffff5c5c7812 */ /* 0x000fe200078ec0ff */
[----:B------:R-:W-:Y:S01]  /*10fa0*/  @!P5 FMUL R125, R125, 0.5 ;  /* 0x3f0000007d7dd820 */ /* 0x000fe20000400000 */
[----:B------:R-:W-:Y:S02]  /*10fb0*/  F2FP.SATFINITE.E4M3.F32.PACK_AB_MERGE_C R100, RZ, R100, RZ ;  /* 0x00000064ff64723e */ /* 0x000fe400048070ff */
[----:B------:R-:W-:Y:S01]  /*10fc0*/  F2FP.SATFINITE.E4M3.F32.PACK_AB_MERGE_C R96, RZ, R96, RZ ;  /* 0x00000060ff60723e */ /* 0x000fe200048070ff */
[----:B------:R-:W4:Y:S01]  /*10fd0*/  MUFU.EX2 R121, R121 ;  /* 0x0000007900797308 */ /* 0x000f220000000800 */
[----:B-1----:R-:W-:Y:S01]  /*10fe0*/  @!P2 FMUL R117, R117, R117 ;  /* 0x000000757575a220 */ /* 0x002fe20000400000 */
[----:B------:R-:W-:-:S02]  /*10ff0*/  FSETP.GEU.AND P2, PT, R116, -126, PT ;  /* 0xc2fc00007400780b */ /* 0x000fc40003f4e000 */
[----:B------:R-:W-:Y:S02]  /*11000*/  LOP3.LUT R100, R100, 0xffff, RZ, 0xc0, !PT ;  /* 0x0000ffff64647812 */ /* 0x000fe400078ec0ff */
[----:B------:R-:W-:Y:S02]  /*11010*/  F2FP.SATFINITE.E4M3.F32.PACK_AB_MERGE_C R101, RZ, R101, RZ ;  /* 0x00000065ff65723e */ /* 0x000fe400048070ff */
[----:B------:R-:W1:Y:S01]  /*11020*/  MUFU.EX2 R125, R125 ;  /* 0x0000007d007d7308 */ /* 0x000e620000000800 */
[----:B---3--:R-:W-:Y:S01]  /*11030*/  @!P6 FMUL R112, R112, R112 ;  /* 0x000000707070e220 */ /* 0x008fe20000400000 */
[----:B------:R-:W-:Y:S02]  /*11040*/  FSETP.GEU.AND P6, PT, R120, -126, PT ;  /* 0xc2fc00007800780b */ /* 0x000fe40003fce000 */
[----:B--2---:R-:W-:Y:S02]  /*11050*/  FMNMX R15, R15, R124, !PT ;  /* 0x0000007c0f0f7209 */ /* 0x004fe40007800000 */
[----:B------:R-:W-:Y:S01]  /*11060*/  LOP3.LUT R101, R101, 0xffff, RZ, 0xc0, !PT ;  /* 0x0000ffff65657812 */ /* 0x000fe200078ec0ff */
[----:B------:R-:W-:Y:S01]  /*11070*/  @!P2 FMUL R116, R116, 0.5 ;  /* 0x3f0000007474a820 */ /* 0x000fe20000400000 */
[----:B----4-:R-:W-:Y:S01]  /*11080*/  @!P4 FMUL R121, R121, R121 ;  /* 0x000000797979c220 */ /* 0x010fe20000400000 */
[----:B------:R-:W-:Y:S01]  /*11090*/  FSETP.GEU.AND P4, PT, R214, -126, PT ;  /* 0xc2fc0000d600780b */ /* 0x000fe20003f8e000 */
[----:B------:R-:W2:Y:S03]  /*110a0*/  SHFL.BFLY PT, R124, R15, 0x2, 0x1f ;  /* 0x0c401f000f7c7f89 */ /* 0x000ea600000e0000 */
[----:B------:R-:W3:Y:S02]  /*110b0*/  MUFU.EX2 R116, R116 ;  /* 0x0000007400747308 */ /* 0x000ee40000000800 */
[----:B------:R-:W-:Y:S01]  /*110c0*/  @!P6 FMUL R120, R120, 0.5 ;  /* 0x3f0000007878e820 */ /* 0x000fe20000400000 */
[----:B-1----:R-:W-:Y:S01]  /*110d0*/  @!P5 FMUL R125, R125, R125 ;  /* 0x0000007d7d7dd220 */ /* 0x002fe20000400000 */
[----:B------:R-:W-:-:S04]  /*110e0*/  FSETP.GEU.AND P5, PT, R133, -126, PT ;  /* 0xc2fc00008500780b */ /* 0x000fc80003fae000 */
[----:B------:R-:W1:Y:S01]  /*110f0*/  MUFU.EX2 R120, R120 ;  /* 0x0000007800787308 */ /* 0x000e620000000800 */
[----:B------:R-:W-:-:S07]  /*11100*/  @!P4 FMUL R214, R214, 0.5 ;  /* 0x3f000000d6d6c820 */ /* 0x000fce0000400000 */
[----:B------:R-:W4:Y:S01]  /*11110*/  MUFU.EX2 R129, R214 ;  /* 0x000000d600817308 */ /* 0x000f220000000800 */
[----:B---3--:R-:W-:Y:S01]  /*11120*/  @!P2 FMUL R116, R116, R116 ;  /* 0x000000747474a220 */ /* 0x008fe20000400000 */
[----:B------:R-:W-:Y:S01]  /*11130*/  @!P5 FMUL R133, R133, 0.5 ;  /* 0x3f0000008585d820 */ /* 0x000fe20000400000 */
[----:B------:R-:W-:Y:S02]  /*11140*/  FSETP.GEU.AND P2, PT, R144, -126, PT ;  /* 0xc2fc00009000780b */ /* 0x000fe40003f4e000 */
[----:B--2---:R-:W-:-:S03]  /*11150*/  FMNMX R15, R15, R124, !PT ;  /* 0x0000007c0f0f7209 */ /* 0x004fc60007800000 */
[----:B------:R-:W2:Y:S01]  /*11160*/  MUFU.EX2 R133, R133 ;  /* 0x0000008500857308 */ /* 0x000ea20000000800 */
[----:B-1----:R-:W-:Y:S01]  /*11170*/  @!P6 FMUL R120, R120, R120 ;  /* 0x000000787878e220 */ /* 0x002fe20000400000 */
[----:B------:R-:W-:-:S04]  /*11180*/  FSETP.NEU.AND P6, PT, R15, -INF , PT ;  /* 0xff8000000f00780b */ /* 0x000fc80003fcd000 */
[----:B------:R-:W-:Y:S02]  /*11190*/  FSEL R136, R15, RZ, P6 ;  /* 0x000000ff0f887208 */ /* 0x000fe40003000000 */
[----:B------:R-:W-:Y:S01]  /*111a0*/  FSETP.GEU.AND P6, PT, R149, -126, PT ;  /* 0xc2fc00009500780b */ /* 0x000fe20003fce000 */
[----:B----4-:R-:W-:Y:S01]  /*111b0*/  @!P4 FMUL R129, R129, R129 ;  /* 0x000000818181c220 */ /* 0x010fe20000400000 */
[----:B------:R-:W-:Y:S01]  /*111c0*/  FSETP.GEU.AND P4, PT, R145, -126, PT ;  /* 0xc2fc00009100780b */ /* 0x000fe20003f8e000 */
[----:B------:R-:W-:Y:S01]  /*111d0*/  @!P2 FMUL R144, R144, 0.5 ;  /* 0x3f0000009090a820 */ /* 0x000fe20000400000 */
[C---:B------:R-:W-:Y:S01]  /*111e0*/  FMUL R132, R136.reuse, UR16 ;  /* 0x0000001088847c20 */ /* 0x040fe20008400000 */
[----:B------:R-:W-:Y:S02]  /*111f0*/  FADD R13, -R136, R13 ;  /* 0x0000000d880d7221 */ /* 0x000fe40000000100 */
[----:B------:R1:W3:Y:S01]  /*11200*/  MUFU.EX2 R124, R144 ;  /* 0x00000090007c7308 */ /* 0x0002e20000000800 */
[----:B------:R-:W-:-:S01]  /*11210*/  FFMA R137, R128, UR16, -R132 ;  /* 0x0000001080897c23 */ /* 0x000fc20008000884 */
[----:B--2---:R-:W-:Y:S01]  /*11220*/  @!P5 FMUL R133, R133, R133 ;  /* 0x000000858585d220 */ /* 0x004fe20000400000 */
[----:B------:R-:W-:Y:S01]  /*11230*/  FSETP.GEU.AND P5, PT, R148, -126, PT ;  /* 0xc2fc00009400780b */ /* 0x000fe20003fae000 */
[--C-:B------:R-:W-:Y:S01]  /*11240*/  FFMA R140, R27, UR16, -R132.reuse ;  /* 0x000000101b8c7c23 */ /* 0x100fe20008000884 */
[----:B------:R-:W-:-:S01]  /*11250*/  FFMA R141, R30, UR16, -R132 ;  /* 0x000000101e8d7c23 */ /* 0x000fc20008000884 */
[----:B------:R-:W-:Y:S01]  /*11260*/  @!P6 FMUL R149, R149, 0.5 ;  /* 0x3f0000009595e820 */ /* 0x000fe20000400000 */
[----:B------:R-:W-:-:S01]  /*11270*/  FFMA R138, R138, UR16, -R132 ;  /* 0x000000108a8a7c23 */ /* 0x000fc20008000884 */
[----:B------:R-:W-:Y:S01]  /*11280*/  @!P4 FMUL R145, R145, 0.5 ;  /* 0x3f0000009191c820 */ /* 0x000fe20000400000 */
[----:B-1----:R-:W-:-:S01]  /*11290*/  FFMA R144, R31, UR16, -R132 ;  /* 0x000000101f907c23 */ /* 0x002fc20008000884 */
[----:B------:R1:W2:Y:S01]  /*112a0*/  MUFU.EX2 R27, R149 ;  /* 0x00000095001b7308 */ /* 0x0002a20000000800 */
[----:B------:R-:W-:-:S01]  /*112b0*/  FFMA R136, R139, UR16, -R132 ;  /* 0x000000108b887c23 */ /* 0x000fc20008000884 */
[----:B------:R-:W-:Y:S01]  /*112c0*/  FFMA R194, R147, UR16, -R132 ;  /* 0x0000001093c27c23 */ /* 0x000fe20008000884 */
[----:B------:R-:W-:-:S01]  /*112d0*/  FADD R147, R29, R88 ;  /* 0x000000581d937221 */ /* 0x000fc20000000000 */
[--C-:B------:R-:W-:Y:S01]  /*112e0*/  FFMA R186, R142, UR16, -R132.reuse ;  /* 0x000000108eba7c23 */ /* 0x100fe20008000884 */
[----:B------:R-:W-:-:S01]  /*112f0*/  FFMA R143, R143, UR16, -R132 ;  /* 0x000000108f8f7c23 */ /* 0x000fc20008000884 */
[----:B------:R-:W-:Y:S01]  /*11300*/  @!P5 FMUL R148, R148, 0.5 ;  /* 0x3f0000009494d820 */ /* 0x000fe20000400000 */
[----:B---3--:R-:W-:Y:S01]  /*11310*/  @!P2 FMUL R124, R124, R124 ;  /* 0x0000007c7c7ca220 */ /* 0x008fe20000400000 */
[----:B------:R3:W4:Y:S01]  /*11320*/  MUFU.EX2 R19, R145 ;  /* 0x0000009100137308 */ /* 0x0007220000000800 */
[----:B------:R-:W-:Y:S01]  /*11330*/  FSETP.GEU.AND P2, PT, R137, -126, PT ;  /* 0xc2fc00008900780b */ /* 0x000fe20003f4e000 */
[----:B-1----:R-:W-:Y:S01]  /*11340*/  FFMA R149, R127, UR16, -R132 ;  /* 0x000000107f957c23 */ /* 0x002fe20008000884 */
[----:B------:R-:W-:-:S01]  /*11350*/  FADD R142, R16, R73 ;  /* 0x00000049108e7221 */ /* 0x000fc20000000000 */
[--C-:B------:R-:W-:Y:S01]  /*11360*/  FFMA R190, R146, UR16, -R132.reuse ;  /* 0x0000001092be7c23 */ /* 0x100fe20008000884 */
[----:B------:R-:W-:-:S01]  /*11370*/  FFMA R150, R150, UR16, -R132 ;  /* 0x0000001096967c23 */ /* 0x000fc20008000884 */
[----:B------:R-:W-:Y:S01]  /*11380*/  FFMA R151, R151, UR16, -R132 ;  /* 0x0000001097977c23 */ /* 0x000fe20008000884 */
[----:B------:R-:W-:-:S01]  /*11390*/  FADD R146, R18, R81 ;  /* 0x0000005112927221 */ /* 0x000fc20000000000 */
[----:B------:R1:W5:Y:S01]  /*113a0*/  MUFU.EX2 R128, R148 ;  /* 0x0000009400807308 */ /* 0x0003620000000800 */
[----:B--2---:R-:W-:Y:S01]  /*113b0*/  @!P6 FMUL R27, R27, R27 ;  /* 0x0000001b1b1be220 */ /* 0x004fe20000400000 */
[----:B------:R-:W-:Y:S01]  /*113c0*/  FSETP.GEU.AND P6, PT, R144, -126, PT ;  /* 0xc2fc00009000780b */ /* 0x000fe20003fce000 */
[----:B---3--:R-:W-:-:S01]  /*113d0*/  FFMA R145, R34, UR16, -R132 ;  /* 0x0000001022917c23 */ /* 0x008fc20008000884 */
[----:B------:R-:W-:Y:S01]  /*113e0*/  FADD R139, R49, R108 ;  /* 0x0000006c318b7221 */ /* 0x000fe20000000000 */
[----:B------:R-:W-:Y:S01]  /*113f0*/  F2FP.SATFINITE.E4M3.F32.PACK_AB_MERGE_C R16, RZ, R16, RZ ;  /* 0x00000010ff10723e */ /* 0x000fe200048070ff */
[----:B------:R-:W-:Y:S01]  /*11400*/  @!P2 FMUL R137, R137, 0.5 ;  /* 0x3f0000008989a820 */ /* 0x000fe20000400000 */
[----:B------:R-:W-:Y:S01]  /*11410*/  F2FP.SATFINITE.E4M3.F32.PACK_AB_MERGE_C R18, RZ, R18, RZ ;  /* 0x00000012ff12723e */ /* 0x000fe200048070ff */
[----:B------:R-:W-:Y:S01]  /*11420*/  FMUL R13, R13, UR16 ;  /* 0x000000100d0d7c20 */ /* 0x000fe20008400000 */
[----:B----4-:R-:W-:Y:S01]  /*11430*/  @!P4 FMUL R19, R19, R19 ;  /* 0x000000131313c220 */ /* 0x010fe20000400000 */
[----:B------:R-:W-:Y:S01]  /*11440*/  FSETP.GEU.AND P4, PT, R140, -126, PT ;  /* 0xc2fc00008c00780b */ /* 0x000fe20003f8e000 */
[----:B------:R2:W3:Y:S01]  /*11450*/  MUFU.EX2 R30, R137 ;  /* 0x00000089001e7308 */ /* 0x0004e20000000800 */
[----:B-1----:R-:W-:-:S01]  /*11460*/  FFMA R148, R95, UR16, -R132 ;  /* 0x000000105f947c23 */ /* 0x002fc20008000884 */
[----:B------:R-:W-:-:S02]  /*11470*/  LOP3.LUT R16, R16, 0xff, RZ, 0xc0, !PT ;  /* 0x000000ff10107812 */ /* 0x000fc400078ec0ff */
[----:B------:R-:W-:Y:S01]  /*11480*/  @!P6 FMUL R144, R144, 0.5 ;  /* 0x3f0000009090e820 */ /* 0x000fe20000400000 */
[----:B------:R-:W-:Y:S01]  /*11490*/  F2FP.SATFINITE.E4M3.F32.PACK_AB_MERGE_C R29, RZ, R29, RZ ;  /* 0x0000001dff1d723e */ /* 0x000fe200048070ff */
[----:B-----5:R-:W-:Y:S01]  /*114a0*/  @!P5 FMUL R128, R128, R128 ;  /* 0x000000808080d220 */ /* 0x020fe20000400000 */
[----:B------:R-:W-:Y:S01]  /*114b0*/  FSETP.GEU.AND P5, PT, R141, -126, PT ;  /* 0xc2fc00008d00780b */ /* 0x000fe20003fae000 */
[----:B--2---:R-:W-:-:S01]  /*114c0*/  FFMA R137, R35, UR16, -R132 ;  /* 0x0000001023897c23 */ /* 0x004fc20008000884 */
[----:B------:R-:W-:Y:S01]  /*114d0*/  F2FP.SATFINITE.E4M3.F32.PACK_AB_MERGE_C R49, RZ, R49, RZ ;  /* 0x00000031ff31723e */ /* 0x000fe200048070ff */
[----:B------:R1:W2:Y:S02]  /*114e0*/  MUFU.EX2 R35, R144 ;  /* 0x0000009000237308 */ /* 0x0002a40000000800 */
[----:B------:R-:W-:Y:S01]  /*114f0*/  @!P4 FMUL R140, R140, 0.5 ;  /* 0x3f0000008c8cc820 */ /* 0x000fe20000400000 */
[----:B------:R-:W-:Y:S02]  /*11500*/  F2FP.SATFINITE.E4M3.F32.PACK_AB_MERGE_C R81, RZ, R81, RZ ;  /* 0x00000051ff51723e */ /* 0x000fe400048070ff */
[----:B------:R-:W-:Y:S01]  /*11510*/  F2FP.SATFINITE.E4M3.F32.PACK_AB_MERGE_C R73, RZ, R73, RZ ;  /* 0x00000049ff49723e */ /* 0x000fe200048070ff */
[----:B---3--:R-:W-:Y:S01]  /*11520*/  @!P2 FMUL R30, R30, R30 ;  /* 0x0000001e1e1ea220 */ /* 0x008fe20000400000 */
[----:B------:R-:W-:Y:S01]  /*11530*/  FSETP.GEU.AND P2, PT, R145, -126, PT ;  /* 0xc2fc00009100780b */ /* 0x000fe20003f4e000 */
[----:B------:R3:W4:Y:S02]  /*11540*/  MUFU.EX2 R31, R140 ;  /* 0x0000008c001f7308 */ /* 0x0007240000000800 */
[----:B------:R-:W-:Y:S01]  /*11550*/  @!P5 FMUL R141, R141, 0.5 ;  /* 0x3f0000008d8dd820 */ /* 0x000fe20000400000 */
[----:B-1----:R-:W-:Y:S01]  /*11560*/  FFMA R144, R42, UR16, -R132 ;  /* 0x000000102a907c23 */ /* 0x002fe20008000884 */
[----:B------:R-:W-:-:S02]  /*11570*/  F2FP.SATFINITE.E4M3.F32.PACK_AB_MERGE_C R108, RZ, R108, RZ ;  /* 0x0000006cff6c723e */ /* 0x000fc400048070ff */
[----:B------:R-:W-:Y:S02]  /*11580*/  F2FP.SATFINITE.E4M3.F32.PACK_AB_MERGE_C R88, RZ, R88, RZ ;  /* 0x00000058ff58723e */ /* 0x000fe400048070ff */
[----:B------:R-:W-:Y:S01]  /*11590*/  LOP3.LUT R108, R108, 0xffff, RZ, 0xc0, !PT ;  /* 0x0000ffff6c6c7812 */ /* 0x000fe200078ec0ff */
[----:B------:R1:W5:Y:S01]  /*115a0*/  MUFU.EX2 R34, R141 ;  /* 0x0000008d00227308 */ /* 0x0003620000000800 */
[----:B---3--:R-:W-:-:S01]  /*115b0*/  FFMA R140, R38, UR16, -R132 ;  /* 0x00000010268c7c23 */ /* 0x008fc20008000884 */
[----:B--2---:R-:W-:Y:S01]  /*115c0*/  @!P6 FMUL R35, R35, R35 ;  /* 0x000000232323e220 */ /* 0x004fe20000400000 */
[----:B------:R-:W-:-:S05]  /*115d0*/  @!P2 FMUL R145, R145, 0.5 ;  /* 0x3f0000009191a820 */ /* 0x000fca0000400000 */
[----:B------:R2:W3:Y:S01]  /*115e0*/  MUFU.EX2 R38, R145 ;  /* 0x0000009100267308 */ /* 0x0004e20000000800 */
[----:B----4-:R-:W-:Y:S01]  /*115f0*/  @!P4 FMUL R31, R31, R31 ;  /* 0x0000001f1f1fc220 */ /* 0x010fe20000400000 */
[----:B------:R-:W-:Y:S01]  /*11600*/  FSETP.GEU.AND P4, PT, R137, -126, PT ;  /* 0xc2fc00008900780b */ /* 0x000fe20003f8e000 */
[----:B-1----:R-:W-:-:S05]  /*11610*/  FFMA R141, R39, UR16, -R132 ;  /* 0x00000010278d7c23 */ /* 0x002fca0008000884 */
[----:B------:R-:W-:Y:S01]  /*11620*/  FSETP.GEU.AND P6, PT, R141, -126, PT ;  /* 0xc2fc00008d00780b */ /* 0x000fe20003fce000 */
[----:B-----5:R-:W-:Y:S01]  /*11630*/  @!P5 FMUL R34, R34, R34 ;  /* 0x000000222222d220 */ /* 0x020fe20000400000 */
[----:B------:R-:W-:Y:S01]  /*11640*/  FSETP.GEU.AND P5, PT, R140, -126, PT ;  /* 0xc2fc00008c00780b */ /* 0x000fe20003fae000 */
[----:B--2---:R-:W-:-:S04]  /*11650*/  FFMA R145, R43, UR16, -R132 ;  /* 0x000000102b917c23 */ /* 0x004fc80008000884 */
[----:B------:R-:W-:Y:S01]  /*11660*/  @!P4 FMUL R137, R137, 0.5 ;  /* 0x3f0000008989c820 */ /* 0x000fe20000400000 */
[----:B---3--:R-:W-:Y:S01]  /*11670*/  @!P2 FMUL R38, R38, R38 ;  /* 0x000000262626a220 */ /* 0x008fe20000400000 */
[----:B------:R-:W-:Y:S02]  /*11680*/  FSETP.GEU.AND P2, PT, R144, -126, PT ;  /* 0xc2fc00009000780b */ /* 0x000fe40003f4e000 */
[----:B------:R1:W2:Y:S02]  /*11690*/  MUFU.EX2 R39, R137 ;  /* 0x0000008900277308 */ /* 0x0002a40000000800 */
[----:B------:R-:W-:Y:S02]  /*116a0*/  @!P6 FMUL R141, R141, 0.5 ;  /* 0x3f0000008d8de820 */ /* 0x000fe40000400000 */
[----:B------:R-:W-:-:S04]  /*116b0*/  @!P5 FMUL R140, R140, 0.5 ;  /* 0x3f0000008c8cd820 */ /* 0x000fc80000400000 */
[----:B------:R3:W4:Y:S01]  /*116c0*/  MUFU.EX2 R42, R140 ;  /* 0x0000008c002a7308 */ /* 0x0007220000000800 */
[----:B-1----:R-:W-:-:S02]  /*116d0*/  FFMA R137, R46, UR16, -R132 ;  /* 0x000000102e897c23 */ /* 0x002fc40008000884 */
[----:B------:R-:W-:-:S05]  /*116e0*/  @!P2 FMUL R144, R144, 0.5 ;  /* 0x3f0000009090a820 */ /* 0x000fca0000400000 */
[----:B------:R1:W5:Y:S01]  /*116f0*/  MUFU.EX2 R43, R141 ;  /* 0x0000008d002b7308 */ /* 0x0003620000000800 */
[----:B--2---:R-:W-:Y:S01]  /*11700*/  @!P4 FMUL R39, R39, R39 ;  /* 0x000000272727c220 */ /* 0x004fe20000400000 */
[----:B------:R-:W-:Y:S01]  /*11710*/  FSETP.GEU.AND P4, PT, R145, -126, PT ;  /* 0xc2fc00009100780b */ /* 0x000fe20003f8e000 */
[----:B---3--:R-:W-:-:S05]  /*11720*/  FFMA R140, R47, UR16, -R132 ;  /* 0x000000102f8c7c23 */ /* 0x008fca0008000884 */
[----:B------:R2:W3:Y:S01]  /*11730*/  MUFU.EX2 R46, R144 ;  /* 0x00000090002e7308 */ /* 0x0004e20000000800 */
[----:B----4-:R-:W-:Y:S01]  /*11740*/  @!P5 FMUL R42, R42, R42 ;  /* 0x0000002a2a2ad220 */ /* 0x010fe20000400000 */
[----:B------:R-:W-:Y:S01]  /*11750*/  FSETP.GEU.AND P5, PT, R137, -126, PT ;  /* 0xc2fc00008900780b */ /* 0x000fe20003fae000 */
[----:B-1----:R-:W-:-:S04]  /*11760*/  FFMA R141, R50, UR16, -R132 ;  /* 0x00000010328d7c23 */ /* 0x002fc80008000884 */
[----:B------:R-:W-:Y:S01]  /*11770*/  @!P4 FMUL R145, R145, 0.5 ;  /* 0x3f0000009191c820 */ /* 0x000fe20000400000 */
[----:B-----5:R-:W-:Y:S01]  /*11780*/  @!P6 FMUL R43, R43, R43 ;  /* 0x0000002b2b2be220 */ /* 0x020fe20000400000 */
[----:B------:R-:W-:Y:S02]  /*11790*/  FSETP.GEU.AND P6, PT, R140, -126, PT ;  /* 0xc2fc00008c00780b */ /* 0x000fe40003fce000 */
[----:B------:R1:W4:Y:S01]  /*117a0*/  MUFU.EX2 R47, R145 ;  /* 0x00000091002f7308 */ /* 0x0003220000000800 */
[----:B--2---:R-:W-:-:S03]  /*117b0*/  FFMA R144, R51, UR16, -R132 ;  /* 0x0000001033907c23 */ /* 0x004fc60008000884 */
[----:B------:R-:W-:Y:S01]  /*117c0*/  @!P5 FMUL R137, R137, 0.5 ;  /* 0x3f0000008989d820 */ /* 0x000fe20000400000 */
[----:B---3--:R-:W-:Y:S01]  /*117d0*/  @!P2 FMUL R46, R46, R46 ;  /* 0x0000002e2e2ea220 */ /* 0x008fe20000400000 */
[----:B------:R-:W-:Y:S02]  /*117e0*/  FSETP.GEU.AND P2, PT, R141, -126, PT ;  /* 0xc2fc00008d00780b */ /* 0x000fe40003f4e000 */
[----:B------:R2:W3:Y:S01]  /*117f0*/  MUFU.EX2 R50, R137 ;  /* 0x0000008900327308 */ /* 0x0004e20000000800 */
[----:B-1----:R-:W-:-:S02]  /*11800*/  FFMA R145, R54, UR16, -R132 ;  /* 0x0000001036917c23 */ /* 0x002fc40008000884 */
[----:B------:R-:W-:-:S05]  /*11810*/  @!P6 FMUL R140, R140, 0.5 ;  /* 0x3f0000008c8ce820 */ /* 0x000fca0000400000 */
[----:B------:R1:W5:Y:S01]  /*11820*/  MUFU.EX2 R51, R140 ;  /* 0x0000008c00337308 */ /* 0x0003620000000800 */
[----:B----4-:R-:W-:Y:S01]  /*11830*/  @!P4 FMUL R47, R47, R47 ;  /* 0x0000002f2f2fc220 */ /* 0x010fe20000400000 */
[----:B------:R-:W-:Y:S01]  /*11840*/  FSETP.GEU.AND P4, PT, R144, -126, PT ;  /* 0xc2fc00009000780b */ /* 0x000fe20003f8e000 */
[----:B--2---:R-:W-:-:S01]  /*11850*/  FFMA R137, R55, UR16, -R132 ;  /* 0x0000001037897c23 */ /* 0x004fc20008000884 */
[----:B------:R-:W-:-:S04]  /*11860*/  @!P2 FMUL R141, R141, 0.5 ;  /* 0x3f0000008d8da820 */ /* 0x000fc80000400000 */
[----:B------:R2:W4:Y:S01]  /*11870*/  MUFU.EX2 R54, R141 ;  /* 0x0000008d00367308 */ /* 0x0005220000000800 */
[----:B---3--:R-:W-:Y:S01]  /*11880*/  @!P5 FMUL R50, R50, R50 ;  /* 0x000000323232d220 */ /* 0x008fe20000400000 */
[----:B------:R-:W-:Y:S01]  /*11890*/  FSETP.GEU.AND P5, PT, R145, -126, PT ;  /* 0xc2fc00009100780b */ /* 0x000fe20003fae000 */
[----:B-1----:R-:W-:-:S04]  /*118a0*/  FFMA R140, R58, UR16, -R132 ;  /* 0x000000103a8c7c23 */ /* 0x002fc80008000884 */
[----:B------:R-:W-:Y:S01]  /*118b0*/  @!P4 FMUL R144, R144, 0.5 ;  /* 0x3f0000009090c820 */ /* 0x000fe20000400000 */
[----:B-----5:R-:W-:Y:S01]  /*118c0*/  @!P6 FMUL R51, R51, R51 ;  /* 0x000000333333e220 */ /* 0x020fe20000400000 */
[----:B------:R-:W-:Y:S02]  /*118d0*/  FSETP.GEU.AND P6, PT, R137, -126, PT ;  /* 0xc2fc00008900780b */ /* 0x000fe40003fce000 */
[----:B------:R1:W3:Y:S01]  /*118e0*/  MUFU.EX2 R55, R144 ;  /* 0x0000009000377308 */ /* 0x0002e20000000800 */
[----:B--2---:R-:W-:-:S03]  /*118f0*/  FFMA R141, R59, UR16, -R132 ;  /* 0x000000103b8d7c23 */ /* 0x004fc60008000884 */
[----:B------:R-:W-:Y:S01]  /*11900*/  @!P5 FMUL R145, R145, 0.5 ;  /* 0x3f0000009191d820 */ /* 0x000fe20000400000 */
[----:B----4-:R-:W-:Y:S01]  /*11910*/  @!P2 FMUL R54, R54, R54 ;  /* 0x000000363636a220 */ /* 0x010fe20000400000 */
[----:B------:R-:W-:Y:S02]  /*11920*/  FSETP.GEU.AND P2, PT, R140, -126, PT ;  /* 0xc2fc00008c00780b */ /* 0x000fe40003f4e000 */
[----:B------:R2:W4:Y:S01]  /*11930*/  MUFU.EX2 R58, R145 ;  /* 0x00000091003a7308 */ /* 0x0005220000000800 */
[----:B-1----:R-:W-:-:S02]  /*11940*/  FFMA R144, R62, UR16, -R132 ;  /* 0x000000103e907c23 */ /* 0x002fc40008000884 */
[----:B------:R-:W-:-:S05]  /*11950*/  @!P6 FMUL R137, R137, 0.5 ;  /* 0x3f0000008989e820 */ /* 0x000fca0000400000 */
[----:B------:R1:W5:Y:S01]  /*11960*/  MUFU.EX2 R59, R137 ;  /* 0x00000089003b7308 */ /* 0x0003620000000800 */
[----:B---3--:R-:W-:Y:S01]  /*11970*/  @!P4 FMUL R55, R55, R55 ;  /* 0x000000373737c220 */ /* 0x008fe20000400000 */
[----:B------:R-:W-:Y:S01]  /*11980*/  FSETP.GEU.AND P4, PT, R141, -126, PT ;  /* 0xc2fc00008d00780b */ /* 0x000fe20003f8e000 */
[----:B--2---:R-:W-:-:S01]  /*11990*/  FFMA R145, R63, UR16, -R132 ;  /* 0x000000103f917c23 */ /* 0x004fc20008000884 */
[----:B------:R-:W-:-:S04]  /*119a0*/  @!P2 FMUL R140, R140, 0.5 ;  /* 0x3f0000008c8ca820 */ /* 0x000fc80000400000 */
        /* <DEDUP_REMOVED lines=72> */
[----:B------:R-:W2:Y:S01]  /*11e30*/  MUFU.EX2 R90, R137 ;  /* 0x00000089005a7308 */ /* 0x000ea20000000800 */
[----:B-1----:R-:W-:-:S02]  /*11e40*/  FFMA R145, R94, UR16, -R132 ;  /* 0x000000105e917c23 */ /* 0x002fc40008000884 */
[----:B------:R-:W-:-:S05]  /*11e50*/  @!P6 FMUL R140, R140, 0.5 ;  /* 0x3f0000008c8ce820 */ /* 0x000fca0000400000 */
[----:B------:R1:W4:Y:S01]  /*11e60*/  MUFU.EX2 R91, R140 ;  /* 0x0000008c005b7308 */ /* 0x0003220000000800 */
[----:B---3--:R-:W-:Y:S01]  /*11e70*/  @!P4 FMUL R87, R87, R87 ;  /* 0x000000575757c220 */ /* 0x008fe20000400000 */
[----:B------:R-:W-:Y:S01]  /*11e80*/  FSETP.GEU.AND P4, PT, R144, -126, PT ;  /* 0xc2fc00009000780b */ /* 0x000fe20003f8e000 */
[----:B------:R-:W-:-:S05]  /*11e90*/  @!P2 FMUL R141, R141, 0.5 ;  /* 0x3f0000008d8da820 */ /* 0x000fca0000400000 */
[----:B------:R3:W5:Y:S01]  /*11ea0*/  MUFU.EX2 R137, R141 ;  /* 0x0000008d00897308 */ /* 0x0007620000000800 */
[----:B--2---:R-:W-:Y:S01]  /*11eb0*/  @!P5 FMUL R90, R90, R90 ;  /* 0x0000005a5a5ad220 */ /* 0x004fe20000400000 */
[----:B------:R-:W-:Y:S01]  /*11ec0*/  FSETP.GEU.AND P5, PT, R145, -126, PT ;  /* 0xc2fc00009100780b */ /* 0x000fe20003fae000 */
[----:B-1----:R-:W-:-:S04]  /*11ed0*/  FFMA R140, R98, UR16, -R132 ;  /* 0x00000010628c7c23 */ /* 0x002fc80008000884 */
[----:B------:R-:W-:Y:S01]  /*11ee0*/  @!P4 FMUL R144, R144, 0.5 ;  /* 0x3f0000009090c820 */ /* 0x000fe20000400000 */
[----:B----4-:R-:W-:Y:S01]  /*11ef0*/  @!P6 FMUL R91, R91, R91 ;  /* 0x0000005b5b5be220 */ /* 0x010fe20000400000 */
[----:B------:R-:W-:Y:S02]  /*11f00*/  FSETP.GEU.AND P6, PT, R148, -126, PT ;  /* 0xc2fc00009400780b */ /* 0x000fe40003fce000 */
[----:B------:R1:W2:Y:S01]  /*11f10*/  MUFU.EX2 R94, R144 ;  /* 0x00000090005e7308 */ /* 0x0002a20000000800 */
[----:B---3--:R-:W-:-:S03]  /*11f20*/  FFMA R141, R99, UR16, -R132 ;  /* 0x00000010638d7c23 */ /* 0x008fc60008000884 */
[----:B------:R-:W-:Y:S01]  /*11f30*/  @!P5 FMUL R145, R145, 0.5 ;  /* 0x3f0000009191d820 */ /* 0x000fe20000400000 */
[----:B-----5:R-:W-:Y:S01]  /*11f40*/  @!P2 FMUL R137, R137, R137 ;  /* 0x000000898989a220 */ /* 0x020fe20000400000 */
[----:B------:R-:W-:Y:S02]  /*11f50*/  FSETP.GEU.AND P2, PT, R140, -126, PT ;  /* 0xc2fc00008c00780b */ /* 0x000fe40003f4e000 */
[----:B------:R3:W4:Y:S01]  /*11f60*/  MUFU.EX2 R95, R145 ;  /* 0x00000091005f7308 */ /* 0x0007220000000800 */
[----:B-1----:R-:W-:-:S01]  /*11f70*/  FFMA R144, R102, UR16, -R132 ;  /* 0x0000001066907c23 */ /* 0x002fc20008000884 */
[----:B------:R-:W-:Y:S01]  /*11f80*/  FADD R192, R30, R137 ;  /* 0x000000891ec07221 */ /* 0x000fe20000000000 */
[----:B------:R-:W-:Y:S01]  /*11f90*/  F2FP.SATFINITE.E4M3.F32.PACK_AB_MERGE_C R30, RZ, R30, RZ ;  /* 0x0000001eff1e723e */ /* 0x000fe200048070ff */
[----:B------:R-:W-:Y:S01]  /*11fa0*/  @!P6 FMUL R148, R148, 0.5 ;  /* 0x3f0000009494e820 */ /* 0x000fe20000400000 */
[----:B------:R-:W-:-:S03]  /*11fb0*/  F2FP.SATFINITE.E4M3.F32.PACK_AB_MERGE_C R137, RZ, R137, RZ ;  /* 0x00000089ff89723e */ /* 0x000fc600048070ff */
[----:B------:R1:W5:Y:S01]  /*11fc0*/  MUFU.EX2 R98, R148 ;  /* 0x0000009400627308 */ /* 0x0003620000000800 */
[----:B--2---:R-:W-:Y:S01]  /*11fd0*/  @!P4 FMUL R94, R94, R94 ;  /* 0x0000005e5e5ec220 */ /* 0x004fe20000400000 */
[----:B------:R-:W-:Y:S01]  /*11fe0*/  FSETP.GEU.AND P4, PT, R141, -126, PT ;  /* 0xc2fc00008d00780b */ /* 0x000fe20003f8e000 */
[----:B---3--:R-:W-:-:S01]  /*11ff0*/  FFMA R145, R103, UR16, -R132 ;  /* 0x0000001067917c23 */ /* 0x008fc20008000884 */
[----:B------:R-:W-:Y:S01]  /*12000*/  @!P2 FMUL R140, R140, 0.5 ;  /* 0x3f0000008c8ca820 */ /* 0x000fe20000400000 */
[----:B------:R-:W-:-:S03]  /*12010*/  IMAD.U32 R137, R137, 0x10000, RZ ;  /* 0x0001000089897824 */ /* 0x000fc600078e00ff */
[----:B------:R2:W3:Y:S01]  /*12020*/  MUFU.EX2 R99, R140 ;  /* 0x0000008c00637308 */ /* 0x0004e20000000800 */
[----:B----4-:R-:W-:Y:S01]  /*12030*/  @!P5 FMUL R95, R95, R95 ;  /* 0x0000005f5f5fd220 */ /* 0x010fe20000400000 */
[----:B------:R-:W-:Y:S01]  /*12040*/  FSETP.GEU.AND P5, PT, R144, -126, PT ;  /* 0xc2fc00009000780b */ /* 0x000fe20003fae000 */
[----:B-1----:R-:W-:-:S02]  /*12050*/  FFMA R148, R106, UR16, -R132 ;  /* 0x000000106a947c23 */ /* 0x002fc40008000884 */
[----:B------:R-:W-:Y:S01]  /*12060*/  FADD R196, R34, R95 ;  /* 0x0000005f22c47221 */ /* 0x000fe20000000000 */
[----:B------:R-:W-:Y:S01]  /*12070*/  F2FP.SATFINITE.E4M3.F32.PACK_AB_MERGE_C R95, RZ, R95, RZ ;  /* 0x0000005fff5f723e */ /* 0x000fe200048070ff */
[----:B------:R-:W-:Y:S01]  /*12080*/  @!P4 FMUL R141, R141, 0.5 ;  /* 0x3f0000008d8dc820 */ /* 0x000fe20000400000 */
[----:B------:R-:W-:Y:S01]  /*12090*/  F2FP.SATFINITE.E4M3.F32.PACK_AB_MERGE_C R34, RZ, R34, RZ ;  /* 0x00000022ff22723e */ /* 0x000fe200048070ff */
[----:B-----5:R-:W-:Y:S01]  /*120a0*/  @!P6 FMUL R98, R98, R98 ;  /* 0x000000626262e220 */ /* 0x020fe20000400000 */
[----:B------:R-:W-:Y:S01]  /*120b0*/  FSETP.GEU.AND P6, PT, R145, -126, PT ;  /* 0xc2fc00009100780b */ /* 0x000fe20003fce000 */
[----:B------:R1:W4:Y:S01]  /*120c0*/  MUFU.EX2 R102, R141 ;  /* 0x0000008d00667308 */ /* 0x0003220000000800 */
[----:B--2---:R-:W-:-:S03]  /*120d0*/  FFMA R140, R107, UR16, -R132 ;  /* 0x000000106b8c7c23 */ /* 0x004fc60008000884 */
[----:B------:R-:W-:Y:S01]  /*120e0*/  @!P5 FMUL R144, R144, 0.5 ;  /* 0x3f0000009090d820 */ /* 0x000fe20000400000 */
[----:B---3--:R-:W-:Y:S01]  /*120f0*/  @!P2 FMUL R99, R99, R99 ;  /* 0x000000636363a220 */ /* 0x008fe20000400000 */
[----:B------:R-:W-:Y:S02]  /*12100*/  FSETP.GEU.AND P2, PT, R148, -126, PT ;  /* 0xc2fc00009400780b */ /* 0x000fe40003f4e000 */
[----:B------:R2:W3:Y:S01]  /*12110*/  MUFU.EX2 R103, R144 ;  /* 0x0000009000677308 */ /* 0x0004e20000000800 */
[----:B-1----:R-:W-:-:S03]  /*12120*/  FFMA R141, R110, UR16, -R132 ;  /* 0x000000106e8d7c23 */ /* 0x002fc60008000884 */
[----:B------:R-:W-:-:S04]  /*12130*/  @!P6 FMUL R145, R145, 0.5 ;  /* 0x3f0000009191e820 */ /* 0x000fc80000400000 */
        /* <DEDUP_REMOVED lines=24> */
[----:B------:R-:W-:Y:S01]  /*122c0*/  @!P2 FMUL R145, R145, 0.5 ;  /* 0x3f0000009191a820 */ /* 0x000fe20000400000 */
[----:B------:R-:W-:-:S01]  /*122d0*/  FADD R199, R47, R110 ;  /* 0x0000006e2fc77221 */ /* 0x000fc20000000000 */
[----:B------:R-:W-:Y:S02]  /*122e0*/  F2FP.SATFINITE.E4M3.F32.PACK_AB_MERGE_C R47, RZ, R47, RZ ;  /* 0x0000002fff2f723e */ /* 0x000fe400048070ff */
[----:B------:R2:W3:Y:S01]  /*122f0*/  MUFU.EX2 R115, R145 ;  /* 0x0000009100737308 */ /* 0x0004e20000000800 */
[----:B----4-:R-:W-:Y:S01]  /*12300*/  @!P5 FMUL R111, R111, R111 ;  /* 0x0000006f6f6fd220 */ /* 0x010fe20000400000 */
[----:B------:R-:W-:Y:S01]  /*12310*/  FSETP.GEU.AND P5, PT, R140, -126, PT ;  /* 0xc2fc00008c00780b */ /* 0x000fe20003fae000 */
[----:B-1----:R-:W-:-:S01]  /*12320*/  FFMA R144, R122, UR16, -R132 ;  /* 0x000000107a907c23 */ /* 0x002fc20008000884 */
[----:B------:R-:W-:-:S02]  /*12330*/  LOP3.LUT R47, R47, 0xffff, RZ, 0xc0, !PT ;  /* 0x0000ffff2f2f7812 */ /* 0x000fc400078ec0ff */
[----:B------:R-:W-:Y:S01]  /*12340*/  F2FP.SATFINITE.E4M3.F32.PACK_AB_MERGE_C R110, RZ, R110, RZ ;  /* 0x0000006eff6e723e */ /* 0x000fe200048070ff */
[----:B------:R-:W-:Y:S01]  /*12350*/  @!P4 FMUL R148, R148, 0.5 ;  /* 0x3f0000009494c820 */ /* 0x000fe20000400000 */
[----:B-----5:R-:W-:Y:S01]  /*12360*/  @!P6 FMUL R114, R114, R114 ;  /* 0x000000727272e220 */ /* 0x020fe20000400000 */
[----:B------:R-:W-:Y:S02]  /*12370*/  FSETP.GEU.AND P6, PT, R141, -126, PT ;  /* 0xc2fc00008d00780b */ /* 0x000fe40003fce000 */
[----:B------:R1:W4:Y:S01]  /*12380*/  MUFU.EX2 R118, R148 ;  /* 0x0000009400767308 */ /* 0x0003220000000800 */
[----:B--2---:R-:W-:-:S01]  /*12390*/  FFMA R145, R123, UR16, -R132 ;  /* 0x000000107b917c23 */ /* 0x004fc20008000884 */
[----:B------:R-:W-:Y:S01]  /*123a0*/  FADD R203, R51, R114 ;  /* 0x0000007233cb7221 */ /* 0x000fe20000000000 */
[----:B------:R-:W-:Y:S01]  /*123b0*/  F2FP.SATFINITE.E4M3.F32.PACK_AB_MERGE_C R51, RZ, R51, RZ ;  /* 0x00000033ff33723e */ /* 0x000fe200048070ff */
[----:B------:R-:W-:Y:S01]  /*123c0*/  @!P5 FMUL R140, R140, 0.5 ;  /* 0x3f0000008c8cd820 */ /* 0x000fe20000400000 */
[----:B------:R-:W-:Y:S01]  /*123d0*/  F2FP.SATFINITE.E4M3.F32.PACK_AB_MERGE_C R114, RZ, R114, RZ ;  /* 0x00000072ff72723e */ /* 0x000fe200048070ff */
[----:B---3--:R-:W-:Y:S01]  /*123e0*/  @!P2 FMUL R115, R115, R115 ;  /* 0x000000737373a220 */ /* 0x008fe20000400000 */
[----:B------:R-:W-:Y:S01]  /*123f0*/  FSETP.GEU.AND P2, PT, R144, -126, PT ;  /* 0xc2fc00009000780b */ /* 0x000fe20003f4e000 */
[----:B------:R2:W3:Y:S01]  /*12400*/  MUFU.EX2 R119, R140 ;  /* 0x0000008c00777308 */ /* 0x0004e20000000800 */
[----:B-1----:R-:W-:-:S01]  /*12410*/  FFMA R148, R126, UR16, -R132 ;  /* 0x000000107e947c23 */ /* 0x002fc20008000884 */
[----:B------:R-:W-:Y:S01]  /*12420*/  LOP3.LUT R51, R51, 0xffff, RZ, 0xc0, !PT ;  /* 0x0000ffff33337812 */ /* 0x000fe200078ec0ff */
[----:B------:R-:W-:-:S02]  /*12430*/  IMAD.SHL.U32 R47, R47, 0x1000000, RZ ;  /* 0x010000002f2f7824 */ /* 0x000fc400078e00ff */
[----:B------:R-:W-:Y:S01]  /*12440*/  @!P6 FMUL R141, R141, 0.5 ;  /* 0x3f0000008d8de820 */ /* 0x000fe20000400000 */
[----:B------:R-:W-:Y:S02]  /*12450*/  LOP3.LUT R110, R110, 0xffff, RZ, 0xc0, !PT ;  /* 0x0000ffff6e6e7812 */ /* 0x000fe400078ec0ff */
[----:B------:R-:W-:Y:S01]  /*12460*/  LOP3.LUT R114, R114, 0xffff, RZ, 0xc0, !PT ;  /* 0x0000ffff72727812 */ /* 0x000fe200078ec0ff */
[----:B------:R1:W5:Y:S01]  /*12470*/  MUFU.EX2 R122, R141 ;  /* 0x0000008d007a7308 */ /* 0x0003620000000800 */
[----:B----4-:R-:W-:Y:S01]  /*12480*/  @!P4 FMUL R118, R118, R118 ;  /* 0x000000767676c220 */ /* 0x010fe20000400000 */
[----:B------:R-:W-:Y:S01]  /*12490*/  FSETP.GEU.AND P4, PT, R145, -126, PT ;  /* 0xc2fc00009100780b */ /* 0x000fe20003f8e000 */
[----:B--2---:R-:W-:-:S01]  /*124a0*/  FFMA R140, R135, UR16, -R132 ;  /* 0x00000010878c7c23 */ /* 0x004fc20008000884 */
[----:B------:R-:W-:Y:S01]  /*124b0*/  @!P2 FMUL R144, R144, 0.5 ;  /* 0x3f0000009090a820 */ /* 0x000fe20000400000 */
[----:B------:R-:W-:-:S01]  /*124c0*/  FADD R135, R48, R109 ;  /* 0x0000006d30877221 */ /* 0x000fc20000000000 */
[----:B------:R-:W-:Y:S01]  /*124d0*/  F2FP.SATFINITE.E4M3.F32.PACK_AB_MERGE_C R48, RZ, R48, RZ ;  /* 0x00000030ff30723e */ /* 0x000fe200048070ff */
[----:B------:R-:W-:-:S01]  /*124e0*/  FADD R207, R55, R118 ;  /* 0x0000007637cf7221 */ /* 0x000fc20000000000 */
[----:B------:R2:W4:Y:S01]  /*124f0*/  MUFU.EX2 R123, R144 ;  /* 0x00000090007b7308 */ /* 0x0005220000000800 */
[----:B---3--:R-:W-:Y:S01]  /*12500*/  @!P5 FMUL R119, R119, R119 ;  /* 0x000000777777d220 */ /* 0x008fe20000400000 */
[----:B------:R-:W-:Y:S01]  /*12510*/  FSETP.GEU.AND P5, PT, R148, -126, PT ;  /* 0xc2fc00009400780b */ /* 0x000fe20003fae000 */
[----:B-1----:R-:W-:-:S01]  /*12520*/  FFMA R141, R130, UR16, -R132 ;  /* 0x00000010828d7c23 */ /* 0x002fc20008000884 */
[----:B------:R-:W-:Y:S01]  /*12530*/  FFMA R130, R131, UR16, -R132 ;  /* 0x0000001083827c23 */ /* 0x000fe20008000884 */
[----:B------:R-:W-:-:S01]  /*12540*/  FADD R142, R142, R135 ;  /* 0x000000878e8e7221 */ /* 0x000fc20000000000 */
[----:B------:R-:W-:Y:S01]  /*12550*/  FADD R135, R45, R104 ;  /* 0x000000682d877221 */ /* 0x000fe20000000000 */
[----:B------:R-:W-:Y:S01]  /*12560*/  @!P4 FMUL R145, R145, 0.5 ;  /* 0x3f0000009191c820 */ /* 0x000fe20000400000 */
[----:B------:R-:W-:Y:S01]  /*12570*/  F2FP.SATFINITE.E4M3.F32.PACK_AB_MERGE_C R45, RZ, R45, RZ ;  /* 0x0000002dff2d723e */ /* 0x000fe200048070ff */
[----:B-----5:R-:W-:Y:S01]  /*12580*/  @!P6 FMUL R122, R122, R122 ;  /* 0x0000007a7a7ae220 */ /* 0x020fe20000400000 */
[----:B------:R-:W-:Y:S01]  /*12590*/  FSETP.GEU.AND P6, PT, R149, -126, PT ;  /* 0xc2fc00009500780b */ /* 0x000fe20003fce000 */
[----:B------:R1:W3:Y:S01]  /*125a0*/  MUFU.EX2 R126, R145 ;  /* 0x00000091007e7308 */ /* 0x0002e20000000800 */
[----:B--2---:R-:W-:-:S01]  /*125b0*/  FADD R144, R20, R77 ;  /* 0x0000004d14907221 */ /* 0x004fc20000000000 */
[----:B------:R-:W-:Y:S01]  /*125c0*/  F2FP.SATFINITE.E4M3.F32.PACK_AB_MERGE_C R20, RZ, R20, RZ ;  /* 0x00000014ff14723e */ /* 0x000fe200048070ff */
[----:B------:R-:W-:-:S02]  /*125d0*/  IMAD.SHL.U32 R114, R114, 0x1000000, RZ ;  /* 0x0100000072727824 */ /* 0x000fc400078e00ff */
[----:B------:R-:W-:Y:S01]  /*125e0*/  @!P5 FMUL R148, R148, 0.5 ;  /* 0x3f0000009494d820 */ /* 0x000fe20000400000 */
[----:B------:R-:W-:-:S01]  /*125f0*/  FADD R144, R144, R135 ;  /* 0x0000008790907221 */ /* 0x000fc20000000000 */
[----:B----4-:R-:W-:Y:S01]  /*12600*/  @!P2 FMUL R123, R123, R123 ;  /* 0x0000007b7b7ba220 */ /* 0x010fe20000400000 */
[----:B------:R-:W-:Y:S01]  /*12610*/  FSETP.GEU.AND P2, PT, R141, -126, PT ;  /* 0xc2fc00008d00780b */ /* 0x000fe20003f4e000 */
[----:B------:R2:W4:Y:S01]  /*12620*/  MUFU.EX2 R127, R148 ;  /* 0x00000094007f7308 */ /* 0x0005220000000800 */
[----:B-1----:R-:W-:-:S01]  /*12630*/  FFMA R145, R134, UR16, -R132 ;  /* 0x0000001086917c23 */ /* 0x002fc20008000884 */
[----:B------:R-:W-:Y:S01]  /*12640*/  FADD R134, R57, R116 ;  /* 0x0000007439867221 */ /* 0x000fe20000000000 */
[----:B------:R-:W-:-:S01]  /*12650*/  FADD R132, R60, R129 ;  /* 0x000000813c847221 */ /* 0x000fc20000000000 */
[----:B------:R-:W-:Y:S01]  /*12660*/  @!P6 FMUL R149, R149, 0.5 ;  /* 0x3f0000009595e820 */ /* 0x000fe20000400000 */
[----:B------:R-:W-:-:S01]  /*12670*/  FADD R135, R44, R113 ;  /* 0x000000712c877221 */ /* 0x000fc20000000000 */
[----:B------:R-:W-:Y:S01]  /*12680*/  FADD R147, R147, R134 ;  /* 0x0000008693937221 */ /* 0x000fe20000000000 */
[----:B------:R-:W-:-:S01]  /*12690*/  FADD R197, R62, R123 ;  /* 0x0000007b3ec57221 */ /* 0x000fc20000000000 */
[----:B------:R1:W5:Y:S01]  /*126a0*/  MUFU.EX2 R14, R149 ;  /* 0x00000095000e7308 */ /* 0x0003620000000800 */
[----:B---3--:R-:W-:Y:S01]  /*126b0*/  @!P4 FMUL R126, R126, R126 ;  /* 0x0000007e7e7ec220 */ /* 0x008fe20000400000 */
[----:B------:R-:W-:Y:S01]  /*126c0*/  FSETP.GEU.AND P4, PT, R130, -126, PT ;  /* 0xc2fc00008200780b */ /* 0x000fe20003f8e000 */
[----:B--2---:R-:W-:-:S01]  /*126d0*/  FADD R148, R21, R76 ;  /* 0x0000004c15947221 */ /* 0x004fc20000000000 */
[----:B------:R-:W-:Y:S01]  /*126e0*/  @!P2 FMUL R141, R141, 0.5 ;  /* 0x3f0000008d8da820 */ /* 0x000fe20000400000 */
[----:B------:R-:W-:-:S01]  /*126f0*/  FADD R146, R146, R135 ;  /* 0x0000008792927221 */ /* 0x000fc20000000000 */
[----:B------:R-:W-:Y:S01]  /*12700*/  FADD R135, R52, R117 ;  /* 0x0000007534877221 */ /* 0x000fe20000000000 */
[----:B------:R-:W-:-:S01]  /*12710*/  FADD R148, R148, R139 ;  /* 0x0000008b94947221 */ /* 0x000fc20000000000 */
[----:B------:R-:W2:Y:S01]  /*12720*/  MUFU.EX2 R131, R141 ;  /* 0x0000008d00837308 */ /* 0x000ea20000000800 */
[----:B----4-:R-:W-:Y:S01]  /*12730*/  @!P5 FMUL R127, R127, R127 ;  /* 0x0000007f7f7fd220 */ /* 0x010fe20000400000 */
[----:B------:R-:W-:Y:S01]  /*12740*/  FSETP.GEU.AND P5, PT, R138, -126, PT ;  /* 0xc2fc00008a00780b */ /* 0x000fe20003fae000 */
[----:B-1----:R-:W-:-:S01]  /*12750*/  FADD R149, R28, R93 ;  /* 0x0000005d1c957221 */ /* 0x002fc20000000000 */
[----:B------:R-:W-:Y:S01]  /*12760*/  FADD R184, R184, R135 ;  /* 0x00000087b8b87221 */ /* 0x000fe20000000000 */
[----:B------:R-:W-:-:S01]  /*12770*/  FADD R135, R26, R121 ;  /* 0x000000791a877221 */ /* 0x000fc20000000000 */
[----:B------:R-:W-:Y:S01]  /*12780*/  F2FP.SATFINITE.E4M3.F32.PACK_AB_MERGE_C R21, RZ, R21, RZ ;  /* 0x00000015ff15723e */ /* 0x000fe200048070ff */
[----:B------:R-:W-:Y:S01]  /*12790*/  @!P4 FMUL R130, R130, 0.5 ;  /* 0x3f0000008282c820 */ /* 0x000fe20000400000 */
[----:B------:R-:W-:Y:S01]  /*127a0*/  FADD R149, R149, R132 ;  /* 0x0000008495957221 */ /* 0x000fe20000000000 */
[----:B-----5:R-:W-:Y:S01]  /*127b0*/  @!P6 FMUL R14, R14, R14 ;  /* 0x0000000e0e0ee220 */ /* 0x020fe20000400000 */
[----:B------:R-:W-:Y:S01]  /*127c0*/  FSETP.GEU.AND P6, PT, R136, -126, PT ;  /* 0xc2fc00008800780b */ /* 0x000fe20003fce000 */
[----:B------:R-:W-:-:S01]  /*127d0*/  FADD R132, R61, R120 ;  /* 0x000000783d847221 */ /* 0x000fc20000000000 */
[----:B------:R-:W-:Y:S01]  /*127e0*/  FADD R142, R142, R147 ;  /* 0x000000938e8e7221 */ /* 0x000fe20000000000 */
[----:B------:R-:W1:Y:S01]  /*127f0*/  MUFU.EX2 R130, R130 ;  /* 0x0000008200827308 */ /* 0x000e620000000800 */
[----:B------:R-:W-:Y:S01]  /*12800*/  F2FP.SATFINITE.E4M3.F32.PACK_AB_MERGE_C R28, RZ, R28, RZ ;  /* 0x0000001cff1c723e */ /* 0x000fe200048070ff */
[----:B------:R-:W-:Y:S01]  /*12810*/  @!P5 FMUL R138, R138, 0.5 ;  /* 0x3f0000008a8ad820 */ /* 0x000fe20000400000 */
[----:B------:R-:W-:-:S01]  /*12820*/  FADD R185, R185, R132 ;  /* 0x00000084b9b97221 */ /* 0x000fc20000000000 */
[----:B--2---:R-:W-:Y:S01]  /*12830*/  @!P2 FMUL R131, R131, R131 ;  /* 0x000000838383a220 */ /* 0x004fe20000400000 */
[----:B------:R-:W-:Y:S01]  /*12840*/  FSETP.GEU.AND P2, PT, R186, -126, PT ;  /* 0xc2fc0000ba00780b */ /* 0x000fe20003f4e000 */
[----:B------:R-:W-:Y:S01]  /*12850*/  FADD R132, R64, R133 ;  /* 0x0000008540847221 */ /* 0x000fe20000000000 */
[----:B------:R-:W-:-:S01]  /*12860*/  FADD R146, R146, R185 ;  /* 0x000000b992927221 */ /* 0x000fc20000000000 */
[----:B------:R2:W3:Y:S01]  /*12870*/  MUFU.EX2 R141, R138 ;  /* 0x0000008a008d7308 */ /* 0x0004e20000000800 */
[----:B------:R-:W-:Y:S01]  /*12880*/  LOP3.LUT R185, R20, 0xffff, RZ, 0xc0, !PT ;  /* 0x0000ffff14b97812 */ /* 0x000fe200078ec0ff */
[----:B------:R-:W-:Y:S01]  /*12890*/  @!P6 FMUL R136, R136, 0.5 ;  /* 0x3f0000008888e820 */ /* 0x000fe20000400000 */
[----:B------:R-:W-:-:S01]  /*128a0*/  FADD R187, R187, R132 ;  /* 0x00000084bbbb7221 */ /* 0x000fc20000000000 */
[----:B------:R-:W-:Y:S01]  /*128b0*/  FADD R192, R192, R197 ;  /* 0x000000c5c0c07221 */ /* 0x000fe20000000000 */
[----:B------:R-:W-:-:S01]  /*128c0*/  FADD R197, R46, R107 ;  /* 0x0000006b2ec57221 */ /* 0x000fc20000000000 */
[----:B------:R-:W-:Y:S01]  /*128d0*/  F2FP.SATFINITE.E4M3.F32.PACK_AB_MERGE_C R76, RZ, R76, RZ ;  /* 0x0000004cff4c723e */ /* 0x000fe200048070ff */
[----:B------:R-:W-:-:S01]  /*128e0*/  FADD R147, R148, R187 ;  /* 0x000000bb94937221 */ /* 0x000fc20000000000 */
[----:B------:R4:W5:Y:S01]  /*128f0*/  MUFU.EX2 R134, R136 ;  /* 0x0000008800867308 */ /* 0x0009620000000800 */
[----:B-1----:R-:W-:Y:S01]  /*12900*/  @!P4 FMUL R130, R130, R130 ;  /* 0x000000828282c220 */ /* 0x002fe20000400000 */
[----:B------:R-:W-:Y:S01]  /*12910*/  FSETP.GEU.AND P4, PT, R143, -126, PT ;  /* 0xc2fc00008f00780b */ /* 0x000fe20003f8e000 */
[----:B------:R-:W-:Y:S01]  /*12920*/  @!P2 FMUL R186, R186, 0.5 ;  /* 0x3f000000babaa820 */ /* 0x000fe20000400000 */
[----:B------:R-:W-:Y:S01]  /*12930*/  LOP3.LUT R148, R18, 0xff, RZ, 0xc0, !PT ;  /* 0x000000ff12947812 */ /* 0x000fe200078ec0ff */
[----:B--2---:R-:W-:-:S01]  /*12940*/  FADD R138, R68, R19 ;  /* 0x00000013448a7221 */ /* 0x004fc20000000000 */
[----:B------:R-:W-:Y:S01]  /*12950*/  LOP3.LUT R187, R21, 0xffff, RZ, 0xc0, !PT ;  /* 0x0000ffff15bb7812 */ /* 0x000fe200078ec0ff */
[----:B------:R-:W-:-:S01]  /*12960*/  FADD R201, R66, R127 ;  /* 0x0000007f42c97221 */ /* 0x000fc20000000000 */
[----:B------:R1:W2:Y:S01]  /*12970*/  MUFU.EX2 R139, R186 ;  /* 0x000000ba008b7308 */ /* 0x0002a20000000800 */
[----:B---3--:R-:W-:Y:S01]  /*12980*/  @!P5 FMUL R141, R141, R141 ;  /* 0x0000008d8d8dd220 */ /* 0x008fe20000400000 */
[----:B------:R-:W-:Y:S01]  /*12990*/  FSETP.GEU.AND P5, PT, R190, -126, PT ;  /* 0xc2fc0000be00780b */ /* 0x000fe20003fae000 */
[----:B----4-:R-:W-:-:S01]  /*129a0*/  FADD R136, R65, R124 ;  /* 0x0000007c41887221 */ /* 0x010fc20000000000 */
[----:B------:R-:W-:Y:S01]  /*129b0*/  PRMT R18, R185, 0x7604, R16 ;  /* 0x00007604b9127816 */ /* 0x000fe20000000010 */
[----:B------:R-:W-:-:S01]  /*129c0*/  FADD R191, R191, R138 ;  /* 0x0000008abfbf7221 */ /* 0x000fc20000000000 */
[----:B------:R-:W-:Y:S01]  /*129d0*/  PRMT R16, R187, 0x7604, R148 ;  /* 0x00007604bb107816 */ /* 0x000fe20000000094 */
[----:B------:R-:W-:Y:S01]  /*129e0*/  @!P4 FMUL R143, R143, 0.5 ;  /* 0x3f0000008f8fc820 */ /* 0x000fe20000400000 */
[----:B------:R-:W-:Y:S01]  /*129f0*/  FADD R189, R189, R136 ;  /* 0x00000088bdbd7221 */ /* 0x000fe20000000000 */
[----:B-----5:R-:W-:Y:S01]  /*12a00*/  @!P6 FMUL R134, R134, R134 ;  /* 0x000000868686e220 */ /* 0x020fe20000400000 */
[----:B------:R-:W-:Y:S01]  /*12a10*/  FSETP.GEU.AND P6, PT, R194, -126, PT ;  /* 0xc2fc0000c200780b */ /* 0x000fe20003fce000 */
[----:B------:R3:W4:Y:S01]  /*12a20*/  MUFU.EX2 R132, R143 ;  /* 0x0000008f00847308 */ /* 0x0007220000000800 */
[----:B------:R-:W-:-:S01]  /*12a30*/  FADD R136, R69, R128 ;  /* 0x0000008045887221 */ /* 0x000fc20000000000 */
[----:B-1----:R-:W-:Y:S01]  /*12a40*/  FADD R186, R24, R85 ;  /* 0x0000005518ba7221 */ /* 0x002fe20000000000 */
[----:B------:R-:W-:Y:S01]  /*12a50*/  F2FP.SATFINITE.E4M3.F32.PACK_AB_MERGE_C R24, RZ, R24, RZ ;  /* 0x00000018ff18723e */ /* 0x000fe200048070ff */
[----:B------:R-:W-:Y:S01]  /*12a60*/  @!P5 FMUL R190, R190, 0.5 ;  /* 0x3f000000bebed820 */ /* 0x000fe20000400000 */
[----:B------:R-:W-:-:S01]  /*12a70*/  FADD R193, R193, R136 ;  /* 0x00000088c1c17221 */ /* 0x000fc20000000000 */
[----:B------:R-:W-:Y:S01]  /*12a80*/  FADD R186, R186, R135 ;  /* 0x00000087baba7221 */ /* 0x000fe20000000000 */
[----:B--2---:R-:W-:Y:S01]  /*12a90*/  @!P2 FMUL R139, R139, R139 ;  /* 0x0000008b8b8ba220 */ /* 0x004fe20000400000 */
[----:B------:R1:W2:Y:S01]  /*12aa0*/  MUFU.EX2 R135, R190 ;  /* 0x000000be00877308 */ /* 0x0002a20000000800 */
[----:B------:R-:W-:Y:S01]  /*12ab0*/  FSETP.GEU.AND P2, PT, R145, -126, PT ;  /* 0xc2fc00009100780b */ /* 0x000fe20003f4e000 */
[----:B---3--:R-:W-:Y:S01]  /*12ac0*/  FADD R143, R53, R112 ;  /* 0x00000070358f7221 */ /* 0x008fe20000000000 */
[----:B------:R-:W-:Y:S01]  /*12ad0*/  F2FP.SATFINITE.E4M3.F32.PACK_AB_MERGE_C R148, RZ, R22, RZ ;  /* 0x00000016ff94723e */ /* 0x000fe200048070ff */
[----:B------:R-:W-:Y:S01]  /*12ae0*/  @!P6 FMUL R194, R194, 0.5 ;  /* 0x3f000000c2c2e820 */ /* 0x000fe20000400000 */
[----:B------:R-:W-:Y:S01]  /*12af0*/  LOP3.LUT R22, R23, 0xff, RZ, 0xc0, !PT ;  /* 0x000000ff17167812 */ /* 0x000fe200078ec0ff */
[----:B------:R-:W-:Y:S01]  /*12b00*/  FADD R188, R188, R143 ;  /* 0x0000008fbcbc7221 */ /* 0x000fe20000000000 */
[----:B------:R-:W-:Y:S01]  /*12b10*/  LOP3.LUT R23, R24, 0xffff, RZ, 0xc0, !PT ;  /* 0x0000ffff18177812 */ /* 0x000fe200078ec0ff */
[----:B------:R-:W3:Y:S01]  /*12b20*/  MUFU.EX2 R136, R194 ;  /* 0x000000c200887308 */ /* 0x000ee20000000800 */
[----:B----4-:R-:W-:Y:S01]  /*12b30*/  @!P4 FMUL R132, R132, R132 ;  /* 0x000000848484c220 */ /* 0x010fe20000400000 */
[----:B-1----:R-:W-:Y:S01]  /*12b40*/  FADD R190, R25, R84 ;  /* 0x0000005419be7221 */ /* 0x002fe20000000000 */
[----:B------:R-:W-:Y:S01]  /*12b50*/  FSETP.GEU.AND P4, PT, R140, -126, PT ;  /* 0xc2fc00008c00780b */ /* 0x000fe20003f8e000 */
[----:B------:R-:W-:Y:S01]  /*12b60*/  FADD R143, R56, R125 ;  /* 0x0000007d388f7221 */ /* 0x000fe20000000000 */
[----:B------:R-:W-:Y:S01]  /*12b70*/  F2FP.SATFINITE.E4M3.F32.PACK_AB_MERGE_C R25, RZ, R25, RZ ;  /* 0x00000019ff19723e */ /* 0x000fe200048070ff */
[----:B------:R-:W-:Y:S01]  /*12b80*/  FADD R138, R72, R27 ;  /* 0x0000001b488a7221 */ /* 0x000fe20000000000 */
[----:B------:R-:W-:Y:S01]  /*12b90*/  LOP3.LUT R148, R148, 0xff, RZ, 0xc0, !PT ;  /* 0x000000ff94947812 */ /* 0x000fe200078ec0ff */
[----:B------:R-:W-:Y:S01]  /*12ba0*/  FADD R190, R190, R143 ;  /* 0x0000008fbebe7221 */ /* 0x000fe20000000000 */
[----:B------:R-:W-:Y:S01]  /*12bb0*/  LOP3.LUT R25, R25, 0xffff, RZ, 0xc0, !PT ;  /* 0x0000ffff19197812 */ /* 0x000fe200078ec0ff */
[----:B--2---:R-:W-:Y:S01]  /*12bc0*/  @!P5 FMUL R135, R135, R135 ;  /* 0x000000878787d220 */ /* 0x004fe20000400000 */
[----:B------:R-:W-:Y:S01]  /*12bd0*/  FSETP.GEU.AND P5, PT, R150, -126, PT ;  /* 0xc2fc00009600780b */ /* 0x000fe20003fae000 */
[----:B------:R-:W-:Y:S01]  /*12be0*/  FADD R195, R195, R138 ;  /* 0x0000008ac3c37221 */ /* 0x000fe20000000000 */
[----:B------:R-:W-:Y:S01]  /*12bf0*/  PRMT R22, R23, 0x7604, R22 ;  /* 0x0000760417167816 */ /* 0x000fe20000000016 */
[----:B------:R-:W-:Y:S01]  /*12c00*/  FADD R138, R78, R141 ;  /* 0x0000008d4e8a7221 */ /* 0x000fe20000000000 */
[----:B------:R-:W-:Y:S01]  /*12c10*/  PRMT R23, R25, 0x7604, R148 ;  /* 0x0000760419177816 */ /* 0x000fe20000000094 */
[----:B------:R-:W-:Y:S01]  /*12c20*/  @!P2 FMUL R145, R145, 0.5 ;  /* 0x3f0000009191a820 */ /* 0x000fe20000400000 */
[----:B---3--:R-:W-:Y:S01]  /*12c30*/  @!P6 FMUL R136, R136, R136 ;  /* 0x000000888888e220 */ /* 0x008fe20000400000 */
[----:B------:R-:W-:Y:S01]  /*12c40*/  FSETP.GEU.AND P6, PT, R151, -126, PT ;  /* 0xc2fc00009700780b */ /* 0x000fe20003fce000 */
[----:B------:R-:W-:Y:S01]  /*12c50*/  @!P4 FMUL R140, R140, 0.5 ;  /* 0x3f0000008c8cc820 */ /* 0x000fe20000400000 */
[----:B------:R-:W-:Y:S01]  /*12c60*/  LOP3.LUT R24, R29, 0xff, RZ, 0xc0, !PT ;  /* 0x000000ff1d187812 */ /* 0x000fe200078ec0ff */
[----:B------:R-:W-:-:S01]  /*12c70*/  FADD R20, R190, R195 ;  /* 0x000000c3be147221 */ /* 0x000fc20000000000 */
[----:B------:R-:W-:Y:S01]  /*12c80*/  LOP3.LUT R25, R28, 0xffff, RZ, 0xc0, !PT ;  /* 0x0000ffff1c197812 */ /* 0x000fe200078ec0ff */
[----:B------:R-:W-:-:S01]  /*12c90*/  FADD R197, R197, R138 ;  /* 0x0000008ac5c57221 */ /* 0x000fc20000000000 */
[----:B------:R-:W-:Y:S01]  /*12ca0*/  LOP3.LUT R28, R37, 0xff, RZ, 0xc0, !PT ;  /* 0x000000ff251c7812 */ /* 0x000fe200078ec0ff */
[----:B------:R-:W-:-:S01]  /*12cb0*/  FADD R198, R79, R134 ;  /* 0x000000864fc67221 */ /* 0x000fc20000000000 */
[----:B------:R-:W-:Y:S01]  /*12cc0*/  PRMT R24, R25, 0x7604, R24 ;  /* 0x0000760419187816 */ /* 0x000fe20000000018 */
[----:B------:R1:W2:Y:S01]  /*12cd0*/  MUFU.EX2 R143, R145 ;  /* 0x00000091008f7308 */ /* 0x0002a20000000800 */
[----:B------:R-:W-:Y:S01]  /*12ce0*/  PRMT R25, R33, 0x7604, R32 ;  /* 0x0000760421197816 */ /* 0x000fe20000000020 */
[----:B------:R-:W-:Y:S01]  /*12cf0*/  FADD R196, R196, R201 ;  /* 0x000000c9c4c47221 */ /* 0x000fe20000000000 */
[----:B------:R-:W-:Y:S01]  /*12d00*/  F2FP.SATFINITE.E4M3.F32.PACK_AB_MERGE_C R37, RZ, R26, RZ ;  /* 0x0000001aff25723e */ /* 0x000fe200048070ff */
[----:B------:R-:W-:Y:S01]  /*12d10*/  FADD R147, R147, R20 ;  /* 0x0000001493937221 */ /* 0x000fe20000000000 */
[----:B------:R-:W-:Y:S01]  /*12d20*/  LOP3.LUT R29, R40, 0xffff, RZ, 0xc0, !PT ;  /* 0x0000ffff281d7812 */ /* 0x000fe200078ec0ff */
[----:B------:R-:W-:Y:S01]  /*12d30*/  FADD R194, R31, R94 ;  /* 0x0000005e1fc27221 */ /* 0x000fe20000000000 */
[----:B------:R-:W-:Y:S01]  /*12d40*/  LOP3.LUT R32, R48, 0xff, RZ, 0xc0, !PT ;  /* 0x000000ff30207812 */ /* 0x000fe200078ec0ff */
[----:B------:R3:W4:Y:S01]  /*12d50*/  MUFU.EX2 R138, R140 ;  /* 0x0000008c008a7308 */ /* 0x0007220000000800 */
[----:B------:R-:W-:Y:S01]  /*12d60*/  LOP3.LUT R45, R45, 0xffff, RZ, 0xc0, !PT ;  /* 0x0000ffff2d2d7812 */ /* 0x000fe200078ec0ff */
[----:B-1----:R-:W-:Y:S01]  /*12d70*/  FADD R145, R63, R126 ;  /* 0x0000007e3f917221 */ /* 0x002fe20000000000 */
[----:B------:R-:W-:Y:S01]  /*12d80*/  LOP3.LUT R26, R49, 0xffff, RZ, 0xc0, !PT ;  /* 0x0000ffff311a7812 */ /* 0x000fe200078ec0ff */
[----:B------:R-:W-:Y:S01]  /*12d90*/  FADD R201, R50, R111 ;  /* 0x0000006f32c97221 */ /* 0x000fe20000000000 */
[----:B------:R-:W-:Y:S01]  /*12da0*/  F2FP.SATFINITE.E4M3.F32.PACK_AB_MERGE_C R44, RZ, R44, RZ ;  /* 0x0000002cff2c723e */ /* 0x000fe200048070ff */
[----:B------:R-:W-:Y:S01]  /*12db0*/  IMAD.U32 R20, R95, 0x10000, RZ ;  /* 0x000100005f147824 */ /* 0x000fe200078e00ff */
[----:B------:R-:W-:Y:S01]  /*12dc0*/  F2FP.SATFINITE.E4M3.F32.PACK_AB_MERGE_C R65, RZ, R65, RZ ;  /* 0x00000041ff41723e */ /* 0x000fe200048070ff */
[----:B------:R-:W-:Y:S01]  /*12dd0*/  @!P5 FMUL R150, R150, 0.5 ;  /* 0x3f0000009696d820 */ /* 0x000fe20000400000 */
[----:B------:R-:W-:Y:S01]  /*12de0*/  F2FP.SATFINITE.E4M3.F32.PACK_AB_MERGE_C R68, RZ, R68, RZ ;  /* 0x00000044ff44723e */ /* 0x000fe200048070ff */
[----:B---3--:R-:W-:Y:S01]  /*12df0*/  FADD R140, R82, R139 ;  /* 0x0000008b528c7221 */ /* 0x008fe20000000000 */
[----:B------:R-:W-:Y:S01]  /*12e00*/  LOP3.LUT R49, R81, 0xff, RZ, 0xc0, !PT ;  /* 0x000000ff51317812 */ /* 0x000fe200078ec0ff */
[----:B------:R-:W-:Y:S01]  /*12e10*/  FADD R199, R199, R198 ;  /* 0x000000c6c7c77221 */ /* 0x000fe20000000000 */
[----:B------:R-:W-:Y:S01]  /*12e20*/  LOP3.LUT R76, R76, 0xffff, RZ, 0xc0, !PT ;  /* 0x0000ffff4c4c7812 */ /* 0x000fe200078ec0ff */
[----:B------:R-:W-:Y:S01]  /*12e30*/  @!P6 FMUL R151, R151, 0.5 ;  /* 0x3f0000009797e820 */ /* 0x000fe20000400000 */
[----:B------:R-:W-:Y:S01]  /*12e40*/  F2FP.SATFINITE.E4M3.F32.PACK_AB_MERGE_C R52, RZ, R52, RZ ;  /* 0x00000034ff34723e */ /* 0x000fe200048070ff */
[----:B------:R-:W-:Y:S01]  /*12e50*/  FADD R198, R35, R98 ;  /* 0x0000006223c67221 */ /* 0x000fe20000000000 */
[----:B------:R-:W-:Y:S01]  /*12e60*/  F2FP.SATFINITE.E4M3.F32.PACK_AB_MERGE_C R57, RZ, R57, RZ ;  /* 0x00000039ff39723e */ /* 0x000fe200048070ff */
[----:B------:R-:W-:Y:S01]  /*12e70*/  FADD R194, R194, R145 ;  /* 0x00000091c2c27221 */ /* 0x000fe20000000000 */
[----:B------:R-:W-:Y:S01]  /*12e80*/  F2FP.SATFINITE.E4M3.F32.PACK_AB_MERGE_C R77, RZ, R77, RZ ;  /* 0x0000004dff4d723e */ /* 0x000fe200048070ff */
[----:B------:R-:W-:Y:S01]  /*12e90*/  FADD R205, R67, R14 ;  /* 0x0000000e43cd7221 */ /* 0x000fe20000000000 */
[----:B------:R-:W-:Y:S01]  /*12ea0*/  PRMT R28, R29, 0x7604, R28 ;  /* 0x000076041d1c7816 */ /* 0x000fe2000000001c */
[----:B------:R-:W-:Y:S01]  /*12eb0*/  FADD R201, R201, R140 ;  /* 0x0000008cc9c97221 */ /* 0x000fe20000000000 */
[----:B------:R-:W-:Y:S01]  /*12ec0*/  PRMT R32, R45, 0x7604, R32 ;  /* 0x000076042d207816 */ /* 0x000fe20000000020 */
[----:B------:R1:W3:Y:S01]  /*12ed0*/  MUFU.EX2 R145, R150 ;  /* 0x0000009600917308 */ /* 0x0002e20000000800 */
[----:B------:R-:W-:Y:S01]  /*12ee0*/  PRMT R29, R41, 0x7604, R36 ;  /* 0x00007604291d7816 */ /* 0x000fe20000000024 */
[----:B------:R-:W-:Y:S01]  /*12ef0*/  FADD R198, R198, R205 ;  /* 0x000000cdc6c67221 */ /* 0x000fe20000000000 */
[----:B------:R-:W-:Y:S01]  /*12f00*/  LOP3.LUT R33, R44, 0xff, RZ, 0xc0, !PT ;  /* 0x000000ff2c217812 */ /* 0x000fe200078ec0ff */
[----:B------:R-:W-:Y:S01]  /*12f10*/  FADD R205, R54, R115 ;  /* 0x0000007336cd7221 */ /* 0x000fe20000000000 */
[----:B------:R-:W-:Y:S01]  /*12f20*/  LOP3.LUT R40, R65, 0xff, RZ, 0xc0, !PT ;  /* 0x000000ff41287812 */ /* 0x000fe200078ec0ff */
[----:B------:R-:W-:Y:S01]  /*12f30*/  FADD R202, R86, R135 ;  /* 0x0000008756ca7221 */ /* 0x000fe20000000000 */
[----:B------:R-:W-:Y:S01]  /*12f40*/  LOP3.LUT R45, R68, 0xffff, RZ, 0xc0, !PT ;  /* 0x0000ffff442d7812 */ /* 0x000fe200078ec0ff */
[----:B------:R-:W5:Y:S01]  /*12f50*/  MUFU.EX2 R140, R151 ;  /* 0x00000097008c7308 */ /* 0x000f620000000800 */
[----:B------:R-:W-:Y:S01]  /*12f60*/  PRMT R49, R76, 0x7604, R49 ;  /* 0x000076044c317816 */ /* 0x000fe20000000031 */
[----:B------:R-:W-:Y:S01]  /*12f70*/  FADD R204, R87, R136 ;  /* 0x0000008857cc7221 */ /* 0x000fe20000000000 */
[----:B------:R-:W-:Y:S01]  /*12f80*/  F2FP.SATFINITE.E4M3.F32.PACK_AB_MERGE_C R111, RZ, R111, RZ ;  /* 0x0000006fff6f723e */ /* 0x000fe200048070ff */
        /* <DEDUP_REMOVED lines=9> */
[----:B------:R-:W-:Y:S01]  /*13020*/  LOP3.LUT R77, R77, 0xffff, RZ, 0xc0, !PT ;  /* 0x0000ffff4d4d7812 */ /* 0x000fe200078ec0ff */
[----:B------:R-:W-:Y:S01]  /*13030*/  FADD R204, R43, R106 ;  /* 0x0000006a2bcc7221 */ /* 0x000fe20000000000 */
[----:B------:R-:W-:Y:S01]  /*13040*/  LOP3.LUT R57, R97, 0xff, RZ, 0xc0, !PT ;  /* 0x000000ff61397812 */ /* 0x000fe200078ec0ff */
[----:B-1----:R-:W-:Y:S01]  /*13050*/  FADD R150, R38, R99 ;  /* 0x0000006326967221 */ /* 0x002fe20000000000 */
[----:B------:R-:W-:Y:S01]  /*13060*/  F2FP.SATFINITE.E4M3.F32.PACK_AB_MERGE_C R35, RZ, R35, RZ ;  /* 0x00000023ff23723e */ /* 0x000fe200048070ff */
[----:B------:R-:W-:Y:S01]  /*13070*/  FADD R209, R70, R131 ;  /* 0x0000008346d17221 */ /* 0x000fe20000000000 */
[----:B------:R-:W-:Y:S01]  /*13080*/  LOP3.LUT R37, R37, 0xffff, RZ, 0xc0, !PT ;  /* 0x0000ffff25257812 */ /* 0x000fe200078ec0ff */
[----:B------:R-:W-:Y:S01]  /*13090*/  FADD R200, R39, R102 ;  /* 0x0000006627c87221 */ /* 0x000fe20000000000 */
[----:B------:R-:W-:Y:S01]  /*130a0*/  F2FP.SATFINITE.E4M3.F32.PACK_AB_MERGE_C R60, RZ, R60, RZ ;  /* 0x0000003cff3c723e */ /* 0x000fe200048070ff */
[----:B------:R-:W-:Y:S01]  /*130b0*/  FADD R211, R71, R130 ;  /* 0x0000008247d37221 */ /* 0x000fe20000000000 */
[----:B------:R-:W-:Y:S01]  /*130c0*/  PRMT R40, R45, 0x7604, R40 ;  /* 0x000076042d287816 */ /* 0x000fe20000000028 */
[----:B------:R-:W-:Y:S01]  /*130d0*/  FADD R150, R150, R209 ;  /* 0x000000d196967221 */ /* 0x000fe20000000000 */
[----:B------:R-:W-:Y:S01]  /*130e0*/  F2FP.SATFINITE.E4M3.F32.PACK_AB_MERGE_C R113, RZ, R113, RZ ;  /* 0x00000071ff71723e */ /* 0x000fe200048070ff */
[----:B------:R-:W-:Y:S01]  /*130f0*/  FADD R200, R200, R211 ;  /* 0x000000d3c8c87221 */ /* 0x000fe20000000000 */
[----:B------:R-:W-:Y:S01]  /*13100*/  LOP3.LUT R49, R49, 0xff0000, R20, 0xf8, !PT ;  /* 0x00ff000031317812 */ /* 0x000fe200078ef814 */
[----:B------:R-:W-:Y:S01]  /*13110*/  IMAD.U32 R20, R111, 0x10000, RZ ;  /* 0x000100006f147824 */ /* 0x000fe200078e00ff */
[----:B------:R-:W-:Y:S01]  /*13120*/  F2FP.SATFINITE.E4M3.F32.PACK_AB_MERGE_C R69, RZ, R69, RZ ;  /* 0x00000045ff45723e */ /* 0x000fe200048070ff */
[----:B--2---:R-:W-:Y:S01]  /*13130*/  @!P2 FMUL R143, R143, R143 ;  /* 0x0000008f8f8fa220 */ /* 0x004fe20000400000 */
[----:B------:R-:W-:Y:S01]  /*13140*/  F2FP.SATFINITE.E4M3.F32.PACK_AB_MERGE_C R72, RZ, R72, RZ ;  /* 0x00000048ff48723e */ /* 0x000fe200048070ff */
[----:B------:R-:W-:Y:S01]  /*13150*/  FADD R209, R58, R119 ;  /* 0x000000773ad17221 */ /* 0x000fe20000000000 */
[----:B------:R-:W-:Y:S01]  /*13160*/  LOP3.LUT R45, R89, 0xff, RZ, 0xc0, !PT ;  /* 0x000000ff592d7812 */ /* 0x000fe200078ec0ff */
[----:B------:R-:W-:Y:S01]  /*13170*/  FADD R211, R59, R122 ;  /* 0x0000007a3bd37221 */ /* 0x000fe20000000000 */
[----:B------:R-:W-:Y:S01]  /*13180*/  LOP3.LUT R84, R84, 0xffff, RZ, 0xc0, !PT ;  /* 0x0000ffff54547812 */ /* 0x000fe200078ec0ff */
[----:B----4-:R-:W-:Y:S01]  /*13190*/  @!P4 FMUL R138, R138, R138 ;  /* 0x0000008a8a8ac220 */ /* 0x010fe20000400000 */
[----:B------:R-:W-:Y:S01]  /*131a0*/  PRMT R52, R77, 0x7604, R52 ;  /* 0x000076044d347816 */ /* 0x000fe20000000034 */
[----:B------:R-:W-:Y:S01]  /*131b0*/  IMAD.U32 R77, R34, 0x10000, RZ ;  /* 0x00010000224d7824 */ /* 0x000fe200078e00ff */
[----:B------:R-:W-:Y:S01]  /*131c0*/  PRMT R57, R92, 0x7604, R57 ;  /* 0x000076045c397816 */ /* 0x000fe20000000039 */
[----:B---3--:R-:W-:Y:S01]  /*131d0*/  @!P5 FMUL R145, R145, R145 ;  /* 0x000000919191d220 */ /* 0x008fe20000400000 */
[----:B------:R-:W-:Y:S01]  /*131e0*/  F2FP.SATFINITE.E4M3.F32.PACK_AB_MERGE_C R73, RZ, R27, RZ ;  /* 0x0000001bff49723e */ /* 0x000fe200048070ff */
[----:B-----5:R-:W-:Y:S01]  /*131f0*/  @!P6 FMUL R140, R140, R140 ;  /* 0x0000008c8c8ce220 */ /* 0x020fe20000400000 */
[----:B------:R-:W-:Y:S01]  /*13200*/  F2FP.SATFINITE.E4M3.F32.PACK_AB_MERGE_C R127, RZ, R127, RZ ;  /* 0x0000007fff7f723e */ /* 0x000fe200048070ff */
[----:B------:R-:W-:Y:S01]  /*13210*/  FADD R206, R90, R145 ;  /* 0x000000915ace7221 */ /* 0x000fe20000000000 */
[----:B------:R-:W-:Y:S01]  /*13220*/  LOP3.LUT R35, R35, 0xffff, RZ, 0xc0, !PT ;  /* 0x0000ffff23237812 */ /* 0x000fe200078ec0ff */
[----:B------:R-:W-:Y:S01]  /*13230*/  FADD R208, R91, R140 ;  /* 0x0000008c5bd07221 */ /* 0x000fe20000000000 */
[----:B------:R-:W-:Y:S01]  /*13240*/  PRMT R36, R37, 0x7604, R36 ;  /* 0x0000760425247816 */ /* 0x000fe20000000024 */
[----:B------:R-:W-:Y:S01]  /*13250*/  FADD R151, R74, R143 ;  /* 0x0000008f4a977221 */ /* 0x000fe20000000000 */
[----:B------:R-:W-:Y:S01]  /*13260*/  LOP3.LUT R37, R60, 0xffff, RZ, 0xc0, !PT ;  /* 0x0000ffff3c257812 */ /* 0x000fe200078ec0ff */
[----:B------:R-:W-:Y:S01]  /*13270*/  IMAD.SHL.U32 R35, R35, 0x1000000, RZ ;  /* 0x0100000023237824 */ /* 0x000fe200078e00ff */
[----:B------:R-:W-:Y:S01]  /*13280*/  LOP3.LUT R65, R113, 0xff, RZ, 0xc0, !PT ;  /* 0x000000ff71417812 */ /* 0x000fe200078ec0ff */
[----:B------:R-:W-:Y:S01]  /*13290*/  FADD R213, R75, R138 ;  /* 0x0000008a4bd57221 */ /* 0x000fe20000000000 */
[----:B------:R-:W-:Y:S01]  /*132a0*/  F2FP.SATFINITE.E4M3.F32.PACK_AB_MERGE_C R50, RZ, R50, RZ ;  /* 0x00000032ff32723e */ /* 0x000fe200048070ff */
[----:B------:R-:W-:Y:S01]  /*132b0*/  FADD R202, R202, R151 ;  /* 0x00000097caca7221 */ /* 0x000fe20000000000 */
[----:B------:R-:W-:Y:S01]  /*132c0*/  LOP3.LUT R69, R69, 0xff, RZ, 0xc0, !PT ;  /* 0x000000ff45457812 */ /* 0x000fe200078ec0ff */
[----:B------:R-:W-:Y:S01]  /*132d0*/  FADD R144, R144, R149 ;  /* 0x0000009590907221 */ /* 0x000fe20000000000 */
[----:B------:R-:W-:Y:S01]  /*132e0*/  LOP3.LUT R72, R72, 0xffff, RZ, 0xc0, !PT ;  /* 0x0000ffff48487812 */ /* 0x000fe200078ec0ff */
[----:B------:R-:W-:Y:S01]  /*132f0*/  IMAD.U32 R50, R50, 0x10000, RZ ;  /* 0x0001000032327824 */ /* 0x000fe200078e00ff */
[----:B------:R-:W-:Y:S01]  /*13300*/  PRMT R45, R84, 0x7604, R45 ;  /* 0x00007604542d7816 */ /* 0x000fe2000000002d */
[----:B------:R-:W-:Y:S01]  /*13310*/  FADD R149, R184, R189 ;  /* 0x000000bdb8957221 */ /* 0x000fe20000000000 */
[----:B------:R-:W-:Y:S01]  /*13320*/  F2FP.SATFINITE.E4M3.F32.PACK_AB_MERGE_C R120, RZ, R120, RZ ;  /* 0x00000078ff78723e */ /* 0x000fe200048070ff */
[----:B------:R-:W-:Y:S01]  /*13330*/  FADD R151, R186, R191 ;  /* 0x000000bfba977221 */ /* 0x000fe20000000000 */
[----:B------:R-:W-:Y:S01]  /*13340*/  F2FP.SATFINITE.E4M3.F32.PACK_AB_MERGE_C R133, RZ, R133, RZ ;  /* 0x00000085ff85723e */ /* 0x000fe200048070ff */
[----:B------:R-:W-:Y:S01]  /*13350*/  FADD R21, R188, R193 ;  /* 0x000000c1bc157221 */ /* 0x000fe20000000000 */
[----:B------:R-:W-:Y:S01]  /*13360*/  LOP3.LUT R84, R73, 0xffff, RZ, 0xc0, !PT ;  /* 0x0000ffff49547812 */ /* 0x000fe200078ec0ff */
[----:B------:R-:W-:Y:S01]  /*13370*/  IMAD.U32 R73, R30, 0x10000, RZ ;  /* 0x000100001e497824 */ /* 0x000fe200078e00ff */
[----:B------:R-:W-:Y:S01]  /*13380*/  LOP3.LUT R57, R57, 0xff0000, R20, 0xf8, !PT ;  /* 0x00ff000039397812 */ /* 0x000fe200078ef814 */
[----:B------:R-:W-:Y:S01]  /*13390*/  IMAD.U32 R20, R127, 0x10000, RZ ;  /* 0x000100007f147824 */ /* 0x000fe200078e00ff */
[----:B------:R-:W-:Y:S01]  /*133a0*/  PRMT R44, R37, 0x7604, R44 ;  /* 0x00007604252c7816 */ /* 0x000fe2000000002c */
[----:B------:R-:W-:Y:S01]  /*133b0*/  FADD R209, R209, R206 ;  /* 0x000000ced1d17221 */ /* 0x000fe20000000000 */
[----:B------:R-:W-:Y:S01]  /*133c0*/  PRMT R65, R108, 0x7604, R65 ;  /* 0x000076046c417816 */ /* 0x000fe20000000041 */
[----:B------:R-:W-:Y:S01]  /*133d0*/  FADD R204, R204, R213 ;  /* 0x000000d5cccc7221 */ /* 0x000fe20000000000 */
[----:B------:R-:W-:Y:S01]  /*133e0*/  LOP3.LUT R16, R16, 0xff0000, R77, 0xf8, !PT ;  /* 0x00ff000010107812 */ /* 0x000fe200078ef84d */
[----:B------:R-:W-:Y:S01]  /*133f0*/  FADD R211, R211, R208 ;  /* 0x000000d0d3d37221 */ /* 0x000fe20000000000 */
[----:B------:R-:W-:Y:S01]  /*13400*/  F2FP.SATFINITE.E4M3.F32.PACK_AB_MERGE_C R46, RZ, R46, RZ ;  /* 0x0000002eff2e723e */ /* 0x000fe200048070ff */
[----:B------:R-:W-:Y:S01]  /*13410*/  FADD R142, R142, R149 ;  /* 0x000000958e8e7221 */ /* 0x000fe20000000000 */
[----:B------:R-:W-:Y:S01]  /*13420*/  F2FP.SATFINITE.E4M3.F32.PACK_AB_MERGE_C R139, RZ, R139, RZ ;  /* 0x0000008bff8b723e */ /* 0x000fe200048070ff */
[----:B------:R-:W-:Y:S01]  /*13430*/  FADD R144, R144, R151 ;  /* 0x0000009790907221 */ /* 0x000fe20000000000 */
        /* <DEDUP_REMOVED lines=11> */
[----:B------:R-:W-:Y:S01]  /*134f0*/  IMAD.U32 R42, R42, 0x10000, RZ ;  /* 0x000100002a2a7824 */ /* 0x000fe200078e00ff */
[----:B------:R-:W-:Y:S01]  /*13500*/  F2FP.SATFINITE.E4M3.F32.PACK_AB_MERGE_C R43, RZ, R43, RZ ;  /* 0x0000002bff2b723e */ /* 0x000fe200048070ff */
[----:B------:R-:W-:Y:S01]  /*13510*/  IMAD.U32 R77, R54, 0x10000, RZ ;  /* 0x00010000364d7824 */ /* 0x000fe200078e00ff */
[----:B------:R-:W-:Y:S01]  /*13520*/  F2FP.SATFINITE.E4M3.F32.PACK_AB_MERGE_C R67, RZ, R67, RZ ;  /* 0x00000043ff43723e */ /* 0x000fe200048070ff */
[----:B------:R-:W-:Y:S01]  /*13530*/  IMAD.U32 R66, R66, 0x10000, RZ ;  /* 0x0001000042427824 */ /* 0x000fe200078e00ff */
        /* <DEDUP_REMOVED lines=8> */
[----:B------:R-:W-:Y:S01]  /*135c0*/  LOP3.LUT R65, R65, 0xff0000, R20, 0xf8, !PT ;  /* 0x00ff000041417812 */ /* 0x000fe200078ef814 */
[----:B------:R-:W-:Y:S01]  /*135d0*/  IMAD.U32 R20, R139, 0x10000, RZ ;  /* 0x000100008b147824 */ /* 0x000fe200078e00ff */
[----:B------:R-:W-:Y:S01]  /*135e0*/  LOP3.LUT R35, R16, R35, RZ, 0xfc, !PT ;  /* 0x0000002310237212 */ /* 0x000fe200078efcff */
[----:B------:R-:W-:Y:S01]  /*135f0*/  IMAD.SHL.U32 R16, R51, 0x1000000, RZ ;  /* 0x0100000033107824 */ /* 0x000fe200078e00ff */
[----:B------:R-:W-:Y:S01]  /*13600*/  F2FP.SATFINITE.E4M3.F32.PACK_AB_MERGE_C R61, RZ, R61, RZ ;  /* 0x0000003dff3d723e */ /* 0x000fe200048070ff */
[----:B------:R-:W-:Y:S01]  /*13610*/  IMAD.U32 R30, R103, 0x10000, RZ ;  /* 0x00010000671e7824 */ /* 0x000fe200078e00ff */
[----:B------:R-:W-:Y:S01]  /*13620*/  F2FP.SATFINITE.E4M3.F32.PACK_AB_MERGE_C R64, RZ, R64, RZ ;  /* 0x00000040ff40723e */ /* 0x000fe200048070ff */
[----:B------:R-:W-:Y:S01]  /*13630*/  FADD R211, R204, R211 ;  /* 0x000000d3ccd37221 */ /* 0x000fe20000000000 */
[----:B------:R-:W-:Y:S01]  /*13640*/  PRMT R69, R76, 0x7604, R69 ;  /* 0x000076044c457816 */ /* 0x000fe20000000045 */
[----:B------:R-:W-:Y:S01]  /*13650*/  FADD R144, R144, R147 ;  /* 0x0000009390907221 */ /* 0x000fe20000000000 */
[----:B------:R-:W-:Y:S01]  /*13660*/  LOP3.LUT R25, R25, 0xff0000, R50, 0xf8, !PT ;  /* 0x00ff000019197812 */ /* 0x000fe200078ef832 */
        /* <DEDUP_REMOVED lines=13> */
[----:B------:R-:W-:Y:S01]  /*13740*/  PRMT R33, R26, 0x7604, R33 ;  /* 0x000076041a217816 */ /* 0x000fe20000000021 */
[----:B------:R-:W-:Y:S01]  /*13750*/  FADD R209, R192, R209 ;  /* 0x000000d1c0d17221 */ /* 0x000fe20000000000 */
[----:B------:R-:W-:-:S02]  /*13760*/  F2FP.SATFINITE.E4M3.F32.PACK_AB_MERGE_C R58, RZ, R58, RZ ;  /* 0x0000003aff3a723e */ /* 0x000fc400048070ff */
[----:B------:R-:W-:Y:S01]  /*13770*/  F2FP.SATFINITE.E4M3.F32.PACK_AB_MERGE_C R70, RZ, R70, RZ ;  /* 0x00000046ff46723e */ /* 0x000fe200048070ff */
[----:B------:R-:W-:-:S01]  /*13780*/  FADD R194, R209, R194 ;  /* 0x000000c2d1c27221 */ /* 0x000fc20000000000 */
[----:B------:R-:W-:Y:S01]  /*13790*/  F2FP.SATFINITE.E4M3.F32.PACK_AB_MERGE_C R82, RZ, R82, RZ ;  /* 0x00000052ff52723e */ /* 0x000fe200048070ff */
[----:B------:R-:W-:Y:S01]  /*137a0*/  IMAD.U32 R58, R58, 0x10000, RZ ;  /* 0x000100003a3a7824 */ /* 0x000fe200078e00ff */
[----:B------:R-:W-:Y:S02]  /*137b0*/  F2FP.SATFINITE.E4M3.F32.PACK_AB_MERGE_C R59, RZ, R59, RZ ;  /* 0x0000003bff3b723e */ /* 0x000fe400048070ff */
[----:B------:R-:W-:Y:S01]  /*137c0*/  F2FP.SATFINITE.E4M3.F32.PACK_AB_MERGE_C R83, RZ, R83, RZ ;  /* 0x00000053ff53723e */ /* 0x000fe200048070ff */
[----:B------:R-:W-:Y:S01]  /*137d0*/  IMAD.U32 R82, R82, 0x10000, RZ ;  /* 0x0001000052527824 */ /* 0x000fe200078e00ff */
[----:B------:R-:W-:Y:S01]  /*137e0*/  F2FP.SATFINITE.E4M3.F32.PACK_AB_MERGE_C R14, RZ, R14, RZ ;  /* 0x0000000eff0e723e */ /* 0x000fe200048070ff */
[----:B------:R-:W-:Y:S01]  /*137f0*/  @!P2 FMUL R17, R17, 0.5 ;  /* 0x3f0000001111a820 */ /* 0x000fe20000400000 */
[----:B------:R-:W-:-:S02]  /*13800*/  FSETP.GEU.AND P4, PT, R13, -126, PT ;  /* 0xc2fc00000d00780b */ /* 0x000fc40003f8e000 */
[----:B------:R-:W-:Y:S02]  /*13810*/  LOP3.LUT R41, R61, 0xff, RZ, 0xc0, !PT ;  /* 0x000000ff3d297812 */ /* 0x000fe400078ec0ff */
[----:B------:R-:W-:Y:S02]  /*13820*/  LOP3.LUT R64, R64, 0xffff, RZ, 0xc0, !PT ;  /* 0x0000ffff40407812 */ /* 0x000fe400078ec0ff */
[----:B------:R-:W-:Y:S02]  /*13830*/  F2FP.SATFINITE.E4M3.F32.PACK_AB_MERGE_C R38, RZ, R38, RZ ;  /* 0x00000026ff26723e */ /* 0x000fe400048070ff */
[----:B------:R-:W-:Y:S01]  /*13840*/  LOP3.LUT R24, R24, 0xff0000, R73, 0xf8, !PT ;  /* 0x00ff000018187812 */ /* 0x000fe200078ef849 */
[----:B------:R-:W-:Y:S01]  /*13850*/  IMAD.U32 R73, R62, 0x10000, RZ ;  /* 0x000100003e497824 */ /* 0x000fe200078e00ff */
[----:B------:R-:W-:Y:S01]  /*13860*/  F2FP.SATFINITE.E4M3.F32.PACK_AB_MERGE_C R119, RZ, R119, RZ ;  /* 0x00000077ff77723e */ /* 0x000fe200048070ff */
[----:B------:R-:W-:Y:S01]  /*13870*/  IMAD.U32 R81, R38, 0x10000, RZ ;  /* 0x0001000026517824 */ /* 0x000fe200078e00ff */
[----:B------:R-:W-:Y:S01]  /*13880*/  LOP3.LUT R69, R69, 0xff0000, R20, 0xf8, !PT ;  /* 0x00ff000045457812 */ /* 0x000fe200078ef814 */
[----:B------:R-:W-:Y:S01]  /*13890*/  IMAD.SHL.U32 R20, R43, 0x1000000, RZ ;  /* 0x010000002b147824 */ /* 0x000fe200078e00ff */
[----:B------:R-:W-:Y:S01]  /*138a0*/  F2FP.SATFINITE.E4M3.F32.PACK_AB_MERGE_C R31, RZ, R31, RZ ;  /* 0x0000001fff1f723e */ /* 0x000fe200048070ff */
[----:B------:R-:W-:Y:S01]  /*138b0*/  @!P4 FMUL R13, R13, 0.5 ;  /* 0x3f0000000d0dc820 */ /* 0x000fe20000400000 */
[----:B------:R-:W-:Y:S01]  /*138c0*/  F2FP.SATFINITE.E4M3.F32.PACK_AB_MERGE_C R39, RZ, R39, RZ ;  /* 0x00000027ff27723e */ /* 0x000fe200048070ff */
[----:B------:R-:W-:Y:S01]  /*138d0*/  IMAD.SHL.U32 R43, R110, 0x1000000, RZ ;  /* 0x010000006e2b7824 */ /* 0x000fe200078e00ff */
[----:B------:R-:W-:Y:S01]  /*138e0*/  LOP3.LUT R25, R25, R16, RZ, 0xfc, !PT ;  /* 0x0000001019197212 */ /* 0x000fe200078efcff */
[----:B------:R-:W-:Y:S01]  /*138f0*/  IMAD.SHL.U32 R16, R67, 0x1000000, RZ ;  /* 0x0100000043107824 */ /* 0x000fe200078e00ff */
[----:B------:R-:W-:Y:S01]  /*13900*/  PRMT R26, R56, 0x7604, R53 ;  /* 0x00007604381a7816 */ /* 0x000fe20000000035 */
[----:B------:R-:W1:Y:S01]  /*13910*/  MUFU.EX2 R13, R13 ;  /* 0x0000000d000d7308 */ /* 0x000e620000000800 */
[----:B------:R-:W-:-:S02]  /*13920*/  LOP3.LUT R53, R105, 0xff, RZ, 0xc0, !PT ;  /* 0x000000ff69357812 */ /* 0x000fc400078ec0ff */
[----:B------:R-:W-:Y:S02]  /*13930*/  F2FP.SATFINITE.E4M3.F32.PACK_AB_MERGE_C R19, RZ, R19, RZ ;  /* 0x00000013ff13723e */ /* 0x000fe400048070ff */
[----:B------:R-:W-:Y:S02]  /*13940*/  LOP3.LUT R23, R23, 0xff0000, R42, 0xf8, !PT ;  /* 0x00ff000017177812 */ /* 0x000fe400078ef82a */
[----:B------:R-:W-:Y:S01]  /*13950*/  LOP3.LUT R28, R28, 0xff0000, R77, 0xf8, !PT ;  /* 0x00ff00001c1c7812 */ /* 0x000fe200078ef84d */
[----:B------:R-:W-:Y:S01]  /*13960*/  IMAD.U32 R77, R70, 0x10000, RZ ;  /* 0x00010000464d7824 */ /* 0x000fe200078e00ff */
[----:B------:R-:W-:Y:S02]  /*13970*/  LOP3.LUT R33, R33, 0xff0000, R66, 0xf8, !PT ;  /* 0x00ff000021217812 */ /* 0x000fe400078ef842 */
[----:B------:R-:W-:Y:S02]  /*13980*/  F2FP.SATFINITE.E4M3.F32.PACK_AB_MERGE_C R78, RZ, R78, RZ ;  /* 0x0000004eff4e723e */ /* 0x000fe400048070ff */
[----:B------:R-:W-:-:S02]  /*13990*/  LOP3.LUT R59, R59, 0xffff, RZ, 0xc0, !PT ;  /* 0x0000ffff3b3b7812 */ /* 0x000fc400078ec0ff */
[----:B------:R-:W-:Y:S02]  /*139a0*/  F2FP.SATFINITE.E4M3.F32.PACK_AB_MERGE_C R79, RZ, R79, RZ ;  /* 0x0000004fff4f723e */ /* 0x000fe400048070ff */
[----:B------:R-:W-:Y:S01]  /*139b0*/  LOP3.LUT R83, R83, 0xffff, RZ, 0xc0, !PT ;  /* 0x0000ffff53537812 */ /* 0x000fe200078ec0ff */
[----:B-1----:R-:W-:Y:S01]  /*139c0*/  @!P4 FMUL R13, R13, R13 ;  /* 0x0000000d0d0dc220 */ /* 0x002fe20000400000 */
[----:B------:R-:W-:Y:S02]  /*139d0*/  F2FP.SATFINITE.E4M3.F32.PACK_AB_MERGE_C R106, RZ, R106, RZ ;  /* 0x0000006aff6a723e */ /* 0x000fe400048070ff */
[----:B------:R-:W-:Y:S01]  /*139e0*/  F2FP.SATFINITE.E4M3.F32.PACK_AB_MERGE_C R109, RZ, R109, RZ ;  /* 0x0000006dff6d723e */ /* 0x000fe200048070ff */
[----:B------:R-:W-:Y:S01]  /*139f0*/  FFMA R4, R13, R4, R194 ;  /* 0x000000040d047223 */ /* 0x000fe200000000c2 */
[----:B------:R-:W-:Y:S01]  /*13a00*/  F2FP.SATFINITE.E4M3.F32.PACK_AB_MERGE_C R104, RZ, R104, RZ ;  /* 0x00000068ff68723e */ /* 0x000fe200048070ff */
[-C--:B------:R-:W-:Y:S01]  /*13a10*/  FMUL R154, R154, R13.reuse ;  /* 0x0000000d9a9a7220 */ /* 0x080fe20000400000 */
[----:B------:R-:W-:Y:S01]  /*13a20*/  F2FP.SATFINITE.E4M3.F32.PACK_AB_MERGE_C R128, RZ, R128, RZ ;  /* 0x00000080ff80723e */ /* 0x000fe200048070ff */
[-C--:B------:R-:W-:Y:S01]  /*13a30*/  FMUL R155, R155, R13.reuse ;  /* 0x0000000d9b9b7220 */ /* 0x080fe20000400000 */
[----:B------:R-:W-:Y:S01]  /*13a40*/  LOP3.LUT R14, R14, 0xffff, RZ, 0xc0, !PT ;  /* 0x0000ffff0e0e7812 */ /* 0x000fe200078ec0ff */
[-C--:B------:R-:W-:Y:S01]  /*13a50*/  FMUL R158, R158, R13.reuse ;  /* 0x0000000d9e9e7220 */ /* 0x080fe20000400000 */
[----:B------:R-:W-:Y:S01]  /*13a60*/  PRMT R41, R64, 0x7604, R41 ;  /* 0x0000760440297816 */ /* 0x000fe20000000029 */
[----:B------:R-:W-:Y:S01]  /*13a70*/  FMUL R159, R159, R13 ;  /* 0x0000000d9f9f7220 */ /* 0x000fe20000400000 */
[----:B------:R-:W-:Y:S01]  /*13a80*/  F2FP.SATFINITE.E4M3.F32.PACK_AB_MERGE_C R85, RZ, R85, RZ ;  /* 0x00000055ff55723e */ /* 0x000fe200048070ff */
[----:B------:R-:W-:Y:S01]  /*13a90*/  IMAD.SHL.U32 R14, R14, 0x1000000, RZ ;  /* 0x010000000e0e7824 */ /* 0x000fe200078e00ff */
[----:B------:R-:W-:Y:S01]  /*13aa0*/  F2FP.SATFINITE.E4M3.F32.PACK_AB_MERGE_C R112, RZ, R112, RZ ;  /* 0x00000070ff70723e */ /* 0x000fe200048070ff */
[----:B------:R-:W-:Y:S01]  /*13ab0*/  FMUL R162, R162, R13 ;  /* 0x0000000da2a27220 */ /* 0x000fe20000400000 */
[----:B------:R-:W-:Y:S01]  /*13ac0*/  F2FP.SATFINITE.E4M3.F32.PACK_AB_MERGE_C R125, RZ, R125, RZ ;  /* 0x0000007dff7d723e */ /* 0x000fe200048070ff */
[-C--:B------:R-:W-:Y:S01]  /*13ad0*/  FMUL R163, R163, R13.reuse ;  /* 0x0000000da3a37220 */ /* 0x080fe20000400000 */
[----:B------:R-:W-:Y:S01]  /*13ae0*/  F2FP.SATFINITE.E4M3.F32.PACK_AB_MERGE_C R86, RZ, R86, RZ ;  /* 0x00000056ff56723e */ /* 0x000fe200048070ff */
[-C--:B------:R-:W-:Y:S01]  /*13af0*/  FMUL R166, R166, R13.reuse ;  /* 0x0000000da6a67220 */ /* 0x080fe20000400000 */
[----:B------:R-:W-:Y:S01]  /*13b00*/  F2FP.SATFINITE.E4M3.F32.PACK_AB_MERGE_C R90, RZ, R90, RZ ;  /* 0x0000005aff5a723e */ /* 0x000fe200048070ff */
[-C--:B------:R-:W-:Y:S01]  /*13b10*/  FMUL R167, R167, R13.reuse ;  /* 0x0000000da7a77220 */ /* 0x080fe20000400000 */
[----:B------:R-:W-:Y:S01]  /*13b20*/  LOP3.LUT R45, R45, 0xff0000, R30, 0xf8, !PT ;  /* 0x00ff00002d2d7812 */ /* 0x000fe200078ef81e */
[----:B------:R-:W-:Y:S01]  /*13b30*/  IMAD.U32 R30, R119, 0x10000, RZ ;  /* 0x00010000771e7824 */ /* 0x000fe200078e00ff */
[----:B------:R-:W-:Y:S01]  /*13b40*/  LOP3.LUT R31, R31, 0xffff, RZ, 0xc0, !PT ;  /* 0x0000ffff1f1f7812 */ /* 0x000fe200078ec0ff */
[----:B------:R-:W-:Y:S01]  /*13b50*/  IMAD.U32 R90, R90, 0x10000, RZ ;  /* 0x000100005a5a7824 */ /* 0x000fe200078e00ff */
[----:B------:R-:W-:Y:S01]  /*13b60*/  LOP3.LUT R39, R39, 0xffff, RZ, 0xc0, !PT ;  /* 0x0000ffff27277812 */ /* 0x000fe200078ec0ff */
[----:B------:R-:W-:Y:S01]  /*13b70*/  FMUL R170, R170, R13 ;  /* 0x0000000daaaa7220 */ /* 0x000fe20000400000 */
[----:B------:R-:W-:Y:S01]  /*13b80*/  F2FP.SATFINITE.E4M3.F32.PACK_AB_MERGE_C R87, RZ, R87, RZ ;  /* 0x00000057ff57723e */ /* 0x000fe200048070ff */
[----:B------:R-:W-:Y:S01]  /*13b90*/  IMAD.SHL.U32 R31, R31, 0x1000000, RZ ;  /* 0x010000001f1f7824 */ /* 0x000fe200078e00ff */
[----:B------:R-:W-:Y:S01]  /*13ba0*/  F2FP.SATFINITE.E4M3.F32.PACK_AB_MERGE_C R91, RZ, R91, RZ ;  /* 0x0000005bff5b723e */ /* 0x000fe200048070ff */
[----:B------:R-:W-:Y:S01]  /*13bb0*/  IMAD.SHL.U32 R39, R39, 0x1000000, RZ ;  /* 0x0100000027277824 */ /* 0x000fe200078e00ff */
[----:B------:R-:W-:Y:S01]  /*13bc0*/  F2FP.SATFINITE.E4M3.F32.PACK_AB_MERGE_C R98, RZ, R98, RZ ;  /* 0x00000062ff62723e */ /* 0x000fe200048070ff */
[-C--:B------:R-:W-:Y:S01]  /*13bd0*/  FMUL R171, R171, R13.reuse ;  /* 0x0000000dabab7220 */ /* 0x080fe20000400000 */
[----:B------:R-:W-:Y:S01]  /*13be0*/  LOP3.LUT R48, R80, 0xff, RZ, 0xc0, !PT ;  /* 0x000000ff50307812 */ /* 0x000fe200078ec0ff */
[----:B------:R-:W-:Y:S01]  /*13bf0*/  FMUL R174, R174, R13 ;  /* 0x0000000daeae7220 */ /* 0x000fe20000400000 */
[----:B------:R-:W-:Y:S01]  /*13c00*/  F2FP.SATFINITE.E4M3.F32.PACK_AB_MERGE_C R145, RZ, R145, RZ ;  /* 0x00000091ff91723e */ /* 0x000fe200048070ff */
[-C--:B------:R-:W-:Y:S01]  /*13c10*/  FMUL R175, R175, R13.reuse ;  /* 0x0000000dafaf7220 */ /* 0x080fe20000400000 */
[----:B------:R-:W-:Y:S01]  /*13c20*/  F2FP.SATFINITE.E4M3.F32.PACK_AB_MERGE_C R122, RZ, R122, RZ ;  /* 0x0000007aff7a723e */ /* 0x000fe200048070ff */
[----:B------:R-:W-:Y:S01]  /*13c30*/  FMUL R178, R178, R13 ;  /* 0x0000000db2b27220 */ /* 0x000fe20000400000 */
[----:B------:R-:W-:Y:S01]  /*13c40*/  F2FP.SATFINITE.E4M3.F32.PACK_AB_MERGE_C R140, RZ, R140, RZ ;  /* 0x0000008cff8c723e */ /* 0x000fe200048070ff */
[----:B------:R-:W-:Y:S01]  /*13c50*/  IMAD.U32 R34, R145, 0x10000, RZ ;  /* 0x0001000091227824 */ /* 0x000fe200078e00ff */
[----:B------:R-:W-:Y:S01]  /*13c60*/  F2FP.SATFINITE.E4M3.F32.PACK_AB_MERGE_C R93, RZ, R93, RZ ;  /* 0x0000005dff5d723e */ /* 0x000fe200048070ff */
[-C--:B------:R-:W-:Y:S01]  /*13c70*/  FMUL R179, R179, R13.reuse ;  /* 0x0000000db3b37220 */ /* 0x080fe20000400000 */
[----:B------:R-:W-:Y:S01]  /*13c80*/  PRMT R53, R100, 0x7604, R53 ;  /* 0x0000760464357816 */ /* 0x000fe20000000035 */
[-C--:B------:R-:W-:Y:S01]  /*13c90*/  FMUL R182, R182, R13.reuse ;  /* 0x0000000db6b67220 */ /* 0x080fe20000400000 */
[----:B------:R-:W-:Y:S01]  /*13ca0*/  LOP3.LUT R80, R19, 0xffff, RZ, 0xc0, !PT ;  /* 0x0000ffff13507812 */ /* 0x000fe200078ec0ff */
[----:B------:R-:W-:Y:S01]  /*13cb0*/  FMUL R183, R183, R13 ;  /* 0x0000000db7b77220 */ /* 0x000fe20000400000 */
[----:B------:R-:W-:Y:S01]  /*13cc0*/  LOP3.LUT R32, R32, 0xff0000, R73, 0xf8, !PT ;  /* 0x00ff000020207812 */ /* 0x000fe200078ef849 */
[----:B------:R-:W-:Y:S01]  /*13cd0*/  IMAD.U32 R73, R78, 0x10000, RZ ;  /* 0x000100004e497824 */ /* 0x000fe200078e00ff */
[----:B------:R-:W-:-:S02]  /*13ce0*/  F2FP.SATFINITE.E4M3.F32.PACK_AB_MERGE_C R99, RZ, R99, RZ ;  /* 0x00000063ff63723e */ /* 0x000fc400048070ff */
[----:B------:R-:W-:Y:S02]  /*13cf0*/  F2FP.SATFINITE.E4M3.F32.PACK_AB_MERGE_C R143, RZ, R143, RZ ;  /* 0x0000008fff8f723e */ /* 0x000fe400048070ff */
[----:B------:R-:W-:Y:S01]  /*13d00*/  LOP3.LUT R23, R23, R20, RZ, 0xfc, !PT ;  /* 0x0000001417177212 */ /* 0x000fe200078efcff */
[----:B------:R-:W-:Y:S01]  /*13d10*/  IMAD.SHL.U32 R20, R59, 0x1000000, RZ ;  /* 0x010000003b147824 */ /* 0x000fe200078e00ff */
[----:B------:R-:W-:Y:S01]  /*13d20*/  LOP3.LUT R33, R33, R16, RZ, 0xfc, !PT ;  /* 0x0000001021217212 */ /* 0x000fe200078efcff */
[----:B------:R-:W-:Y:S01]  /*13d30*/  IMAD.SHL.U32 R16, R83, 0x1000000, RZ ;  /* 0x0100000053107824 */ /* 0x000fe200078e00ff */
[----:B------:R-:W-:Y:S01]  /*13d40*/  LOP3.LUT R79, R79, 0xffff, RZ, 0xc0, !PT ;  /* 0x0000ffff4f4f7812 */ /* 0x000fe200078ec0ff */
[----:B------:R-:W-:Y:S01]  /*13d50*/  IMAD.U32 R99, R99, 0x10000, RZ ;  /* 0x0001000063637824 */ /* 0x000fe200078e00ff */
[----:B------:R-:W-:Y:S02]  /*13d60*/  F2FP.SATFINITE.E4M3.F32.PACK_AB_MERGE_C R94, RZ, R94, RZ ;  /* 0x0000005eff5e723e */ /* 0x000fe400048070ff */
[----:B------:R-:W-:Y:S01]  /*13d70*/  F2FP.SATFINITE.E4M3.F32.PACK_AB_MERGE_C R102, RZ, R102, RZ ;  /* 0x00000066ff66723e */ /* 0x000fe200048070ff */
[----:B------:R-:W-:Y:S01]  /*13d80*/  IMAD.SHL.U32 R79, R79, 0x1000000, RZ ;  /* 0x010000004f4f7824 */ /* 0x000fe200078e00ff */
[----:B------:R-:W-:-:S02]  /*13d90*/  LOP3.LUT R106, R106, 0xffff, RZ, 0xc0, !PT ;  /* 0x0000ffff6a6a7812 */ /* 0x000fc400078ec0ff */
[----:B------:R-:W-:Y:S02]  /*13da0*/  LOP3.LUT R68, R109, 0xff, RZ, 0xc0, !PT ;  /* 0x000000ff6d447812 */ /* 0x000fe400078ec0ff */
[----:B------:R-:W-:Y:S01]  /*13db0*/  LOP3.LUT R61, R104, 0xffff, RZ, 0xc0, !PT ;  /* 0x0000ffff683d7812 */ /* 0x000fe200078ec0ff */
[----:B------:R-:W-:Y:S01]  /*13dc0*/  IMAD.SHL.U32 R106, R106, 0x1000000, RZ ;  /* 0x010000006a6a7824 */ /* 0x000fe200078e00ff */
[----:B------:R-:W-:Y:S02]  /*13dd0*/  LOP3.LUT R19, R128, 0xff, RZ, 0xc0, !PT ;  /* 0x000000ff80137812 */ /* 0x000fe400078ec0ff */
[----:B------:R-:W-:Y:S02]  /*13de0*/  LOP3.LUT R85, R85, 0xffff, RZ, 0xc0, !PT ;  /* 0x0000ffff55557812 */ /* 0x000fe400078ec0ff */
[----:B------:R-:W-:Y:S02]  /*13df0*/  F2FP.SATFINITE.E4M3.F32.PACK_AB_MERGE_C R117, RZ, R117, RZ ;  /* 0x00000075ff75723e */ /* 0x000fe400048070ff */
[----:B------:R-:W-:-:S02]  /*13e00*/  F2FP.SATFINITE.E4M3.F32.PACK_AB_MERGE_C R121, RZ, R121, RZ ;  /* 0x00000079ff79723e */ /* 0x000fc400048070ff */
[----:B------:R-:W-:Y:S02]  /*13e10*/  LOP3.LUT R112, R112, 0xff, RZ, 0xc0, !PT ;  /* 0x000000ff70707812 */ /* 0x000fe400078ec0ff */
[----:B------:R-:W-:Y:S02]  /*13e20*/  LOP3.LUT R125, R125, 0xffff, RZ, 0xc0, !PT ;  /* 0x0000ffff7d7d7812 */ /* 0x000fe400078ec0ff */
[----:B------:R-:W-:Y:S02]  /*13e30*/  LOP3.LUT R29, R29, 0xff0000, R58, 0xf8, !PT ;  /* 0x00ff00001d1d7812 */ /* 0x000fe400078ef83a */
[----:B------:R-:W-:Y:S01]  /*13e40*/  LOP3.LUT R36, R36, 0xff0000, R77, 0xf8, !PT ;  /* 0x00ff000024247812 */ /* 0x000fe200078ef84d */
[----:B------:R-:W-:Y:S01]  /*13e50*/  IMAD.U32 R77, R86, 0x10000, RZ ;  /* 0x00010000564d7824 */ /* 0x000fe200078e00ff */
[----:B------:R-:W-:Y:S02]  /*13e60*/  LOP3.LUT R41, R41, 0xff0000, R82, 0xf8, !PT ;  /* 0x00ff000029297812 */ /* 0x000fe400078ef852 */
[----:B------:R-:W-:-:S02]  /*13e70*/  F2FP.SATFINITE.E4M3.F32.PACK_AB_MERGE_C R107, RZ, R107, RZ ;  /* 0x0000006bff6b723e */ /* 0x000fc400048070ff */
[----:B------:R-:W-:Y:S02]  /*13e80*/  F2FP.SATFINITE.E4M3.F32.PACK_AB_MERGE_C R115, RZ, R115, RZ ;  /* 0x00000073ff73723e */ /* 0x000fe400048070ff */
[----:B------:R-:W-:Y:S01]  /*13e90*/  F2FP.SATFINITE.E4M3.F32.PACK_AB_MERGE_C R55, RZ, R55, RZ ;  /* 0x00000037ff37723e */ /* 0x000fe200048070ff */
[----:B------:R-:W-:Y:S01]  /*13ea0*/  IMAD.U32 R107, R107, 0x10000, RZ ;  /* 0x000100006b6b7824 */ /* 0x000fe200078e00ff */
[----:B------:R-:W-:Y:S01]  /*13eb0*/  LOP3.LUT R87, R87, 0xffff, RZ, 0xc0, !PT ;  /* 0x0000ffff57577812 */ /* 0x000fe200078ec0ff */
[----:B------:R-:W-:Y:S01]  /*13ec0*/  IMAD.U32 R115, R115, 0x10000, RZ ;  /* 0x0001000073737824 */ /* 0x000fe200078e00ff */
[----:B------:R-:W-:Y:S02]  /*13ed0*/  LOP3.LUT R91, R91, 0xffff, RZ, 0xc0, !PT ;  /* 0x0000ffff5b5b7812 */ /* 0x000fe400078ec0ff */
[----:B------:R-:W-:Y:S01]  /*13ee0*/  LOP3.LUT R98, R98, 0xffff, RZ, 0xc0, !PT ;  /* 0x0000ffff62627812 */ /* 0x000fe200078ec0ff */
[----:B------:R-:W-:Y:S01]  /*13ef0*/  IMAD.SHL.U32 R87, R87, 0x1000000, RZ ;  /* 0x0100000057577824 */ /* 0x000fe200078e00ff */
[----:B------:R-:W-:-:S02]  /*13f00*/  F2FP.SATFINITE.E4M3.F32.PACK_AB_MERGE_C R118, RZ, R118, RZ ;  /* 0x00000076ff76723e */ /* 0x000fc400048070ff */
[----:B------:R-:W-:Y:S01]  /*13f10*/  LOP3.LUT R122, R122, 0xffff, RZ, 0xc0, !PT ;  /* 0x0000ffff7a7a7812 */ /* 0x000fe200078ec0ff */
[----:B------:R-:W-:Y:S01]  /*13f20*/  IMAD.SHL.U32 R98, R98, 0x1000000, RZ ;  /* 0x0100000062627824 */ /* 0x000fe200078e00ff */
[----:B------:R-:W-:Y:S02]  /*13f30*/  LOP3.LUT R140, R140, 0xffff, RZ, 0xc0, !PT ;  /* 0x0000ffff8c8c7812 */ /* 0x000fe400078ec0ff */
[----:B------:R-:W-:Y:S01]  /*13f40*/  LOP3.LUT R60, R88, 0xff, RZ, 0xc0, !PT ;  /* 0x000000ff583c7812 */ /* 0x000fe200078ec0ff */
[----:B------:R-:W-:Y:S01]  /*13f50*/  IMAD.SHL.U32 R122, R122, 0x1000000, RZ ;  /* 0x010000007a7a7824 */ /* 0x000fe200078e00ff */
[----:B------:R-:W-:Y:S01]  /*13f60*/  LOP3.LUT R93, R93, 0xffff, RZ, 0xc0, !PT ;  /* 0x0000ffff5d5d7812 */ /* 0x000fe200078ec0ff */
[----:B------:R-:W-:Y:S01]  /*13f70*/  IMAD.SHL.U32 R140, R140, 0x1000000, RZ ;  /* 0x010000008c8c7824 */ /* 0x000fe200078e00ff */
[----:B------:R-:W-:Y:S02]  /*13f80*/  LOP3.LUT R56, R96, 0xff, RZ, 0xc0, !PT ;  /* 0x000000ff60387812 */ /* 0x000fe400078ec0ff */
[----:B------:R-:W-:-:S02]  /*13f90*/  F2FP.SATFINITE.E4M3.F32.PACK_AB_MERGE_C R116, RZ, R116, RZ ;  /* 0x00000074ff74723e */ /* 0x000fc400048070ff */
[----:B------:R-:W-:Y:S02]  /*13fa0*/  F2FP.SATFINITE.E4M3.F32.PACK_AB_MERGE_C R129, RZ, R129, RZ ;  /* 0x00000081ff81723e */ /* 0x000fe400048070ff */
[----:B------:R-:W-:Y:S02]  /*13fb0*/  F2FP.SATFINITE.E4M3.F32.PACK_AB_MERGE_C R124, RZ, R124, RZ ;  /* 0x0000007cff7c723e */ /* 0x000fe400048070ff */
[----:B------:R-:W-:Y:S02]  /*13fc0*/  LOP3.LUT R22, R22, 0xff0000, R81, 0xf8, !PT ;  /* 0x00ff000016167812 */ /* 0x000fe400078ef851 */
[----:B------:R-:W-:Y:S01]  /*13fd0*/  LOP3.LUT R53, R53, 0xff0000, R30, 0xf8, !PT ;  /* 0x00ff000035357812 */ /* 0x000fe200078ef81e */
[----:B------:R-:W-:Y:S01]  /*13fe0*/  IMAD.U32 R30, R143, 0x10000, RZ ;  /* 0x000100008f1e7824 */ /* 0x000fe200078e00ff */
[----:B------:R-:W-:Y:S02]  /*13ff0*/  F2FP.SATFINITE.E4M3.F32.PACK_AB_MERGE_C R123, RZ, R123, RZ ;  /* 0x0000007bff7b723e */ /* 0x000fe400048070ff */
[----:B------:R-:W-:-:S02]  /*14000*/  F2FP.SATFINITE.E4M3.F32.PACK_AB_MERGE_C R131, RZ, R131, RZ ;  /* 0x00000083ff83723e */ /* 0x000fc400048070ff */
[----:B------:R-:W-:Y:S01]  /*14010*/  F2FP.SATFINITE.E4M3.F32.PACK_AB_MERGE_C R63, RZ, R63, RZ ;  /* 0x0000003fff3f723e */ /* 0x000fe200048070ff */
[----:B------:R-:W-:Y:S01]  /*14020*/  IMAD.U32 R123, R123, 0x10000, RZ ;  /* 0x000100007b7b7824 */ /* 0x000fe200078e00ff */
[----:B------:R-:W-:Y:S01]  /*14030*/  LOP3.LUT R94, R94, 0xffff, RZ, 0xc0, !PT ;  /* 0x0000ffff5e5e7812 */ /* 0x000fe200078ec0ff */
[----:B------:R-:W-:Y:S01]  /*14040*/  IMAD.U32 R131, R131, 0x10000, RZ ;  /* 0x0001000083837824 */ /* 0x000fe200078e00ff */
[----:B------:R-:W-:Y:S02]  /*14050*/  LOP3.LUT R102, R102, 0xffff, RZ, 0xc0, !PT ;  /* 0x0000ffff66667812 */ /* 0x000fe400078ec0ff */
[----:B------:R-:W-:Y:S02]  /*14060*/  F2FP.SATFINITE.E4M3.F32.PACK_AB_MERGE_C R126, RZ, R126, RZ ;  /* 0x0000007eff7e723e */ /* 0x000fe400048070ff */
[----:B------:R-:W-:Y:S02]  /*14070*/  F2FP.SATFINITE.E4M3.F32.PACK_AB_MERGE_C R130, RZ, R130, RZ ;  /* 0x00000082ff82723e */ /* 0x000fe400048070ff */
[----:B------:R-:W-:-:S02]  /*14080*/  F2FP.SATFINITE.E4M3.F32.PACK_AB_MERGE_C R138, RZ, R138, RZ ;  /* 0x0000008aff8a723e */ /* 0x000fc400048070ff */
[----:B------:R-:W-:Y:S02]  /*14090*/  PRMT R68, R61, 0x7604, R68 ;  /* 0x000076043d447816 */ /* 0x000fe40000000044 */
[----:B------:R-:W-:Y:S02]  /*140a0*/  PRMT R19, R84, 0x7604, R19 ;  /* 0x0000760454137816 */ /* 0x000fe40000000013 */
[----:B------:R-:W-:Y:S02]  /*140b0*/  PRMT R48, R85, 0x7604, R48 ;  /* 0x0000760455307816 */ /* 0x000fe40000000030 */
[----:B------:R-:W-:Y:S02]  /*140c0*/  LOP3.LUT R64, R117, 0xff, RZ, 0xc0, !PT ;  /* 0x000000ff75407812 */ /* 0x000fe400078ec0ff */
[----:B------:R-:W-:Y:S02]  /*140d0*/  LOP3.LUT R121, R121, 0xffff, RZ, 0xc0, !PT ;  /* 0x0000ffff79797812 */ /* 0x000fe400078ec0ff */
[----:B------:R-:W-:-:S02]  /*140e0*/  PRMT R61, R125, 0x7604, R112 ;  /* 0x000076047d3d7816 */ /* 0x000fc40000000070 */
[----:B------:R-:W-:Y:S02]  /*140f0*/  F2FP.SATFINITE.E4M3.F32.PACK_AB_MERGE_C R74, RZ, R74, RZ ;  /* 0x0000004aff4a723e */ /* 0x000fe400048070ff */
[----:B------:R-:W-:Y:S02]  /*14100*/  LOP3.LUT R44, R44, 0xff0000, R73, 0xf8, !PT ;  /* 0x00ff00002c2c7812 */ /* 0x000fe400078ef849 */
[----:B------:R-:W-:Y:S01]  /*14110*/  F2FP.SATFINITE.E4M3.F32.PACK_AB_MERGE_C R141, RZ, R141, RZ ;  /* 0x0000008dff8d723e */ /* 0x000fe200048070ff */
[----:B------:R-:W-:Y:S01]  /*14120*/  IMAD.U32 R81, R74, 0x10000, RZ ;  /* 0x000100004a517824 */ /* 0x000fe200078e00ff */
[----:B------:R-:W-:Y:S02]  /*14130*/  F2FP.SATFINITE.E4M3.F32.PACK_AB_MERGE_C R135, RZ, R135, RZ ;  /* 0x00000087ff87723e */ /* 0x000fe400048070ff */
[----:B------:R-:W-:Y:S01]  /*14140*/  LOP3.LUT R55, R55, 0xffff, RZ, 0xc0, !PT ;  /* 0x0000ffff37377812 */ /* 0x000fe200078ec0ff */
[----:B------:R-:W-:Y:S01]  /*14150*/  IMAD.U32 R141, R141, 0x10000, RZ ;  /* 0x000100008d8d7824 */ /* 0x000fe200078e00ff */
[----:B------:R-:W-:Y:S01]  /*14160*/  LOP3.LUT R29, R29, R20, RZ, 0xfc, !PT ;  /* 0x000000141d1d7212 */ /* 0x000fe200078efcff */
[----:B------:R-:W-:Y:S01]  /*14170*/  IMAD.SHL.U32 R20, R91, 0x1000000, RZ ;  /* 0x010000005b147824 */ /* 0x000fe200078e00ff */
[----:B------:R-:W-:Y:S01]  /*14180*/  F2FP.SATFINITE.E4M3.F32.PACK_AB_MERGE_C R71, RZ, R71, RZ ;  /* 0x00000047ff47723e */ /* 0x000fe200048070ff */
[----:B------:R-:W-:Y:S01]  /*14190*/  IMAD.SHL.U32 R55, R55, 0x1000000, RZ ;  /* 0x0100000037377824 */ /* 0x000fe200078e00ff */
[----:B------:R-:W-:-:S02]  /*141a0*/  F2FP.SATFINITE.E4M3.F32.PACK_AB_MERGE_C R75, RZ, R75, RZ ;  /* 0x0000004bff4b723e */ /* 0x000fc400048070ff */
[----:B------:R-:W-:Y:S02]  /*141b0*/  LOP3.LUT R41, R41, R16, RZ, 0xfc, !PT ;  /* 0x0000001029297212 */ /* 0x000fe400078efcff */
[----:B------:R-:W-:Y:S02]  /*141c0*/  LOP3.LUT R118, R118, 0xffff, RZ, 0xc0, !PT ;  /* 0x0000ffff76767812 */ /* 0x000fe400078ec0ff */
[----:B------:R-:W-:Y:S02]  /*141d0*/  F2FP.SATFINITE.E4M3.F32.PACK_AB_MERGE_C R134, RZ, R134, RZ ;  /* 0x00000086ff86723e */ /* 0x000fe400048070ff */
[----:B------:R-:W-:Y:S02]  /*141e0*/  F2FP.SATFINITE.E4M3.F32.PACK_AB_MERGE_C R132, RZ, R132, RZ ;  /* 0x00000084ff84723e */ /* 0x000fe400048070ff */
[----:B------:R-:W-:Y:S02]  /*141f0*/  F2FP.SATFINITE.E4M3.F32.PACK_AB_MERGE_C R136, RZ, R136, RZ ;  /* 0x00000088ff88723e */ /* 0x000fe400048070ff */
[----:B------:R-:W-:-:S02]  /*14200*/  LOP3.LUT R16, R65, R14, RZ, 0xfc, !PT ;  /* 0x0000000e41107212 */ /* 0x000fc400078efcff */
[----:B------:R-:W-:Y:S01]  /*14210*/  PRMT R60, R93, 0x7604, R60 ;  /* 0x000076045d3c7816 */ /* 0x000fe2000000003c */
[----:B------:R-:W1:Y:S01]  /*14220*/  MUFU.EX2 R14, R17 ;  /* 0x00000011000e7308 */ /* 0x000e620000000800 */
[----:B------:R-:W-:Y:S02]  /*14230*/  PRMT R56, R101, 0x7604, R56 ;  /* 0x0000760465387816 */ /* 0x000fe40000000038 */
[----:B------:R-:W-:Y:S02]  /*14240*/  LOP3.LUT R72, R116, 0xff, RZ, 0xc0, !PT ;  /* 0x000000ff74487812 */ /* 0x000fe400078ec0ff */
[----:B------:R-:W-:Y:S02]  /*14250*/  LOP3.LUT R129, R129, 0xffff, RZ, 0xc0, !PT ;  /* 0x0000ffff81817812 */ /* 0x000fe400078ec0ff */
[----:B------:R-:W-:Y:S02]  /*14260*/  LOP3.LUT R27, R124, 0xff, RZ, 0xc0, !PT ;  /* 0x000000ff7c1b7812 */ /* 0x000fe400078ec0ff */
[----:B------:R-:W-:-:S02]  /*14270*/  LOP3.LUT R40, R40, 0xff0000, R77, 0xf8, !PT ;  /* 0x00ff000028287812 */ /* 0x000fc400078ef84d */
[----:B------:R-:W-:Y:S02]  /*14280*/  LOP3.LUT R37, R37, 0xff0000, R90, 0xf8, !PT ;  /* 0x00ff000025257812 */ /* 0x000fe400078ef85a */
[----:B------:R-:W-:Y:S01]  /*14290*/  LOP3.LUT R18, R18, R31, RZ, 0xfc, !PT ;  /* 0x0000001f12127212 */ /* 0x000fe200078efcff */
[----:B------:R-:W-:Y:S01]  /*142a0*/  IMAD.SHL.U32 R31, R94, 0x1000000, RZ ;  /* 0x010000005e1f7824 */ /* 0x000fe200078e00ff */
[----:B------:R-:W-:Y:S01]  /*142b0*/  LOP3.LUT R22, R22, R39, RZ, 0xfc, !PT ;  /* 0x0000002716167212 */ /* 0x000fe200078efcff */
[----:B------:R-:W-:Y:S01]  /*142c0*/  IMAD.SHL.U32 R39, R102, 0x1000000, RZ ;  /* 0x0100000066277824 */ /* 0x000fe200078e00ff */
[----:B------:R-:W-:Y:S01]  /*142d0*/  LOP3.LUT R63, R63, 0xffff, RZ, 0xc0, !PT ;  /* 0x0000ffff3f3f7812 */ /* 0x000fe200078ec0ff */
[----:B-1----:R-:W-:Y:S01]  /*142e0*/  @!P2 FMUL R14, R14, R14 ;  /* 0x0000000e0e0ea220 */ /* 0x002fe20000400000 */
[----:B------:R-:W-:Y:S02]  /*142f0*/  LOP3.LUT R126, R126, 0xffff, RZ, 0xc0, !PT ;  /* 0x0000ffff7e7e7812 */ /* 0x000fe400078ec0ff */
[----:B------:R-:W-:Y:S01]  /*14300*/  LOP3.LUT R130, R130, 0xffff, RZ, 0xc0, !PT ;  /* 0x0000ffff82827812 */ /* 0x000fe200078ec0ff */
[----:B------:R-:W-:Y:S01]  /*14310*/  IMAD.SHL.U32 R63, R63, 0x1000000, RZ ;  /* 0x010000003f3f7824 */ /* 0x000fe200078e00ff */
[----:B------:R-:W-:Y:S01]  /*14320*/  LOP3.LUT R138, R138, 0xffff, RZ, 0xc0, !PT ;  /* 0x0000ffff8a8a7812 */ /* 0x000fe200078ec0ff */
[----:B------:R-:W-:-:S01]  /*14330*/  FFMA R5, R14, R5, R21 ;  /* 0x000000050e057223 */ /* 0x000fc20000000015 */
[----:B------:R-:W-:Y:S01]  /*14340*/  LOP3.LUT R19, R19, 0xff0000, R34, 0xf8, !PT ;  /* 0x00ff000013137812 */ /* 0x000fe200078ef822 */
[-C--:B------:R-:W-:Y:S01]  /*14350*/  FMUL R152, R152, R14.reuse ;  /* 0x0000000e98987220 */ /* 0x080fe20000400000 */
[----:B------:R-:W-:Y:S01]  /*14360*/  PRMT R64, R121, 0x7604, R64 ;  /* 0x0000760479407816 */ /* 0x000fe20000000040 */
[----:B------:R-:W-:Y:S01]  /*14370*/  IMAD.SHL.U32 R138, R138, 0x1000000, RZ ;  /* 0x010000008a8a7824 */ /* 0x000fe200078e00ff */
[----:B------:R-:W-:Y:S01]  /*14380*/  LOP3.LUT R52, R52, 0xff0000, R137, 0xf8, !PT ;  /* 0x00ff000034347812 */ /* 0x000fe200078ef889 */
[-C--:B------:R-:W-:Y:S01]  /*14390*/  FMUL R153, R153, R14.reuse ;  /* 0x0000000e99997220 */ /* 0x080fe20000400000 */
[----:B------:R-:W-:Y:S01]  /*143a0*/  LOP3.LUT R48, R48, 0xff0000, R99, 0xf8, !PT ;  /* 0x00ff000030307812 */ /* 0x000fe200078ef863 */
[-C--:B------:R-:W-:Y:S01]  /*143b0*/  FMUL R156, R156, R14.reuse ;  /* 0x0000000e9c9c7220 */ /* 0x080fe20000400000 */
[----:B------:R-:W-:Y:S01]  /*143c0*/  LOP3.LUT R61, R61, 0xff0000, R30, 0xf8, !PT ;  /* 0x00ff00003d3d7812 */ /* 0x000fe200078ef81e */
[----:B------:R-:W-:Y:S01]  /*143d0*/  IMAD.U32 R30, R135, 0x10000, RZ ;  /* 0x00010000871e7824 */ /* 0x000fe200078e00ff */
[----:B------:R-:W-:Y:S01]  /*143e0*/  LOP3.LUT R71, R71, 0xffff, RZ, 0xc0, !PT ;  /* 0x0000ffff47477812 */ /* 0x000fe200078ec0ff */
[-C--:B------:R-:W-:Y:S01]  /*143f0*/  FMUL R157, R157, R14.reuse ;  /* 0x0000000e9d9d7220 */ /* 0x080fe20000400000 */
[----:B------:R-:W-:Y:S01]  /*14400*/  LOP3.LUT R75, R75, 0xffff, RZ, 0xc0, !PT ;  /* 0x0000ffff4b4b7812 */ /* 0x000fe200078ec0ff */
[----:B------:R-:W-:Y:S01]  /*14410*/  FMUL R160, R160, R14 ;  /* 0x0000000ea0a07220 */ /* 0x000fe20000400000 */
[----:B------:R-:W-:Y:S01]  /*14420*/  LOP3.LUT R44, R44, R79, RZ, 0xfc, !PT ;  /* 0x0000004f2c2c7212 */ /* 0x000fe200078efcff */
[----:B------:R-:W-:Y:S01]  /*14430*/  IMAD.SHL.U32 R71, R71, 0x1000000, RZ ;  /* 0x0100000047477824 */ /* 0x000fe200078e00ff */
[----:B------:R-:W-:Y:S01]  /*14440*/  LOP3.LUT R106, R45, R106, RZ, 0xfc, !PT ;  /* 0x0000006a2d6a7212 */ /* 0x000fe200078efcff */
[----:B------:R-:W-:Y:S01]  /*14450*/  IMAD.SHL.U32 R45, R118, 0x1000000, RZ ;  /* 0x01000000762d7824 */ /* 0x000fe200078e00ff */
[----:B------:R-:W-:Y:S01]  /*14460*/  LOP3.LUT R134, R134, 0xffff, RZ, 0xc0, !PT ;  /* 0x0000ffff86867812 */ /* 0x000fe200078ec0ff */
[----:B------:R-:W-:Y:S01]  /*14470*/  IMAD.SHL.U32 R75, R75, 0x1000000, RZ ;  /* 0x010000004b4b7824 */ /* 0x000fe200078e00ff */
[----:B------:R-:W-:Y:S01]  /*14480*/  LOP3.LUT R132, R132, 0xffff, RZ, 0xc0, !PT ;  /* 0x0000ffff84847812 */ /* 0x000fe200078ec0ff */
[-C--:B------:R-:W-:Y:S01]  /*14490*/  FMUL R161, R161, R14.reuse ;  /* 0x0000000ea1a17220 */ /* 0x080fe20000400000 */
[----:B------:R-:W-:Y:S01]  /*144a0*/  LOP3.LUT R136, R136, 0xffff, RZ, 0xc0, !PT ;  /* 0x0000ffff88887812 */ /* 0x000fe200078ec0ff */
[----:B------:R-:W-:Y:S01]  /*144b0*/  IMAD.SHL.U32 R51, R134, 0x1000000, RZ ;  /* 0x0100000086337824 */ /* 0x000fe200078e00ff */
[----:B------:R-:W-:Y:S01]  /*144c0*/  PRMT R72, R129, 0x7604, R72 ;  /* 0x0000760481487816 */ /* 0x000fe20000000048 */
[----:B------:R-:W-:Y:S01]  /*144d0*/  IMAD.SHL.U32 R132, R132, 0x1000000, RZ ;  /* 0x0100000084847824 */ /* 0x000fe200078e00ff */
[----:B------:R-:W-:Y:S01]  /*144e0*/  PRMT R27, R80, 0x7604, R27 ;  /* 0x00007604501b7816 */ /* 0x000fe2000000001b */
[----:B------:R-:W-:Y:S01]  /*144f0*/  IMAD.SHL.U32 R136, R136, 0x1000000, RZ ;  /* 0x0100000088887824 */ /* 0x000fe200078e00ff */
[----:B------:R-:W-:Y:S01]  /*14500*/  LOP3.LUT R60, R60, 0xff0000, R107, 0xf8, !PT ;  /* 0x00ff00003c3c7812 */ /* 0x000fe200078ef86b */
[-C--:B------:R-:W-:Y:S01]  /*14510*/  FMUL R164, R164, R14.reuse ;  /* 0x0000000ea4a47220 */ /* 0x080fe20000400000 */
[----:B------:R-:W-:Y:S01]  /*14520*/  LOP3.LUT R56, R56, 0xff0000, R115, 0xf8, !PT ;  /* 0x00ff000038387812 */ /* 0x000fe200078ef873 */
[-C--:B------:R-:W-:Y:S01]  /*14530*/  FMUL R165, R165, R14.reuse ;  /* 0x0000000ea5a57220 */ /* 0x080fe20000400000 */
[----:B------:R-:W-:Y:S01]  /*14540*/  LOP3.LUT R24, R24, R47, RZ, 0xfc, !PT ;  /* 0x0000002f18187212 */ /* 0x000fe200078efcff */
[----:B------:R-:W-:Y:S01]  /*14550*/  IMAD.SHL.U32 R47, R126, 0x1000000, RZ ;  /* 0x010000007e2f7824 */ /* 0x000fe200078e00ff */
[----:B------:R-:W-:Y:S01]  /*14560*/  LOP3.LUT R40, R40, R87, RZ, 0xfc, !PT ;  /* 0x0000005728287212 */ /* 0x000fe200078efcff */
[----:B------:R-:W-:Y:S01]  /*14570*/  FMUL R168, R168, R14 ;  /* 0x0000000ea8a87220 */ /* 0x000fe20000400000 */
[----:B------:R-:W-:Y:S01]  /*14580*/  LOP3.LUT R37, R37, R20, RZ, 0xfc, !PT ;  /* 0x0000001425257212 */ /* 0x000fe200078efcff */
[----:B------:R-:W-:Y:S01]  /*14590*/  FMUL R169, R169, R14 ;  /* 0x0000000ea9a97220 */ /* 0x000fe20000400000 */
[----:B------:R-:W-:Y:S01]  /*145a0*/  LOP3.LUT R98, R49, R98, RZ, 0xfc, !PT ;  /* 0x0000006231627212 */ /* 0x000fe200078efcff */
[----:B------:R-:W-:Y:S01]  /*145b0*/  IMAD.SHL.U32 R49, R130, 0x1000000, RZ ;  /* 0x0100000082317824 */ /* 0x000fe200078e00ff */
[----:B------:R-:W-:Y:S01]  /*145c0*/  LOP3.LUT R122, R53, R122, RZ, 0xfc, !PT ;  /* 0x0000007a357a7212 */ /* 0x000fe200078efcff */
[----:B------:R-:W-:Y:S01]  /*145d0*/  FMUL R172, R172, R14 ;  /* 0x0000000eacac7220 */ /* 0x000fe20000400000 */
[----:B------:R-:W-:Y:S01]  /*145e0*/  LOP3.LUT R140, R19, R140, RZ, 0xfc, !PT ;  /* 0x0000008c138c7212 */ /* 0x000fe200078efcff */
[-C--:B------:R-:W-:Y:S01]  /*145f0*/  FMUL R173, R173, R14.reuse ;  /* 0x0000000eadad7220 */ /* 0x080fe20000400000 */
[----:B------:R-:W-:Y:S01]  /*14600*/  LOP3.LUT R68, R68, 0xff0000, R123, 0xf8, !PT ;  /* 0x00ff000044447812 */ /* 0x000fe200078ef87b */
[-C--:B------:R-:W-:Y:S01]  /*14610*/  FMUL R176, R176, R14.reuse ;  /* 0x0000000eb0b07220 */ /* 0x080fe20000400000 */
[----:B------:R-:W-:Y:S01]  /*14620*/  LOP3.LUT R64, R64, 0xff0000, R131, 0xf8, !PT ;  /* 0x00ff000040407812 */ /* 0x000fe200078ef883 */
[-C--:B------:R-:W-:Y:S01]  /*14630*/  FMUL R177, R177, R14.reuse ;  /* 0x0000000eb1b17220 */ /* 0x080fe20000400000 */
[----:B------:R-:W-:Y:S01]  /*14640*/  LOP3.LUT R31, R52, R31, RZ, 0xfc, !PT ;  /* 0x0000001f341f7212 */ /* 0x000fe200078efcff */
[-C--:B------:R-:W-:Y:S01]  /*14650*/  FMUL R180, R180, R14.reuse ;  /* 0x0000000eb4b47220 */ /* 0x080fe20000400000 */
[----:B------:R-:W-:Y:S01]  /*14660*/  LOP3.LUT R39, R48, R39, RZ, 0xfc, !PT ;  /* 0x0000002730277212 */ /* 0x000fe200078efcff */
[----:B------:R-:W-:Y:S01]  /*14670*/  FMUL R181, R181, R14 ;  /* 0x0000000eb5b57220 */ /* 0x000fe20000400000 */
[----:B------:R-:W-:-:S02]  /*14680*/  SEL R19, R35, R18, P3 ;  /* 0x0000001223137207 */ /* 0x000fc40001800000 */
[----:B------:R-:W-:Y:S02]  /*14690*/  SEL R53, R41, R44, P3 ;  /* 0x0000002c29357207 */ /* 0x000fe40001800000 */
[----:B------:R-:W-:Y:S02]  /*146a0*/  SEL R18, R18, R35, P3 ;  /* 0x0000002312127207 */ /* 0x000fe40001800000 */
[----:B------:R-:W-:Y:S01]  /*146b0*/  SEL R44, R44, R41, P3 ;  /* 0x000000292c2c7207 */ /* 0x000fe20001800000 */
[----:B------:R1:W2:Y:S01]  /*146c0*/  SHFL.IDX PT, R19, R19, R10, 0x1c1f ;  /* 0x001c1f0a13137589 */ /* 0x0002a200000e0000 */
[----:B------:R-:W-:Y:S02]  /*146d0*/  LOP3.LUT R26, R26, 0xff0000, R81, 0xf8, !PT ;  /* 0x00ff00001a1a7812 */ /* 0x000fe400078ef851 */
[----:B------:R-:W-:Y:S01]  /*146e0*/  LOP3.LUT R72, R72, 0xff0000, R141, 0xf8, !PT ;  /* 0x00ff000048487812 */ /* 0x000fe200078ef88d */
[----:B------:R1:W3:Y:S01]  /*146f0*/  SHFL.IDX PT, R18, R18, R11, 0x1c1f ;  /* 0x001c1f0b12127589 */ /* 0x0002e200000e0000 */
[----:B------:R-:W-:-:S02]  /*14700*/  LOP3.LUT R27, R27, 0xff0000, R30, 0xf8, !PT ;  /* 0x00ff00001b1b7812 */ /* 0x000fc400078ef81e */
[----:B------:R-:W-:Y:S01]  /*14710*/  LOP3.LUT R28, R28, R55, RZ, 0xfc, !PT ;  /* 0x000000371c1c7212 */ /* 0x000fe200078efcff */
[----:B------:R1:W4:Y:S01]  /*14720*/  SHFL.IDX PT, R53, R53, R10, 0x1c1f ;  /* 0x001c1f0a35357589 */ /* 0x00032200000e0000 */
[----:B------:R-:W-:Y:S02]  /*14730*/  LOP3.LUT R43, R60, R43, RZ, 0xfc, !PT ;  /* 0x0000002b3c2b7212 */ /* 0x000fe400078efcff */
[----:B------:R-:W-:Y:S01]  /*14740*/  LOP3.LUT R114, R57, R114, RZ, 0xfc, !PT ;  /* 0x0000007239727212 */ /* 0x000fe200078efcff */
[----:B------:R1:W1:Y:S01]  /*14750*/  SHFL.IDX PT, R44, R44, R11, 0x1c1f ;  /* 0x001c1f0b2c2c7589 */ /* 0x00026200000e0000 */
[----:B------:R-:W-:Y:S02]  /*14760*/  LOP3.LUT R45, R56, R45, RZ, 0xfc, !PT ;  /* 0x0000002d382d7212 */ /* 0x000fe400078efcff */
[----:B------:R-:W-:Y:S02]  /*14770*/  SEL R35, R23, R22, P3 ;  /* 0x0000001617237207 */ /* 0x000fe40001800000 */
[----:B------:R-:W-:-:S02]  /*14780*/  SEL R41, R37, R40, P3 ;  /* 0x0000002825297207 */ /* 0x000fc40001800000 */
[----:B------:R-:W-:Y:S02]  /*14790*/  SEL R22, R22, R23, P3 ;  /* 0x0000001716167207 */ /* 0x000fe40001800000 */
[----:B------:R-:W-:Y:S01]  /*147a0*/  SEL R40, R40, R37, P3 ;  /* 0x0000002528287207 */ /* 0x000fe20001800000 */
[----:B------:R1:W1:Y:S01]  /*147b0*/  SHFL.IDX PT, R35, R35, R10, 0x1c1f ;  /* 0x001c1f0a23237589 */ /* 0x00026200000e0000 */
[----:B------:R-:W-:Y:S02]  /*147c0*/  LOP3.LUT R32, R32, R63, RZ, 0xfc, !PT ;  /* 0x0000003f20207212 */ /* 0x000fe400078efcff */
[----:B------:R-:W-:Y:S01]  /*147d0*/  LOP3.LUT R47, R68, R47, RZ, 0xfc, !PT ;  /* 0x0000002f442f7212 */ /* 0x000fe200078efcff */
[----:B------:R1:W1:Y:S01]  /*147e0*/  SHFL.IDX PT, R22, R22, R11, 0x1c1f ;  /* 0x001c1f0b16167589 */ /* 0x00026200000e0000 */
[----:B------:R-:W-:Y:S02]  /*147f0*/  LOP3.LUT R49, R64, R49, RZ, 0xfc, !PT ;  /* 0x0000003140317212 */ /* 0x000fe400078efcff */
[----:B------:R-:W-:Y:S01]  /*14800*/  LOP3.LUT R138, R61, R138, RZ, 0xfc, !PT ;  /* 0x0000008a3d8a7212 */ /* 0x000fe200078efcff */
[----:B------:R1:W1:Y:S01]  /*14810*/  SHFL.IDX PT, R41, R41, R10, 0x1c1f ;  /* 0x001c1f0a29297589 */ /* 0x00026200000e0000 */
[----:B------:R-:W-:-:S02]  /*14820*/  SEL R23, R25, R24, P3 ;  /* 0x0000001819177207 */ /* 0x000fc40001800000 */
[----:B------:R-:W-:Y:S01]  /*14830*/  SEL R37, R98, R31, P3 ;  /* 0x0000001f62257207 */ /* 0x000fe20001800000 */
[----:B------:R1:W1:Y:S01]  /*14840*/  SHFL.IDX PT, R40, R40, R11, 0x1c1f ;  /* 0x001c1f0b28287589 */ /* 0x00026200000e0000 */
[----:B------:R-:W-:Y:S02]  /*14850*/  SEL R17, R106, R39, P3 ;  /* 0x000000276a117207 */ /* 0x000fe40001800000 */
[----:B------:R-:W-:Y:S01]  /*14860*/  SEL R24, R24, R25, P3 ;  /* 0x0000001918187207 */ /* 0x000fe20001800000 */
[----:B------:R1:W1:Y:S01]  /*14870*/  SHFL.IDX PT, R23, R23, R10, 0x1c1f ;  /* 0x001c1f0a17177589 */ /* 0x00026200000e0000 */
[----:B------:R-:W-:Y:S02]  /*14880*/  SEL R98, R31, R98, P3 ;  /* 0x000000621f627207 */ /* 0x000fe40001800000 */
[----:B------:R-:W-:Y:S01]  /*14890*/  SEL R106, R39, R106, P3 ;  /* 0x0000006a276a7207 */ /* 0x000fe20001800000 */
[----:B------:R1:W1:Y:S01]  /*148a0*/  SHFL.IDX PT, R30, R24, R11, 0x1c1f ;  /* 0x001c1f0b181e7589 */ /* 0x00026200000e0000 */
[----:B------:R-:W-:-:S02]  /*148b0*/  LOP3.LUT R36, R36, R71, RZ, 0xfc, !PT ;  /* 0x0000004724247212 */ /* 0x000fc400078efcff */
[----:B------:R-:W-:Y:S01]  /*148c0*/  LOP3.LUT R75, R26, R75, RZ, 0xfc, !PT ;  /* 0x0000004b1a4b7212 */ /* 0x000fe200078efcff */
[----:B------:R1:W1:Y:S01]  /*148d0*/  SHFL.IDX PT, R46, R37, R10, 0x1c1f ;  /* 0x001c1f0a252e7589 */ /* 0x00026200000e0000 */
[----:B------:R-:W-:Y:S02]  /*148e0*/  LOP3.LUT R51, R72, R51, RZ, 0xfc, !PT ;  /* 0x0000003348337212 */ /* 0x000fe400078efcff */
[----:B------:R-:W-:Y:S01]  /*148f0*/  LOP3.LUT R132, R69, R132, RZ, 0xfc, !PT ;  /* 0x0000008445847212 */ /* 0x000fe200078efcff */
[----:B------:R1:W1:Y:S01]  /*14900*/  SHFL.IDX PT, R57, R98, R11, 0x1c1f ;  /* 0x001c1f0b62397589 */ /* 0x00026200000e0000 */
[----:B------:R-:W-:Y:S02]  /*14910*/  LOP3.LUT R27, R27, R136, RZ, 0xfc, !PT ;  /* 0x000000881b1b7212 */ /* 0x000fe400078efcff */
[----:B------:R-:W-:Y:S01]  /*14920*/  SEL R25, R29, R28, P3 ;  /* 0x0000001c1d197207 */ /* 0x000fe20001800000 */
        /* <DEDUP_REMOVED lines=26> */
[----:B------:R-:W-:Y:S01]  /*14ad0*/  SHF.L.U32 R20, R6, 0x1f, RZ ;  /* 0x0000001f06147819 */ /* 0x000fe200000006ff */
[----:B------:R1:W1:Y:S03]  /*14ae0*/  SHFL.IDX PT, R51, R32, R11, 0x1c1f ;  /* 0x001c1f0b20337589 */ /* 0x00026600000e0000 */
[----:B------:R1:W1:Y:S01]  /*14af0*/  SYNCS.PHASECHK.TRANS64.TRYWAIT P2, [UR6+0x16000], R20 ;  /* 0x01600014ff0075a7 */ /* 0x0002620008040146 */
[----:B------:R1:W1:Y:S04]  /*14b00*/  SHFL.IDX PT, R55, R36, R11, 0x1c1f ;  /* 0x001c1f0b24377589 */ /* 0x00026800000e0000 */
        /* <DEDUP_REMOVED lines=8> */
[----:B------:R1:W1:Y:S01]  /*14b90*/  SHFL.IDX PT, R69, R140, R11, 0x1c1f ;  /* 0x001c1f0b8c457589 */ /* 0x00026200000e0000 */
[----:B--234-:R-:W-:Y:S05]  /*14ba0*/  @!P0 BRA `(.L_x_39) ;  /* 0x0000000000048947 */ /* 0x01cfea0003800000 */
[----:B------:R-:W-:Y:S01]  /*14bb0*/  BPT.TRAP 0x1 ;  /* 0x000000040000795c */ /* 0x000fe20000300000 */
.L_x_39:
[----:B-1----:R-:W-:Y:S05]  /*14bc0*/  @P2 BRA `(.L_x_40) ;  /* 0x0000000000082947 */ /* 0x002fea0003800000 */
[----:B------:R-:W1:Y:S02]  /*14bd0*/  SYNCS.PHASECHK.TRANS64.TRYWAIT P2, [UR6+0x16000], R20 ;  /* 0x01600014ff0075a7 */ /* 0x000e640008040146 */
[----:B-1----:R-:W-:Y:S05]  /*14be0*/  @!P2 BRA `(.L_x_41) ;  /* 0x0000002c0090a947 */ /* 0x002fea0003800000 */
.L_x_40:
[CCC-:B------:R-:W-:Y:S01]  /*14bf0*/  PRMT R24, R19.reuse, R8.reuse, R18.reuse ;  /* 0x0000000813187216 */ /* 0x1c0fe20000000012 */
[----:B------:R-:W-:Y:S01]  /*14c00*/  ULEA UR6, UR14, UR12, 0xa ;  /* 0x0000000c0e067291 */ /* 0x000fe2000f8e503f */
[-C--:B------:R-:W-:Y:S01]  /*14c10*/  PRMT R25, R19, R7.reuse, R18 ;  /* 0x0000000713197216 */ /* 0x080fe20000000012 */
[----:B------:R-:W-:Y:S01]  /*14c20*/  UMOV UR7, 0x40000040 ;  /* 0x4000004000077882 */ /* 0x000fe20000000000 */
[CCC-:B------:R-:W-:Y:S01]  /*14c30*/  PRMT R26, R35.reuse, R8.reuse, R22.reuse ;  /* 0x00000008231a7216 */ /* 0x1c0fe20000000016 */
[----:B------:R-:W-:Y:S01]  /*14c40*/  UIADD3 UR10, UR6, 0x2, URZ ;  /* 0x00000002060a7890 */ /* 0x000fe2000fffe03f */
[-C--:B------:R-:W-:Y:S01]  /*14c50*/  PRMT R27, R35, R7.reuse, R22 ;  /* 0x00000007231b7216 */ /* 0x080fe20000000016 */
[----:B------:R-:W-:Y:S01]  /*14c60*/  UMOV UR11, 0x40000040 ;  /* 0x40000040000b7882 */ /* 0x000fe20000000000 */
[C-C-:B------:R-:W-:Y:S02]  /*14c70*/  PRMT R28, R23.reuse, R8, R30.reuse ;  /* 0x00000008171c7216 */ /* 0x140fe4000000001e */
[----:B------:R-:W-:Y:S01]  /*14c80*/  WARPGROUP.ARRIVE ;  /* 0x00000000000079c5 */ /* 0x000fe20000000000 */
[----:B------:R-:W-:-:S02]  /*14c90*/  PRMT R29, R23, R7, R30 ;  /* 0x00000007171d7216 */ /* 0x000fc4000000001e */
[CCC-:B------:R-:W-:Y:S02]  /*14ca0*/  PRMT R30, R21.reuse, R8.reuse, R34.reuse ;  /* 0x00000008151e7216 */ /* 0x1c0fe40000000022 */
[-C--:B------:R-:W-:Y:S01]  /*14cb0*/  PRMT R31, R21, R7.reuse, R34 ;  /* 0x00000007151f7216 */ /* 0x080fe20000000022 */
[----:B------:R-:W-:Y:S01]  /*14cc0*/  QGMMA.64x64x32.F32.E4M3.E4M3 R152, R24, gdesc[UR4], R152, gsb0 ;  /* 0x00e0000418987df3 */ /* 0x000fe20008000898 */
[CCC-:B------:R-:W-:Y:S01]  /*14cd0*/  PRMT R32, R38.reuse, R8.reuse, R51.reuse ;  /* 0x0000000826207216 */ /* 0x1c0fe20000000033 */
[----:B------:R-:W-:Y:S01]  /*14ce0*/  UMOV UR7, 0x40000040 ;  /* 0x4000004000077882 */ /* 0x000fe20000000000 */
[-C--:B------:R-:W-:Y:S02]  /*14cf0*/  PRMT R33, R38, R7.reuse, R51 ;  /* 0x0000000726217216 */ /* 0x080fe40000000033 */
[C-C-:B------:R-:W-:Y:S02]  /*14d00*/  PRMT R34, R42.reuse, R8, R55.reuse ;  /* 0x000000082a227216 */ /* 0x140fe40000000037 */
[----:B------:R-:W-:-:S02]  /*14d10*/  PRMT R35, R42, R7, R55 ;  /* 0x000000072a237216 */ /* 0x000fc40000000037 */
[CCC-:B------:R-:W-:Y:S02]  /*14d20*/  PRMT R36, R53.reuse, R8.reuse, R44.reuse ;  /* 0x0000000835247216 */ /* 0x1c0fe4000000002c */
[-C--:B------:R-:W-:Y:S02]  /*14d30*/  PRMT R37, R53, R7.reuse, R44 ;  /* 0x0000000735257216 */ /* 0x080fe4000000002c */
[CCC-:B------:R-:W-:Y:S02]  /*14d40*/  PRMT R38, R41.reuse, R8.reuse, R40.reuse ;  /* 0x0000000829267216 */ /* 0x1c0fe40000000028 */
        /* <DEDUP_REMOVED lines=15> */
[C-C-:B------:R-:W-:Y:S02]  /*14e40*/  PRMT R58, R60.reuse, R8, R69.reuse ;  /* 0x000000083c3a7216 */ /* 0x140fe40000000045 */
[----:B------:R-:W-:Y:S01]  /*14e50*/  PRMT R59, R60, R7, R69 ;  /* 0x000000073c3b7216 */ /* 0x000fe20000000045 */
        /* <DEDUP_REMOVED lines=35> */
.L_x_42:
[----:B------:R-:W-:-:S04]  /*15090*/  ULEA UR6, UR13, UR38, 0x3 ;  /* 0x000000260d067291 */ /* 0x000fc8000f8e183f */
[----:B------:R-:W-:-:S04]  /*150a0*/  UIADD3 UR6, UR6, 0x16028, URZ ;  /* 0x0001602806067890 */ /* 0x000fc8000fffe03f */
[----:B------:R-:W-:-:S09]  /*150b0*/  UPRMT UR6, URZ, 0x654, UR6 ;  /* 0x000006543f067896 */ /* 0x000fd20008000006 */
[----:B------:R-:W-:Y:S01]  /*150c0*/  SYNCS.ARRIVE.TRANS64.RED.A1T0 RZ, [UR6], RZ ;  /* 0x000000ffffff79a7 */ /* 0x000fe20008100406 */
[----:B------:R-:W-:Y:S05]  /*150d0*/  @P1 BRA `(.L_x_43) ;  /* 0x0000000000041947 */ /* 0x000fea0003800000 */
[----:B------:R-:W-:Y:S01]  /*150e0*/  BPT.TRAP 0x1 ;  /* 0x000000040000795c */ /* 0x000fe20000300000 */
.L_x_43:
[----:B------:R-:W-:-:S04]  /*150f0*/  UIADD3 UR13, UR13, 0x1, URZ ;  /* 0x000000010d0d7890 */ /* 0x000fc8000fffe03f */
[----:B------:R-:W-:-:S04]  /*15100*/  UISETP.NE.AND UP0, UPT, UR13, 0x5, UPT ;  /* 0x000000050d00788c */ /* 0x000fc8000bf05270 */
[----:B------:R-:W-:Y:S01]  /*15110*/  USEL UR13, UR13, URZ, UP0 ;  /* 0x0000003f0d0d7287 */ /* 0x000fe20008000000 */
[----:B------:R-:W-:Y:S11]  /*15120*/  @!P0 BRA `(.L_x_44) ;  /* 0x0000000000048947 */ /* 0x000ff60003800000 */
[----:B------:R-:W-:Y:S01]  /*15130*/  BPT.TRAP 0x1 ;  /* 0x000000040000795c */ /* 0x000fe20000300000 */
.L_x_44:
[----:B------:R-:W-:-:S04]  /*15140*/  ULEA UR6, UR13, UR38, 0x3 ;  /* 0x000000260d067291 */ /* 0x000fc8000f8e183f */
[----:B------:R-:W-:-:S04]  /*15150*/  UIADD3 UR6, UR6, 0x16028, URZ ;  /* 0x0001602806067890 */ /* 0x000fc8000fffe03f */
[----:B------:R-:W-:-:S09]  /*15160*/  UPRMT UR6, URZ, 0x654, UR6 ;  /* 0x000006543f067896 */ /* 0x000fd20008000006 */
[----:B------:R-:W-:Y:S01]  /*15170*/  SYNCS.ARRIVE.TRANS64.RED.A1T0 RZ, [UR6], RZ ;  /* 0x000000ffffff79a7 */ /* 0x000fe20008100406 */
[----:B------:R-:W-:Y:S05]  /*15180*/  @P1 BRA `(.L_x_45) ;  /* 0x0000000000041947 */ /* 0x000fea0003800000 */
[----:B------:R-:W-:Y:S01]  /*15190*/  BPT.TRAP 0x1 ;  /* 0x000000040000795c */ /* 0x000fe20000300000 */
.L_x_45:
[----:B------:R-:W-:Y:S01]  /*151a0*/  UIADD3 UR14, UR14, 0x1, URZ ;  /* 0x000000010e0e7890 */ /* 0x000fe2000fffe03f */
[C---:B------:R-:W-:Y:S01]  /*151b0*/  ISETP.GT.AND P2, PT, R12.reuse, 0x1, PT ;  /* 0x000000010c00780c */ /* 0x040fe20003f44270 */
[----:B------:R-:W-:Y:S01]  /*151c0*/  UIADD3 UR13, UR13, 0x1, URZ ;  /* 0x000000010d0d7890 */ /* 0x000fe2000fffe03f */
[----:B------:R-:W-:Y:S01]  /*151d0*/  VIADD R12, R12, 0xffffffff ;  /* 0xffffffff0c0c7836 */ /* 0x000fe20000000000 */
[----:B------:R-:W-:Y:S01]  /*151e0*/  UISETP.NE.AND UP1, UPT, UR14, 0x5, UPT ;  /* 0x000000050e00788c */ /* 0x000fe2000bf25270 */
[----:B------:R-:W-:Y:S01]  /*151f0*/  VIADD R2, R2, 0x100 ;  /* 0x0000010002027836 */ /* 0x000fe20000000000 */
[----:B------:R-:W-:Y:S01]  /*15200*/  UISETP.NE.AND UP0, UPT, UR13, 0x5, UPT ;  /* 0x000000050d00788c */ /* 0x000fe2000bf05270 */
[----:B------:R-:W-:Y:S01]  /*15210*/  IMAD.MOV.U32 R14, RZ, RZ, R9 ;  /* 0x000000ffff0e7224 */ /* 0x000fe200078e0009 */
[----:B------:R-:W-:Y:S01]  /*15220*/  USEL UR6, URZ, 0x1, UP1 ;  /* 0x000000013f067887 */ /* 0x000fe20008800000 */
[----:B-1----:R-:W-:Y:S01]  /*15230*/  IMAD.MOV.U32 R13, RZ, RZ, R15 ;  /* 0x000000ffff0d7224 */ /* 0x002fe200078e000f */
[----:B------:R-:W-:-:S02]  /*15240*/  USEL UR13, UR13, URZ, UP0 ;  /* 0x0000003f0d0d7287 */ /* 0x000fc40008000000 */
[----:B------:R-:W-:Y:S02]  /*15250*/  USEL UR14, UR14, URZ, UP1 ;  /* 0x0000003f0e0e7287 */ /* 0x000fe40008800000 */
[----:B------:R-:W-:Y:S01]  /*15260*/  LOP3.LUT R6, R6, UR6, RZ, 0x3c, !PT ;  /* 0x0000000606067c12 */ /* 0x000fe2000f8e3cff */
[----:B------:R-:W-:Y:S09]  /*15270*/  @P2 BRA `(.L_x_46) ;  /* 0xffffff8800fc2947 */ /* 0x000ff2000383ffff */
.L_x_35:
[----:B------:R-:W1:Y:S01]  /*15280*/  SHFL.BFLY PT, R0, R5, 0x1, 0x1f ;  /* 0x0c201f0005007f89 */ /* 0x000e6200000e0000 */
[----:B------:R-:W-:Y:S01]  /*15290*/  BSSY B0, `(.L_x_47) ;  /* 0x0000024000007945 */ /* 0x000fe20003800000 */
[----:B------:R-:W-:Y:S02]  /*152a0*/  IMAD.MOV.U32 R6, RZ, RZ, 0x3f800000 ;  /* 0x3f800000ff067424 */ /* 0x000fe400078e00ff */
[----:B------:R-:W2:Y:S01]  /*152b0*/  SHFL.BFLY PT, R3, R4, 0x1, 0x1f ;  /* 0x0c201f0004037f89 */ /* 0x000ea200000e0000 */
[----:B------:R-:W-:Y:S02]  /*152c0*/  IMAD.MOV.U32 R2, RZ, RZ, 0x3f800000 ;  /* 0x3f800000ff027424 */ /* 0x000fe400078e00ff */
[----:B------:R-:W-:Y:S02]  /*152d0*/  IMAD.MOV.U32 R11, RZ, RZ, 0x7f800000 ;  /* 0x7f800000ff0b7424 */ /* 0x000fe400078e00ff */
[----:B-1----:R-:W-:Y:S01]  /*152e0*/  FADD R0, R0, R5 ;  /* 0x0000000500007221 */ /* 0x002fe20000000000 */
[----:B--2---:R-:W-:-:S04]  /*152f0*/  FADD R16, R3, R4 ;  /* 0x0000000403107221 */ /* 0x004fc80000000000 */
[----:B------:R-:W1:Y:S04]  /*15300*/  SHFL.BFLY PT, R7, R0, 0x2, 0x1f ;  /* 0x0c401f0000077f89 */ /* 0x000e6800000e0000 */
[----:B------:R-:W2:Y:S01]  /*15310*/  SHFL.BFLY PT, R17, R16, 0x2, 0x1f ;  /* 0x0c401f0010117f89 */ /* 0x000ea200000e0000 */
[C---:B-1----:R-:W-:Y:S01]  /*15320*/  FSETP.NE.AND P0, PT, R0.reuse, -R7, PT ;  /* 0x800000070000720b */ /* 0x042fe20003f05000 */
[----:B------:R-:W-:Y:S01]  /*15330*/  FADD R4, R0, R7 ;  /* 0x0000000700047221 */ /* 0x000fe20000000000 */
[----:B------:R-:W-:Y:S02]  /*15340*/  IMAD.MOV.U32 R7, RZ, RZ, 0x7f800000 ;  /* 0x7f800000ff077424 */ /* 0x000fe400078e00ff */
[----:B--2---:R-:W-:-:S09]  /*15350*/  FADD R5, R16, R17 ;  /* 0x0000001110057221 */ /* 0x004fd20000000000 */
[----:B------:R-:W-:Y:S05]  /*15360*/  @!P0 BRA `(.L_x_48) ;  /* 0x0000000000588947 */ /* 0x000fea0003800000 */
[----:B------:R-:W-:Y:S01]  /*15370*/  VIADD R0, R4, 0x1800000 ;  /* 0x0180000004007836 */ /* 0x000fe20000000000 */
[----:B------:R-:W-:Y:S04]  /*15380*/  BSSY B1, `(.L_x_49) ;  /* 0x000000d000017945 */ /* 0x000fe80003800000 */
[----:B------:R-:W-:-:S04]  /*15390*/  LOP3.LUT R0, R0, 0x7f800000, RZ, 0xc0, !PT ;  /* 0x7f80000000007812 */ /* 0x000fc800078ec0ff */
[----:B------:R-:W-:-:S13]  /*153a0*/  ISETP.GT.U32.AND P0, PT, R0, 0x1ffffff, PT ;  /* 0x01ffffff0000780c */ /* 0x000fda0003f04070 */
[----:B------:R-:W-:Y:S05]  /*153b0*/  @P0 BRA `(.L_x_50) ;  /* 0x0000000000140947 */ /* 0x000fea0003800000 */
[----:B------:R-:W-:Y:S01]  /*153c0*/  IMAD.MOV.U32 R2, RZ, RZ, R4 ;  /* 0x000000ffff027224 */ /* 0x000fe200078e0004 */
[----:B------:R-:W-:-:S07]  /*153d0*/  MOV R14, 0x153f0 ;  /* 0x000153f0000e7802 */ /* 0x000fce0000000f00 */
[----:B------:R-:W-:Y:S05]  /*153e0*/  CALL.REL.NOINC `($__internal_0_$__cuda_sm20_rcp_rn_f32_slowpath) ;  /* 0x0000002800387944 */ /* 0x000fea0003c00000 */
[----:B------:R-:W-:Y:S01]  /*153f0*/  IMAD.MOV.U32 R2, RZ, RZ, R0 ;  /* 0x000000ffff027224 */ /* 0x000fe200078e0000 */
[----:B------:R-:W-:Y:S06]  /*15400*/  BRA `(.L_x_51) ;  /* 0x0000000000107947 */ /* 0x000fec0003800000 */
.L_x_50:
[----:B------:R-:W1:Y:S02]  /*15410*/  MUFU.RCP R3, R4 ;  /* 0x0000000400037308 */ /* 0x000e640000001000 */
[----:B-1----:R-:W-:-:S04]  /*15420*/  FFMA R0, R4, R3, -1 ;  /* 0xbf80000004007423 */ /* 0x002fc80000000003 */
[----:B------:R-:W-:-:S04]  /*15430*/  FADD.FTZ R0, -R0, -RZ ;  /* 0x800000ff00007221 */ /* 0x000fc80000010100 */
[----:B------:R-:W-:-:S07]  /*15440*/  FFMA R2, R3, R0, R3 ;  /* 0x0000000003027223 */ /* 0x000fce0000000003 */
.L_x_51:
[----:B------:R-:W-:Y:S05]  /*15450*/  BSYNC B1 ;  /* 0x0000000000017941 */ /* 0x000fea0003800000 */
.L_x_49:
[----:B------:R-:W-:Y:S01]  /*15460*/  FSETP.GEU.AND P0, PT, |R4|, 1.175494350822287508e-38, PT ;  /* 0x008000000400780b */ /* 0x000fe20003f0e200 */
[----:B------:R-:W-:-:S12]  /*15470*/  ULDC UR4, c[0x0][0x600] ;  /* 0x0001800000047ab9 */ /* 0x000fd80000000800 */
[----:B------:R-:W-:-:S04]  /*15480*/  @!P0 FMUL R4, R4, 16777216 ;  /* 0x4b80000004048820 */ /* 0x000fc80000400000 */
[----:B------:R-:W1:Y:S02]  /*15490*/  MUFU.LG2 R0, R4 ;  /* 0x0000000400007308 */ /* 0x000e640000000c00 */
[----:B-1----:R-:W-:-:S04]  /*154a0*/  @!P0 FADD R0, R0, -24 ;  /* 0xc1c0000000008421 */ /* 0x002fc80000000000 */
[----:B------:R-:W-:-:S04]  /*154b0*/  FMUL R0, R0, 0.69314718246459960938 ;  /* 0x3f31721800007820 */ /* 0x000fc80000400000 */
[----:B------:R-:W-:-:S07]  /*154c0*/  FFMA R11, R9, UR4, R0 ;  /* 0x00000004090b7c23 */ /* 0x000fce0008000000 */
.L_x_48:
[----:B------:R-:W-:Y:S05]  /*154d0*/  BSYNC B0 ;  /* 0x0000000000007941 */ /* 0x000fea0003800000 */
.L_x_47:
[----:B------:R-:W-:Y:S01]  /*154e0*/  FSETP.NE.AND P0, PT, R16, -R17, PT ;  /* 0x800000111000720b */ /* 0x000fe20003f05000 */
[----:B------:R-:W-:Y:S01]  /*154f0*/  ULDC UR4, c[0x0][0x608] ;  /* 0x0001820000047ab9 */ /* 0x000fe20000000800 */
[----:B------:R-:W-:Y:S01]  /*15500*/  BSSY B0, `(.L_x_52) ;  /* 0x0000029000007945 */ /* 0x000fe20003800000 */
[----:B------:R-:W-:-:S04]  /*15510*/  FMUL R2, R2, UR4 ;  /* 0x0000000402027c20 */ /* 0x000fc80008400000 */
[-C--:B------:R-:W-:Y:S01]  /*15520*/  FMUL R152, R152, R2.reuse ;  /* 0x0000000298987220 */ /* 0x080fe20000400000 */
        /* <DEDUP_REMOVED lines=14> */
[----:B------:R-:W-:Y:S01]  /*15610*/  FMUL R36, R181, R2 ;  /* 0x00000002b5247220 */ /* 0x000fe20000400000 */
[----:B------:R-:W-:Y:S06]  /*15620*/  @!P0 BRA `(.L_x_53) ;  /* 0x0000000000588947 */ /* 0x000fec0003800000 */
        /* <DEDUP_REMOVED lines=10> */
.L_x_55:
[----:B------:R-:W1:Y:S02]  /*156d0*/  MUFU.RCP R6, R5 ;  /* 0x0000000500067308 */ /* 0x000e640000001000 */
[----:B-1----:R-:W-:-:S04]  /*156e0*/  FFMA R0, R5, R6, -1 ;  /* 0xbf80000005007423 */ /* 0x002fc80000000006 */
[----:B------:R-:W-:-:S04]  /*156f0*/  FADD.FTZ R3, -R0, -RZ ;  /* 0x800000ff00037221 */ /* 0x000fc80000010100 */
[----:B------:R-:W-:-:S07]  /*15700*/  FFMA R6, R6, R3, R6 ;  /* 0x0000000306067223 */ /* 0x000fce0000000006 */
.L_x_56:
[----:B------:R-:W-:Y:S05]  /*15710*/  BSYNC B1 ;  /* 0x0000000000017941 */ /* 0x000fea0003800000 */
.L_x_54:
[----:B------:R-:W-:Y:S01]  /*15720*/  FSETP.GEU.AND P0, PT, |R5|, 1.175494350822287508e-38, PT ;  /* 0x008000000500780b */ /* 0x000fe20003f0e200 */
[----:B------:R-:W-:-:S12]  /*15730*/  ULDC UR4, c[0x0][0x600] ;  /* 0x0001800000047ab9 */ /* 0x000fd80000000800 */
[----:B------:R-:W-:-:S04]  /*15740*/  @!P0 FMUL R5, R5, 16777216 ;  /* 0x4b80000005058820 */ /* 0x000fc80000400000 */
[----:B------:R-:W1:Y:S02]  /*15750*/  MUFU.LG2 R0, R5 ;  /* 0x0000000500007308 */ /* 0x000e640000000c00 */
[----:B-1----:R-:W-:-:S04]  /*15760*/  @!P0 FADD R0, R0, -24 ;  /* 0xc1c0000000008421 */ /* 0x002fc80000000000 */
[----:B------:R-:W-:-:S04]  /*15770*/  FMUL R0, R0, 0.69314718246459960938 ;  /* 0x3f31721800007820 */ /* 0x000fc80000400000 */
[----:B------:R-:W-:-:S07]  /*15780*/  FFMA R7, R15, UR4, R0 ;  /* 0x000000040f077c23 */ /* 0x000fce0008000000 */
.L_x_53:
[----:B------:R-:W-:Y:S05]  /*15790*/  BSYNC B0 ;  /* 0x0000000000007941 */ /* 0x000fea0003800000 */
.L_x_52:
[----:B------:R-:W-:Y:S01]  /*157a0*/  UISETP.NE.AND UP0, UPT, UR36, 0x1, UPT ;  /* 0x000000012400788c */ /* 0x000fe2000bf05270 */
[----:B------:R-:W1:Y:S03]  /*157b0*/  S2R R17, SR_TID.X ;  /* 0x0000000000117919 */ /* 0x000e660000002100 */
[----:B------:R-:W-:-:S06]  /*157c0*/  USEL UR4, URZ, 0x1, UP0 ;  /* 0x000000013f047887 */ /* 0x000fcc0008000000 */
[----:B------:R-:W-:Y:S01]  /*157d0*/  IMAD.U32 R0, RZ, RZ, UR4 ;  /* 0x00000004ff007e24 */ /* 0x000fe2000f8e00ff */
[----:B------:R-:W-:Y:S02]  /*157e0*/  ULDC UR4, c[0x0][0x608] ;  /* 0x0001820000047ab9 */ /* 0x000fe40000000800 */
[----:B------:R-:W-:Y:S02]  /*157f0*/  FMUL R6, R6, UR4 ;  /* 0x0000000406067c20 */ /* 0x000fe40008400000 */
[----:B------:R-:W-:-:S04]  /*15800*/  SHF.L.U32 R0, R0, 0x1f, RZ ;  /* 0x0000001f00007819 */ /* 0x000fc800000006ff */
[----:B------:R-:W2:Y:S01]  /*15810*/  SYNCS.PHASECHK.TRANS64.TRYWAIT P0, [UR15+0x8], R0 ;  /* 0x00000800ff0075a7 */ /* 0x000ea2000800014f */
[C---:B-1----:R-:W-:Y:S02]  /*15820*/  LOP3.LUT P1, RZ, R17.reuse, 0x3, RZ, 0xc0, !PT ;  /* 0x0000000311ff7812 */ /* 0x042fe4000782c0ff */
[----:B------:R-:W-:Y:S01]  /*15830*/  LOP3.LUT R16, R17, 0x7f, RZ, 0xc0, !PT ;  /* 0x0000007f11107812 */ /* 0x000fe200078ec0ff */
[----:B--2---:R-:W-:Y:S10]  /*15840*/  @!P0 BRA `(.L_x_57) ;  /* 0x0000002000908947 */ /* 0x004ff40003800000 */
.L_x_106:
[----:B------:R-:W-:Y:S01]  /*15850*/  ULDC.64 UR10, c[0x0][0x208] ;  /* 0x00008200000a7ab9 */ /* 0x000fe20000000a00 */
[----:B------:R-:W-:Y:S01]  /*15860*/  BSSY B0, `(.L_x_58) ;  /* 0x0000019000007945 */ /* 0x000fe20003800000 */
[----:B------:R-:W-:Y:S02]  /*15870*/  SHF.R.U32.HI R17, RZ, 0x2, R17 ;  /* 0x00000002ff117819 */ /* 0x000fe40000011611 */
[----:B------:R-:W-:Y:S01]  /*15880*/  SHF.R.U32.HI R18, RZ, 0x5, R16 ;  /* 0x00000005ff127819 */ /* 0x000fe20000011610 */
[----:B------:R-:W-:Y:S06]  /*15890*/  @P1 BRA `(.L_x_59) ;  /* 0x0000000000541947 */ /* 0x000fec0003800000 */
[----:B------:R-:W2:Y:S01]  /*158a0*/  S2UR UR4, SR_CTAID.Y ;  /* 0x00000000000479c3 */ /* 0x000ea20000002600 */
[----:B-1----:R-:W-:Y:S01]  /*158b0*/  IMAD.SHL.U32 R3, R18, 0x10, RZ ;  /* 0x0000001012037824 */ /* 0x002fe200078e00ff */
[----:B------:R-:W-:Y:S01]  /*158c0*/  LOP3.LUT R0, R17, 0x7, RZ, 0xc0, !PT ;  /* 0x0000000711007812 */ /* 0x000fe200078ec0ff */
[----:B------:R-:W-:Y:S01]  /*158d0*/  USHF.L.U32 UR8, UR37, 0x6, URZ ;  /* 0x0000000625087899 */ /* 0x000fe2000800063f */
[----:B------:R-:W-:Y:S02]  /*158e0*/  ULDC.64 UR6, c[0x0][0x688] ;  /* 0x0001a20000067ab9 */ /* 0x000fe40000000a00 */
[----:B------:R-:W-:Y:S02]  /*158f0*/  LOP3.LUT R0, R3, 0xfffffff0, R0, 0xe2, !PT ;  /* 0xfffffff003007812 */ /* 0x000fe400078ee200 */
[----:B------:R-:W1:Y:S03]  /*15900*/  S2UR UR5, SR_CTAID.Z ;  /* 0x00000000000579c3 */ /* 0x000e660000002700 */
[----:B------:R-:W-:-:S04]  /*15910*/  VIADD R3, R0, UR8 ;  /* 0x0000000800037c36 */ /* 0x000fc80008000000 */
[----:B------:R-:W-:Y:S01]  /*15920*/  VIADD R2, R3, 0x8 ;  /* 0x0000000803027836 */ /* 0x000fe20000000000 */
[----:B--2---:R-:W-:-:S04]  /*15930*/  UIMAD UR4, UR4, UR6, UR8 ;  /* 0x00000006040472a4 */ /* 0x004fc8000f8e0208 */
[----:B-1----:R-:W-:-:S03]  /*15940*/  UIMAD UR4, UR5, UR7, UR4 ;  /* 0x00000007050472a4 */ /* 0x002fc6000f8e0204 */
[----:B------:R-:W-:Y:S02]  /*15950*/  ULDC UR5, c[0x0][0x288] ;  /* 0x0000a20000057ab9 */ /* 0x000fe40000000800 */
[----:B------:R-:W-:Y:S02]  /*15960*/  ISETP.GE.U32.AND P0, PT, R3, UR5, PT ;  /* 0x0000000503007c0c */ /* 0x000fe4000bf06070 */
[----:B------:R-:W-:Y:S02]  /*15970*/  IADD3 R0, P2, R0, UR4, RZ ;  /* 0x0000000400007c10 */ /* 0x000fe4000ff5e0ff */
[----:B------:R-:W-:Y:S01]  /*15980*/  ISETP.GE.U32.AND P1, PT, R2, UR5, PT ;  /* 0x0000000502007c0c */ /* 0x000fe2000bf26070 */
[----:B------:R-:W-:Y:S02]  /*15990*/  ULDC.64 UR4, c[0x0][0x680] ;  /* 0x0001a00000047ab9 */ /* 0x000fe40000000a00 */
[----:B------:R-:W-:Y:S01]  /*159a0*/  IMAD.X R3, RZ, RZ, RZ, P2 ;  /* 0x000000ffff037224 */ /* 0x000fe200010e06ff */
[----:B------:R-:W-:-:S04]  /*159b0*/  LEA R2, P2, R0, UR4, 0x2 ;  /* 0x0000000400027c11 */ /* 0x000fc8000f8410ff */
[----:B------:R-:W-:-:S05]  /*159c0*/  LEA.HI.X R3, R0, UR5, R3, 0x2, P2 ;  /* 0x0000000500037c11 */ /* 0x000fca00090f1403 */
[----:B------:R2:W-:Y:S04]  /*159d0*/  @!P0 STG.E desc[UR10][R2.64], R11 ;  /* 0x0000000b02008986 */ /* 0x0005e8000c10190a */
[----:B------:R2:W-:Y:S02]  /*159e0*/  @!P1 STG.E desc[UR10][R2.64+0x20], R7 ;  /* 0x0000200702009986 */ /* 0x0005e4000c10190a */
.L_x_59:
[----:B------:R-:W-:Y:S05]  /*159f0*/  BSYNC B0 ;  /* 0x0000000000007941 */ /* 0x000fea0003800000 */
.L_x_58:
[----:B------:R-:W-:Y:S01]  /*15a00*/  ULDC.64 UR4, c[0x0][0x730] ;  /* 0x0001cc0000047ab9 */ /* 0x000fe20000000a00 */
[-C--:B------:R-:W-:Y:S01]  /*15a10*/  FMUL R154, R154, R6.reuse ;  /* 0x000000069a9a7220 */ /* 0x080fe20000400000 */
[----:B------:R-:W-:Y:S01]  /*15a20*/  ISETP.NE.U32.AND P0, PT, RZ, UR4, PT ;  /* 0x00000004ff007c0c */ /* 0x000fe2000bf05070 */
[-C--:B------:R-:W-:Y:S01]  /*15a30*/  FMUL R38, R155, R6.reuse ;  /* 0x000000069b267220 */ /* 0x080fe20000400000 */
[-C--:B------:R-:W-:Y:S01]  /*15a40*/  FMUL R158, R158, R6.reuse ;  /* 0x000000069e9e7220 */ /* 0x080fe20000400000 */
[-C--:B------:R-:W-:Y:S01]  /*15a50*/  FMUL R40, R159, R6.reuse ;  /* 0x000000069f287220 */ /* 0x080fe20000400000 */
[----:B------:R-:W-:Y:S01]  /*15a60*/  ISETP.NE.AND.EX P0, PT, RZ, UR5, PT, P0 ;  /* 0x00000005ff007c0c */ /* 0x000fe2000bf05300 */
        /* <DEDUP_REMOVED lines=12> */
[----:B------:R-:W-:Y:S06]  /*15b30*/  @P0 BRA `(.L_x_60) ;  /* 0x0000000000200947 */ /* 0x000fec0003800000 */
[----:B------:R-:W-:Y:S02]  /*15b40*/  ULDC.64 UR4, c[0x0][0x728] ;  /* 0x0001ca0000047ab9 */ /* 0x000fe40000000a00 */
[----:B------:R-:W-:-:S04]  /*15b50*/  ISETP.NE.U32.AND P0, PT, RZ, UR4, PT ;  /* 0x00000004ff007c0c */ /* 0x000fc8000bf05070 */
[----:B------:R-:W-:-:S13]  /*15b60*/  ISETP.NE.AND.EX P0, PT, RZ, UR5, PT, P0 ;  /* 0x00000005ff007c0c */ /* 0x000fda000bf05300 */
[----:B------:R-:W-:Y:S05]  /*15b70*/  @!P0 BRA `(.L_x_61) ;  /* 0x00000000000c8947 */ /* 0x000fea0003800000 */
[----:B-12---:R-:W1:Y:S02]  /*15b80*/  LDC.64 R2, c[0x0][0x728] ;  /* 0x0001ca00ff027b82 */ /* 0x006e640000000a00 */
[----:B-1----:R4:W5:Y:S01]  /*15b90*/  LDG.E R2, desc[UR10][R2.64] ;  /* 0x0000000a02027981 */ /* 0x002962000c1e1900 */
[----:B------:R-:W-:Y:S05]  /*15ba0*/  BRA `(.L_x_60) ;  /* 0x0000000000047947 */ /* 0x000fea0003800000 */
.L_x_61:
[----:B--2---:R-:W3:Y:S02]  /*15bb0*/  LDC R2, c[0x0][0x720] ;  /* 0x0001c800ff027b82 */ /* 0x004ee40000000800 */
.L_x_60:
[----:B-1----:R-:W-:Y:S01]  /*15bc0*/  MOV R0, RZ ;  /* 0x000000ff00007202 */ /* 0x002fe20000000f00 */
[----:B---3-5:R-:W-:-:S03]  /*15bd0*/  IMAD.MOV.U32 R35, RZ, RZ, R2 ;  /* 0x000000ffff237224 */ /* 0x028fc600078e0002 */
[----:B------:R-:W-:-:S13]  /*15be0*/  LOP3.LUT P0, RZ, R0, 0x1bf, RZ, 0xc0, !PT ;  /* 0x000001bf00ff7812 */ /* 0x000fda000780c0ff */
[----:B------:R-:W-:Y:S05]  /*15bf0*/  @!P0 BRA `(.L_x_62) ;  /* 0x0000000000408947 */ /* 0x000fea0003800000 */
[----:B------:R-:W-:Y:S01]  /*15c00*/  MOV R0, 0x0 ;  /* 0x0000000000007802 */ /* 0x000fe20000000f00 */
[----:B------:R-:W-:Y:S01]  /*15c10*/  ULDC.64 UR4, c[0x4][0x68] ;  /* 0x01001a0000047ab9 */ /* 0x000fe20000000a00 */
[----:B------:R-:W-:Y:S01]  /*15c20*/  ULDC.64 UR6, c[0x4][0x8] ;  /* 0x0100020000067ab9 */ /* 0x000fe20000000a00 */
[----:B------:R-:W-:Y:S01]  /*15c30*/  IMAD.U32 R4, RZ, RZ, UR4 ;  /* 0x00000004ff047e24 */ /* 0x000fe2000f8e00ff */
[----:B--2-4-:R1:W2:Y:S01]  /*15c40*/  LDC.64 R2, c[0x4][R0] ;  /* 0x0100000000027b82 */ /* 0x0142a20000000a00 */
[----:B------:R-:W-:Y:S01]  /*15c50*/  IMAD.U32 R5, RZ, RZ, UR5 ;  /* 0x00000005ff057e24 */ /* 0x000fe2000f8e00ff */
[----:B------:R-:W-:Y:S01]  /*15c60*/  ULDC.64 UR4, c[0x4][0x70] ;  /* 0x01001c0000047ab9 */ /* 0x000fe20000000a00 */
[----:B------:R-:W-:Y:S02]  /*15c70*/  IMAD.U32 R10, RZ, RZ, UR6 ;  /* 0x00000006ff0a7e24 */ /* 0x000fe4000f8e00ff */
[----:B------:R-:W-:Y:S02]  /*15c80*/  IMAD.U32 R6, RZ, RZ, UR4 ;  /* 0x00000004ff067e24 */ /* 0x000fe4000f8e00ff */
[----:B------:R-:W-:-:S02]  /*15c90*/  IMAD.U32 R7, RZ, RZ, UR5 ;  /* 0x00000005ff077e24 */ /* 0x000fc4000f8e00ff */
[----:B------:R-:W-:Y:S02]  /*15ca0*/  IMAD.U32 R11, RZ, RZ, UR7 ;  /* 0x00000007ff0b7e24 */ /* 0x000fe4000f8e00ff */
[----:B------:R-:W-:Y:S02]  /*15cb0*/  IMAD.MOV.U32 R8, RZ, RZ, 0x70 ;  /* 0x00000070ff087424 */ /* 0x000fe400078e00ff */
[----:B------:R-:W-:Y:S02]  /*15cc0*/  IMAD.MOV.U32 R12, RZ, RZ, 0x1 ;  /* 0x00000001ff0c7424 */ /* 0x000fe400078e00ff */
[----:B-1----:R-:W-:-:S07]  /*15cd0*/  IMAD.MOV.U32 R13, RZ, RZ, RZ ;  /* 0x000000ffff0d7224 */ /* 0x002fce00078e00ff */
[----:B------:R-:W-:-:S07]  /*15ce0*/  LEPC R20, `(.L_x_62) ;  /* 0x000000001014794e */ /* 0x000fce0000000000 */
[----:B--2---:R-:W-:Y:S05]  /*15cf0*/  CALL.ABS.NOINC R2 ;  /* 0x0000000002007343 */ /* 0x004fea0003c00000 */
.L_x_62:
[----:B------:R-:W-:Y:S02]  /*15d00*/  IMAD.U32 R19, RZ, RZ, UR38 ;  /* 0x00000026ff137e24 */ /* 0x000fe4000f8e00ff */
[----:B------:R-:W-:-:S04]  /*15d10*/  IMAD.U32 R0, RZ, RZ, UR36 ;  /* 0x00000024ff007e24 */ /* 0x000fc8000f8e00ff */
[----:B------:R-:W-:-:S04]  /*15d20*/  IMAD R19, R0, 0x1200, R19 ;  /* 0x0000120000137824 */ /* 0x000fc800078e0213 */
[----:B------:R-:W-:-:S05]  /*15d30*/  VIADD R0, R19, 0xffffee00 ;  /* 0xffffee0013007836 */ /* 0x000fca0000000000 */
        /* <DEDUP_REMOVED lines=18> */
.L_x_63:
[----:B------:R-:W1:Y:S01]  /*15e60*/  S2R R4, SR_TID.X ;  /* 0x0000000000047919 */ /* 0x000e620000002100 */
[----:B------:R-:W-:Y:S01]  /*15e70*/  ULDC.64 UR4, c[0x0][0x730] ;  /* 0x0001cc0000047ab9 */ /* 0x000fe20000000a00 */
[----:B------:R-:W-:Y:S01]  /*15e80*/  VIADD R16, R16, 0x1f ;  /* 0x0000001f10107836 */ /* 0x000fe20000000000 */
[----:B------:R-:W-:Y:S01]  /*15e90*/  ISETP.NE.U32.AND P0, PT, RZ, UR4, PT ;  /* 0x00000004ff007c0c */ /* 0x000fe2000bf05070 */
[----:B------:R-:W-:Y:S01]  /*15ea0*/  IMAD.SHL.U32 R17, R17, 0x40, RZ ;  /* 0x0000004011117824 */ /* 0x000fe200078e00ff */
[----:B------:R-:W-:Y:S02]  /*15eb0*/  BSSY B0, `(.L_x_64) ;  /* 0x000000e000007945 */ /* 0x000fe40003800000 */
[----:B------:R-:W-:-:S13]  /*15ec0*/  ISETP.NE.AND.EX P0, PT, RZ, UR5, PT, P0 ;  /* 0x00000005ff007c0c */ /* 0x000fda000bf05300 */
[----:B------:R-:W3:Y:S01]  /*15ed0*/  @P0 LDC R35, c[0x0][0x720] ;  /* 0x0001c800ff230b82 */ /* 0x000ee20000000800 */
[----:B------:R-:W-:Y:S01]  /*15ee0*/  ISETP.GT.U32.AND P0, PT, R16, 0x3e, PT ;  /* 0x0000003e1000780c */ /* 0x000fe20003f04070 */
[C---:B-1----:R-:W-:Y:S02]  /*15ef0*/  IMAD.SHL.U32 R0, R4.reuse, 0x2, RZ ;  /* 0x0000000204007824 */ /* 0x042fe400078e00ff */
[----:B--2---:R-:W-:-:S03]  /*15f00*/  IMAD.SHL.U32 R2, R4, 0x10, RZ ;  /* 0x0000001004027824 */ /* 0x004fc600078e00ff */
[----:B----4-:R-:W-:Y:S02]  /*15f10*/  LOP3.LUT R3, R0, 0x6, RZ, 0xc0, !PT ;  /* 0x0000000600037812 */ /* 0x010fe400078ec0ff */
[----:B------:R-:W-:-:S03]  /*15f20*/  LOP3.LUT R5, R2, 0x180, RZ, 0xc0, !PT ;  /* 0x0000018002057812 */ /* 0x000fc600078ec0ff */
[----:B------:R-:W-:Y:S01]  /*15f30*/  IMAD R3, R18, 0x400, R3 ;  /* 0x0000040012037824 */ /* 0x000fe200078e0203 */
[----:B------:R-:W-:Y:S02]  /*15f40*/  LOP3.LUT R5, R5, 0x30, R0, 0xf8, !PT ;  /* 0x0000003005057812 */ /* 0x000fe400078ef800 */
[----:B------:R-:W-:-:S04]  /*15f50*/  LOP3.LUT R0, R17, 0x40, RZ, 0xc0, !PT ;  /* 0x0000004011007812 */ /* 0x000fc800078ec0ff */
[----:B------:R-:W-:Y:S01]  /*15f60*/  IADD3 R0, R5, R3, R0 ;  /* 0x0000000305007210 */ /* 0x000fe20007ffe000 */
[----:B------:R-:W-:Y:S06]  /*15f70*/  @P0 BRA `(.L_x_65) ;  /* 0x0000000000040947 */ /* 0x000fec0003800000 */
[----:B------:R-:W-:-:S04]  /*15f80*/  DEPBAR.LE SB0, 0x0 ;  /* 0x000080000000791a */ /* 0x000fc80000000000 */
.L_x_65:
[----:B------:R-:W-:Y:S05]  /*15f90*/  BSYNC B0 ;  /* 0x0000000000007941 */ /* 0x000fea0003800000 */
.L_x_64:
[----:B------:R-:W-:Y:S05]  /*15fa0*/  WARPSYNC.ALL ;  /* 0x0000000000007948 */ /* 0x000fea0003800000 */
[----:B------:R-:W-:Y:S01]  /*15fb0*/  R2P PR, R4, 0x18 ;  /* 0x0000001804007804 */ /* 0x000fe20000000000 */
[----:B------:R-:W-:Y:S01]  /*15fc0*/  BAR.SYNC.DEFER_BLOCKING 0x1, 0x80 ;  /* 0x0042000000007b1d */ /* 0x000fe20000010000 */
[----:B------:R-:W-:Y:S02]  /*15fd0*/  IMAD.IADD R39, R19, 0x1, R0 ;  /* 0x0000000113277824 */ /* 0x000fe400078e0200 */
[-C--:B---3--:R-:W-:Y:S01]  /*15fe0*/  FMUL R0, R152, R35.reuse ;  /* 0x0000002398007220 */ /* 0x088fe20000400000 */
[-C--:B------:R-:W-:Y:S01]  /*15ff0*/  FMUL R3, R22, R35.reuse ;  /* 0x0000002316037220 */ /* 0x080fe20000400000 */
[----:B------:R-:W-:Y:S01]  /*16000*/  FMUL R25, R32, R35 ;  /* 0x0000002320197220 */ /* 0x000fe20000400000 */
[----:B------:R-:W-:-:S02]  /*16010*/  VIADD R2, R39, 0xffffee00 ;  /* 0xffffee0027027836 */ /* 0x000fc40000000000 */
[-C--:B------:R-:W-:Y:S01]  /*16020*/  FMUL R5, R38, R35.reuse ;  /* 0x0000002326057220 */ /* 0x080fe20000400000 */
[----:B------:R-:W-:Y:S01]  /*16030*/  VIADD R37, R39, 0xffffee20 ;  /* 0xffffee2027257836 */ /* 0x000fe20000000000 */
[----:B------:R-:W-:Y:S01]  /*16040*/  F2FP.SATFINITE.E4M3.F32.PACK_AB_MERGE_C R32, R3, R0, RZ ;  /* 0x000000000320723e */ /* 0x000fe200048070ff */
[----:B------:R-:W-:Y:S02]  /*16050*/  IMAD.MOV.U32 R0, RZ, RZ, 0x10 ;  /* 0x00000010ff007424 */ /* 0x000fe400078e00ff */
[-C--:B------:R-:W-:Y:S01]  /*16060*/  FMUL R4, R156, R35.reuse ;  /* 0x000000239c047220 */ /* 0x080fe20000400000 */
[-C--:B------:R-:W-:Y:S01]  /*16070*/  FMUL R7, R24, R35.reuse ;  /* 0x0000002318077220 */ /* 0x080fe20000400000 */
[----:B------:R-:W-:Y:S02]  /*16080*/  @P4 VIADD R37, R2, 0xffffffe0 ;  /* 0xffffffe002254836 */ /* 0x000fe40000000000 */
        /* <DEDUP_REMOVED lines=12> */
[----:B------:R-:W-:Y:S01]  /*16150*/  SEL R0, R0, 0xfffffff0, !P3 ;  /* 0xfffffff000007807 */ /* 0x000fe20005800000 */
        /* <DEDUP_REMOVED lines=14> */
[----:B------:R-:W-:Y:S01]  /*16240*/  F2FP.SATFINITE.E4M3.F32.PACK_AB_MERGE_C R34, R5, R2, RZ ;  /* 0x000000020522723e */ /* 0x000fe200048070ff */
[C---:B------:R-:W-:Y:S01]  /*16250*/  IMAD.IADD R2, R0.reuse, 0x1, R39 ;  /* 0x0000000100027824 */ /* 0x040fe200078e0227 */
[----:B------:R-:W-:Y:S01]  /*16260*/  F2FP.SATFINITE.E4M3.F32.PACK_AB_MERGE_C R4, R7, R4, RZ ;  /* 0x000000040704723e */ /* 0x000fe200048070ff */
[----:B------:R-:W-:Y:S01]  /*16270*/  IMAD.IADD R0, R0, 0x1, R37 ;  /* 0x0000000100007824 */ /* 0x000fe200078e0225 */
[----:B------:R-:W-:Y:S01]  /*16280*/  F2FP.SATFINITE.E4M3.F32.PACK_AB_MERGE_C R6, R9, R6, RZ ;  /* 0x000000060906723e */ /* 0x000fe200048070ff */
[----:B------:R1:W-:Y:S01]  /*16290*/  STS.U16 [R39+-0x1200], R32 ;  /* 0xffee002027007388 */ /* 0x0003e20000000400 */
[----:B------:R-:W-:Y:S01]  /*162a0*/  F2FP.SATFINITE.E4M3.F32.PACK_AB_MERGE_C R11, R11, R8, RZ ;  /* 0x000000080b0b723e */ /* 0x000fe200048070ff */
[----:B------:R-:W-:Y:S01]  /*162b0*/  BSSY B0, `(.L_x_66) ;  /* 0x000002e000007945 */ /* 0x000fe20003800000 */
[----:B------:R-:W-:Y:S01]  /*162c0*/  F2FP.SATFINITE.E4M3.F32.PACK_AB_MERGE_C R13, R13, R10, RZ ;  /* 0x0000000a0d0d723e */ /* 0x000fe200048070ff */
[----:B------:R1:W-:Y:S01]  /*162d0*/  STS.U16 [R39+-0x1000], R34 ;  /* 0xfff0002227007388 */ /* 0x0003e20000000400 */
[----:B------:R-:W-:-:S02]  /*162e0*/  F2FP.SATFINITE.E4M3.F32.PACK_AB_MERGE_C R15, R15, R12, RZ ;  /* 0x0000000c0f0f723e */ /* 0x000fc400048070ff */
[----:B------:R-:W-:Y:S01]  /*162f0*/  F2FP.SATFINITE.E4M3.F32.PACK_AB_MERGE_C R17, R17, R14, RZ ;  /* 0x0000000e1111723e */ /* 0x000fe200048070ff */
[----:B------:R1:W-:Y:S01]  /*16300*/  STS.U16 [R39+-0x11f8], R4 ;  /* 0xffee080427007388 */ /* 0x0003e20000000400 */
[----:B------:R-:W-:Y:S02]  /*16310*/  F2FP.SATFINITE.E4M3.F32.PACK_AB_MERGE_C R16, R21, R16, RZ ;  /* 0x000000101510723e */ /* 0x000fe400048070ff */
[----:B------:R-:W-:Y:S01]  /*16320*/  F2FP.SATFINITE.E4M3.F32.PACK_AB_MERGE_C R18, R23, R18, RZ ;  /* 0x000000121712723e */ /* 0x000fe200048070ff */
[----:B------:R1:W-:Y:S01]  /*16330*/  STS.U16 [R39+-0xff8], R6 ;  /* 0xfff0080627007388 */ /* 0x0003e20000000400 */
[----:B------:R-:W-:Y:S02]  /*16340*/  F2FP.SATFINITE.E4M3.F32.PACK_AB_MERGE_C R20, R25, R20, RZ ;  /* 0x000000141914723e */ /* 0x000fe400048070ff */
[----:B------:R-:W-:Y:S01]  /*16350*/  F2FP.SATFINITE.E4M3.F32.PACK_AB_MERGE_C R22, R27, R22, RZ ;  /* 0x000000161b16723e */ /* 0x000fe200048070ff */
[----:B------:R1:W-:Y:S01]  /*16360*/  STS.U16 [R2+-0x1200], R11 ;  /* 0xffee000b02007388 */ /* 0x0003e20000000400 */
[----:B------:R-:W-:-:S02]  /*16370*/  F2FP.SATFINITE.E4M3.F32.PACK_AB_MERGE_C R29, R29, R24, RZ ;  /* 0x000000181d1d723e */ /* 0x000fc400048070ff */
[----:B------:R-:W-:Y:S01]  /*16380*/  F2FP.SATFINITE.E4M3.F32.PACK_AB_MERGE_C R31, R31, R26, RZ ;  /* 0x0000001a1f1f723e */ /* 0x000fe200048070ff */
[----:B------:R1:W-:Y:S01]  /*16390*/  STS.U16 [R2+-0x1000], R13 ;  /* 0xfff0000d02007388 */ /* 0x0003e20000000400 */
[----:B------:R-:W-:Y:S02]  /*163a0*/  F2FP.SATFINITE.E4M3.F32.PACK_AB_MERGE_C R33, R33, R28, RZ ;  /* 0x0000001c2121723e */ /* 0x000fe400048070ff */
[----:B------:R-:W-:Y:S01]  /*163b0*/  F2FP.SATFINITE.E4M3.F32.PACK_AB_MERGE_C R35, R35, R30, RZ ;  /* 0x0000001e2323723e */ /* 0x000fe200048070ff */
[----:B------:R1:W-:Y:S04]  /*163c0*/  STS.U16 [R2+-0x11f8], R15 ;  /* 0xffee080f02007388 */ /* 0x0003e80000000400 */
[----:B------:R1:W-:Y:S04]  /*163d0*/  STS.U16 [R2+-0xff8], R17 ;  /* 0xfff0081102007388 */ /* 0x0003e80000000400 */
[----:B------:R1:W-:Y:S04]  /*163e0*/  STS.U16 [R37], R16 ;  /* 0x0000001025007388 */ /* 0x0003e80000000400 */
[----:B------:R1:W-:Y:S04]  /*163f0*/  STS.U16 [R37+0x200], R18 ;  /* 0x0002001225007388 */ /* 0x0003e80000000400 */
[----:B------:R1:W-:Y:S04]  /*16400*/  STS.U16 [R37+0x8], R20 ;  /* 0x0000081425007388 */ /* 0x0003e80000000400 */
[----:B------:R1:W-:Y:S04]  /*16410*/  STS.U16 [R37+0x208], R22 ;  /* 0x0002081625007388 */ /* 0x0003e80000000400 */
[----:B------:R1:W-:Y:S04]  /*16420*/  STS.U16 [R0], R29 ;  /* 0x0000001d00007388 */ /* 0x0003e80000000400 */
[----:B------:R1:W-:Y:S04]  /*16430*/  STS.U16 [R0+0x200], R31 ;  /* 0x0002001f00007388 */ /* 0x0003e80000000400 */
[----:B------:R1:W-:Y:S04]  /*16440*/  STS.U16 [R0+0x8], R33 ;  /* 0x0000082100007388 */ /* 0x0003e80000000400 */
[----:B------:R1:W-:Y:S01]  /*16450*/  STS.U16 [R0+0x208], R35 ;  /* 0x0002082300007388 */ /* 0x0003e20000000400 */
[----:B------:R-:W-:Y:S01]  /*16460*/  @!PT LDS RZ, [RZ] ;  /* 0x00000000fffff984 */ /* 0x000fe20000000800 */
[----:B------:R-:W-:Y:S01]  /*16470*/  @!PT LDS RZ, [RZ] ;  /* 0x00000000fffff984 */ /* 0x000fe20000000800 */
[----:B------:R-:W-:Y:S01]  /*16480*/  @!PT LDS RZ, [RZ] ;  /* 0x00000000fffff984 */ /* 0x000fe20000000800 */
[----:B------:R-:W-:Y:S01]  /*16490*/  @!PT LDS RZ, [RZ] ;  /* 0x00000000fffff984 */ /* 0x000fe20000000800 */
[----:B------:R2:W-:Y:S06]  /*164a0*/  MEMBAR.ALL.CTA ;  /* 0x0000000000007992 */ /* 0x0005ec0000008000 */
[----:B--2---:R-:W2:Y:S02]  /*164b0*/  FENCE.VIEW.ASYNC.S ;  /* 0x00000000000073c6 */ /* 0x004ea40000000000 */
[----:B--2---:R-:W-:Y:S06]  /*164c0*/  BAR.SYNC.DEFER_BLOCKING 0x1, 0x80 ;  /* 0x0042000000007b1d */ /* 0x004fec0000010000 */
[----:B-1----:R-:W-:Y:S05]  /*164d0*/  @P0 BRA `(.L_x_67) ;  /* 0x00000000002c0947 */ /* 0x002fea0003800000 */
[----:B------:R-:W-:Y:S01]  /*164e0*/  S2UR UR12, SR_CTAID.Z ;  /* 0x00000000000c79c3 */ /* 0x000fe20000002700 */
[----:B------:R-:W-:Y:S01]  /*164f0*/  R2UR UR8, R19 ;  /* 0x00000000130872ca */ /* 0x000fe200000e0000 */
[----:B------:R-:W-:Y:S01]  /*16500*/  ULDC.64 UR4, c[0x0][0x198] ;  /* 0x0000660000047ab9 */ /* 0x000fe20000000a00 */
[----:B------:R-:W-:Y:S02]  /*16510*/  USHF.L.U32 UR10, UR37, 0x6, URZ ;  /* 0x00000006250a7899 */ /* 0x000fe4000800063f */
[----:B------:R-:W-:Y:S01]  /*16520*/  UIADD3 UR4, UP0, UR4, 0x670, URZ ;  /* 0x0000067004047890 */ /* 0x000fe2000ff1e03f */
[----:B------:R-:W-:Y:S02]  /*16530*/  UMOV UR9, URZ ;  /* 0x0000003f00097c82 */ /* 0x000fe40008000000 */
[----:B------:R-:W1:Y:S01]  /*16540*/  S2UR UR11, SR_CTAID.Y ;  /* 0x00000000000b79c3 */ /* 0x000e620000002600 */
[----:B------:R-:W-:-:S05]  /*16550*/  UIADD3.X UR5, URZ, UR5, URZ, UP0, !UPT ;  /* 0x000000053f057290 */ /* 0x000fca00087fe43f */
[----:B------:R-:W-:-:S09]  /*16560*/  UIADD3 UR8, UR8, -0x1200, URZ ;  /* 0xffffee0008087890 */ /* 0x000fd2000fffe03f */
[----:B-1----:R1:W-:Y:S02]  /*16570*/  UTMASTG.4D [UR8], [UR4] ;  /* 0x00000008040073b5 */ /* 0x0023e40008018000 */
[----:B-1----:R0:W-:Y:S02]  /*16580*/  UTMACMDFLUSH ;  /* 0x00000000000079b7 */ /* 0x0021e40000000000 */
.L_x_67:
[----:B------:R-:W-:Y:S05]  /*16590*/  BSYNC B0 ;  /* 0x0000000000007941 */ /* 0x000fea0003800000 */
.L_x_66:
[----:B------:R-:W-:Y:S01]  /*165a0*/  UIADD3 UR36, UR36, -0x1, URZ ;  /* 0xffffffff24247890 */ /* 0x000fe2000fffe03f */
[----:B------:R-:W-:-:S04]  /*165b0*/  DEPBAR.LE SB0, 0x0 ;  /* 0x000080000000791a */ /* 0x000fc80000000000 */
[----:B------:R-:W-:-:S04]  /*165c0*/  USHF.L.U32 UR4, UR36, 0x3, URZ ;  /* 0x0000000324047899 */ /* 0x000fc8000800063f */
[----:B------:R-:W-:-:S04]  /*165d0*/  ULOP3.LUT UR4, UR4, 0x8, URZ, 0xe2, !UPT ;  /* 0x0000000804047892 */ /* 0x000fc8000f8ee23f */
[----:B------:R-:W-:-:S06]  /*165e0*/  ULOP3.LUT UR4, UR4, 0x18, URZ, 0x3c, !UPT ;  /* 0x0000001804047892 */ /* 0x000fcc000f8e3c3f */
[----:B------:R-:W-:-:S04]  /*165f0*/  IMAD.U32 R0, RZ, RZ, UR4 ;  /* 0x00000004ff007e24 */ /* 0x000fc8000f8e00ff */
[----:B------:R-:W-:Y:S01]  /*16600*/  SYNCS.ARRIVE.TRANS64.A1T0 RZ, [R0+UR38+0x16090], RZ ;  /* 0x016090ff00ff79a7 */ /* 0x000fe20008100026 */
[----:B------:R-:W-:Y:S05]  /*16610*/  EXIT ;  /* 0x000000000000794d */ /* 0x000fea0003800000 */
.L_x_6:
[----:B------:R-:W-:-:S08]  /*16620*/  UISETP.NE.AND UP0, UPT, UR10, 0x1, UPT ;  /* 0x000000010a00788c */ /* 0x000fd0000bf05270 */
[----:B------:R-:W1:-:S00]  /*16630*/  USETMAXREG.DEALLOC.CTAPOOL 0x18 ;  /* 0x00000018000079c8 */ /* 0x000e4000080e0500 */
[----:B------:R-:W-:-:S13]  /*16640*/  PLOP3.LUT P0, PT, PT, PT, UP0, 0x80, 0x0 ;  /* 0x000000000000781c */ /* 0x000fda0003f0f008 */
[----:B------:R-:W-:Y:S05]  /*16650*/  @P0 EXIT ;  /* 0x000000000000094d */ /* 0x000fea0003800000 */
[----:B------:R-:W2:Y:S01]  /*16660*/  S2UR UR11, SR_CTAID.X ;  /* 0x00000000000b79c3 */ /* 0x000ea20000002500 */
[----:B------:R-:W-:Y:S01]  /*16670*/  ULDC UR4, c[0x0][0x28c] ;  /* 0x0000a30000047ab9 */ /* 0x000fe20000000800 */
[----:B------:R-:W-:Y:S01]  /*16680*/  ELECT P3, URZ, PT ;  /* 0x00000000003f782f */ /* 0x000fe20003860000 */
[----:B------:R-:W-:Y:S01]  /*16690*/  BSSY B0, `(.L_x_68) ;  /* 0x0000031000007945 */ /* 0x000fe20003800000 */
[----:B------:R-:W-:Y:S01]  /*166a0*/  UIADD3 UR5, UR4, 0xff, URZ ;  /* 0x000000ff04057890 */ /* 0x000fe2000fffe03f */
[----:B-1----:R-:W-:Y:S02]  /*166b0*/  IMAD.MOV.U32 R0, RZ, RZ, RZ ;  /* 0x000000ffff007224 */ /* 0x002fe400078e00ff */
[----:B------:R-:W-:Y:S01]  /*166c0*/  IMAD.MOV.U32 R7, RZ, RZ, RZ ;  /* 0x000000ffff077224 */ /* 0x000fe200078e00ff */
[----:B------:R-:W-:Y:S01]  /*166d0*/  USHF.R.S32.HI UR7, URZ, 0x1f, UR5 ;  /* 0x0000001f3f077899 */ /* 0x000fe20008011405 */
[----:B------:R-:W1:Y:S01]  /*166e0*/  S2UR UR20, SR_CTAID.Y ;  /* 0x00000000001479c3 */ /* 0x000e620000002600 */
[----:B------:R-:W-:-:S02]  /*166f0*/  IMAD.MOV.U32 R3, RZ, RZ, RZ ;  /* 0x000000ffff037224 */ /* 0x000fc400078e00ff */
[----:B------:R-:W-:-:S04]  /*16700*/  ULEA.HI UR7, UR7, UR5, URZ, 0x8 ;  /* 0x0000000507077291 */ /* 0x000fc8000f8f403f */
[----:B------:R-:W-:Y:S01]  /*16710*/  USHF.R.S32.HI UR7, URZ, 0x8, UR7 ;  /* 0x000000083f077899 */ /* 0x000fe20008011407 */
[----:B------:R-:W3:Y:S01]  /*16720*/  S2UR UR21, SR_CTAID.Z ;  /* 0x00000000001579c3 */ /* 0x000ee20000002700 */
[----:B--2---:R-:W-:-:S04]  /*16730*/  USHF.L.U32 UR11, UR11, 0x7, URZ ;  /* 0x000000070b0b7899 */ /* 0x004fc8000800063f */
[----:B------:R-:W-:-:S04]  /*16740*/  UIADD3 UR4, UR11, 0x17f, URZ ;  /* 0x0000017f0b047890 */ /* 0x000fc8000fffe03f */
[----:B------:R-:W-:-:S04]  /*16750*/  USHF.R.U32.HI UR4, URZ, 0x8, UR4 ;  /* 0x000000083f047899 */ /* 0x000fc80008011604 */
[----:B------:R-:W-:-:S04]  /*16760*/  UISETP.LT.AND UP0, UPT, UR4, UR7, UPT ;  /* 0x000000070400728c */ /* 0x000fc8000bf01270 */
[----:B------:R-:W-:Y:S01]  /*16770*/  USEL UR4, UR4, UR7, UP0 ;  /* 0x0000000704047287 */ /* 0x000fe20008000000 */
[----:B-1-3--:R-:W-:Y:S11]  /*16780*/  @!P3 BRA `(.L_x_69) ;  /* 0x000000000084b947 */ /* 0x00aff60003800000 */
[----:B------:R-:W1:Y:S01]  /*16790*/  S2R R4, SR_CgaCtaId ;  /* 0x0000000000047919 */ /* 0x000e620000008800 */
[----:B------:R-:W-:Y:S01]  /*167a0*/  MOV R3, 0x400 ;  /* 0x0000040000037802 */ /* 0x000fe20000000f00 */
[----:B------:R-:W-:-:S03]  /*167b0*/  IMAD.MOV.U32 R5, RZ, RZ, 0x1 ;  /* 0x00000001ff057424 */ /* 0x000fc600078e00ff */
[----:B-1----:R-:W-:Y:S02]  /*167c0*/  LEA R4, R4, R3, 0x18 ;  /* 0x0000000304047211 */ /* 0x002fe400078ec0ff */
[----:B------:R-:W-:-:S04]  /*167d0*/  SHF.L.U32 R3, R5, 0x1f, RZ ;  /* 0x0000001f05037819 */ /* 0x000fc800000006ff */
[----:B------:R-:W1:Y:S02]  /*167e0*/  SYNCS.PHASECHK.TRANS64.TRYWAIT P0, [R4+URZ+0x16060], R3 ;  /* 0x01606003040075a7 */ /* 0x000e64000800017f */
[----:B-1----:R-:W-:Y:S05]  /*167f0*/  @!P0 BRA `(.L_x_70) ;  /* 0x0000001000bc8947 */ /* 0x002fea0003800000 */
.L_x_107:
[----:B------:R-:W-:Y:S01]  /*16800*/  ULOP3.LUT UR5, UR6, 0x2, URZ, 0xfc, !UPT ;  /* 0x0000000206057892 */ /* 0x000fe2000f8efc3f */
[----:B-1----:R-:W-:-:S03]  /*16810*/  @P2 IMAD.MOV.U32 R3, RZ, RZ, 0x1000 ;  /* 0x00001000ff032424 */ /* 0x002fc600078e00ff */
[----:B------:R-:W-:Y:S01]  /*16820*/  UPRMT UR5, UR5, 0x9910, URZ ;  /* 0x0000991005057896 */ /* 0x000fe2000800003f */
[----:B------:R1:W-:Y:S03]  /*16830*/  @P2 SYNCS.ARRIVE.TRANS64 RZ, [R4+URZ+0x16050], R3 ;  /* 0x0160500304ff29a7 */ /* 0x0003e6000800003f */
[----:B------:R-:W-:-:S06]  /*16840*/  UISETP.NE.AND UP0, UPT, UR5, 0x2, UPT ;  /* 0x000000020500788c */ /* 0x000fcc000bf05270 */
[----:B------:R-:W-:-:S13]  /*16850*/  PLOP3.LUT P0, PT, PT, PT, UP0, 0x80, 0x0 ;  /* 0x000000000000781c */ /* 0x000fda0003f0f008 */
[----:B-1----:R-:W-:Y:S05]  /*16860*/  @P0 BRA `(.L_x_71) ;  /* 0x0000000000040947 */ /* 0x002fea0003800000 */
[----:B------:R-:W-:Y:S01]  /*16870*/  BPT.TRAP 0x1 ;  /* 0x000000040000795c */ /* 0x000fe20000300000 */
.L_x_71:
[----:B------:R-:W-:-:S04]  /*16880*/  LOP3.LUT P0, RZ, R2, 0x1f, RZ, 0xc0, !PT ;  /* 0x0000001f02ff7812 */ /* 0x000fc8000780c0ff */
[----:B------:R-:W-:-:S13]  /*16890*/  PLOP3.LUT P0, PT, P0, P2, PT, 0x2a, 0x0 ;  /* 0x000000000000781c */ /* 0x000fda0000704572 */
[----:B------:R-:W-:Y:S05]  /*168a0*/  @P0 BRA `(.L_x_72) ;  /* 0x0000000000040947 */ /* 0x000fea0003800000 */
[----:B------:R-:W-:Y:S01]  /*168b0*/  BPT.TRAP 0x1 ;  /* 0x000000040000795c */ /* 0x000fe20000300000 */
.L_x_72:
[----:B------:R-:W-:Y:S01]  /*168c0*/  R2UR UR8, R4 ;  /* 0x00000000040872ca */ /* 0x000fe200000e0000 */
[----:B------:R-:W-:Y:S01]  /*168d0*/  ULDC.64 UR12, c[0x0][0x198] ;  /* 0x00006600000c7ab9 */ /* 0x000fe20000000a00 */
[----:B------:R-:W-:Y:S01]  /*168e0*/  UMOV UR16, 0x0 ;  /* 0x0000000000107882 */ /* 0x000fe20000000000 */
[----:B------:R-:W-:Y:S01]  /*168f0*/  UIADD3 UR14, UP0, UR12, 0xf0, URZ ;  /* 0x000000f00c0e7890 */ /* 0x000fe2000ff1e03f */
[----:B------:R-:W-:Y:S01]  /*16900*/  IMAD.MOV.U32 R3, RZ, RZ, 0x1 ;  /* 0x00000001ff037424 */ /* 0x000fe200078e00ff */
[----:B------:R-:W-:Y:S01]  /*16910*/  UMOV UR17, 0x10000000 ;  /* 0x1000000000117882 */ /* 0x000fe20000000000 */
[----:B------:R-:W-:Y:S01]  /*16920*/  UMOV UR10, URZ ;  /* 0x0000003f000a7c82 */ /* 0x000fe20008000000 */
[----:B------:R-:W-:Y:S01]  /*16930*/  UIADD3.X UR15, URZ, UR13, URZ, UP0, !UPT ;  /* 0x0000000d3f0f7290 */ /* 0x000fe200087fe43f */
[----:B------:R-:W-:Y:S01]  /*16940*/  IMAD.MOV.U32 R7, RZ, RZ, 0x40 ;  /* 0x00000040ff077424 */ /* 0x000fe200078e00ff */
[----:B------:R-:W-:Y:S01]  /*16950*/  UMOV UR12, UR20 ;  /* 0x00000014000c7c82 */ /* 0x000fe20008000000 */
[----:B------:R-:W-:-:S03]  /*16960*/  UMOV UR13, UR21 ;  /* 0x00000015000d7c82 */ /* 0x000fc60008000000 */
[----:B------:R-:W-:-:S09]  /*16970*/  UIADD3 UR9, UR8, 0x16050, URZ ;  /* 0x0001605008097890 */ /* 0x000fd2000fffe03f */
[----:B------:R1:W-:Y:S02]  /*16980*/  UTMALDG.4D [UR8], [UR14], desc[UR16] ;  /* 0x000010080e0075b4 */ /* 0x0003e40008019000 */
[----:B-1----:R-:W-:Y:S01]  /*16990*/  NOP ;  /* 0x0000000000007918 */ /* 0x002fe20000000000 */
.L_x_69:
[----:B------:R-:W-:Y:S05]  /*169a0*/  BSYNC B0 ;  /* 0x0000000000007941 */ /* 0x000fea0003800000 */
.L_x_68:
[----:B------:R-:W-:Y:S01]  /*169b0*/  ISETP.LT.AND P4, PT, RZ, UR4, P3 ;  /* 0x00000004ff007c0c */ /* 0x000fe20009f81270 */
[----:B------:R-:W-:-:S12]  /*169c0*/  BSSY B0, `(.L_x_73) ;  /* 0x0000022000007945 */ /* 0x000fd80003800000 */
[----:B------:R-:W-:Y:S05]  /*169d0*/  @!P4 BRA `(.L_x_74) ;  /* 0x000000000080c947 */ /* 0x000fea0003800000 */
[----:B------:R-:W1:Y:S01]  /*169e0*/  S2R R5, SR_CgaCtaId ;  /* 0x0000000000057919 */ /* 0x000e620000008800 */
[----:B------:R-:W-:-:S04]  /*169f0*/  MOV R0, 0x400 ;  /* 0x0000040000007802 */ /* 0x000fc80000000f00 */
[----:B-1----:R-:W-:Y:S01]  /*16a00*/  LEA R5, R5, R0, 0x18 ;  /* 0x0000000005057211 */ /* 0x002fe200078ec0ff */
[----:B------:R-:W-:-:S05]  /*16a10*/  IMAD.MOV.U32 R0, RZ, RZ, 0x1 ;  /* 0x00000001ff007424 */ /* 0x000fca00078e00ff */
[----:B------:R-:W-:-:S04]  /*16a20*/  SHF.L.U32 R0, R0, 0x1f, RZ ;  /* 0x0000001f00007819 */ /* 0x000fc800000006ff */
[----:B------:R-:W1:Y:S02]  /*16a30*/  SYNCS.PHASECHK.TRANS64.TRYWAIT P0, [R5+URZ+0x16028], R0 ;  /* 0x01602800050075a7 */ /* 0x000e64000800017f */
[----:B-1----:R-:W-:Y:S05]  /*16a40*/  @!P0 BRA `(.L_x_75) ;  /* 0x00000010003c8947 */ /* 0x002fea0003800000 */
.L_x_108:
        /* <DEDUP_REMOVED lines=8> */
.L_x_76:
[----:B------:R-:W-:-:S04]  /*16ad0*/  LOP3.LUT P0, RZ, R2, 0x1f, RZ, 0xc0, !PT ;  /* 0x0000001f02ff7812 */ /* 0x000fc8000780c0ff */
[----:B------:R-:W-:-:S13]  /*16ae0*/  PLOP3.LUT P0, PT, P0, P2, PT, 0x2a, 0x0 ;  /* 0x000000000000781c */ /* 0x000fda0000704572 */
[----:B------:R-:W-:Y:S05]  /*16af0*/  @P0 BRA `(.L_x_77) ;  /* 0x0000000000040947 */ /* 0x000fea0003800000 */
[----:B------:R-:W-:Y:S01]  /*16b00*/  BPT.TRAP 0x1 ;  /* 0x000000040000795c */ /* 0x000fe20000300000 */
.L_x_77:
        /* <DEDUP_REMOVED lines=8> */
[----:B------:R-:W-:-:S05]  /*16b90*/  UMOV UR19, URZ ;  /* 0x0000003f00137c82 */ /* 0x000fca0008000000 */
[----:B------:R-:W-:Y:S02]  /*16ba0*/  UIADD3 UR16, UR17, 0x2000, URZ ;  /* 0x0000200011107890 */ /* 0x000fe4000fffe03f */
[----:B------:R-:W-:-:S09]  /*16bb0*/  UIADD3 UR17, UR17, 0x16000, URZ ;  /* 0x0001600011117890 */ /* 0x000fd2000fffe03f */
[----:B------:R1:W-:Y:S02]  /*16bc0*/  UTMALDG.4D [UR16], [UR8], desc[UR12] ;  /* 0x00000c10080075b4 */ /* 0x0003e40008019000 */
[----:B-1----:R-:W-:Y:S01]  /*16bd0*/  NOP ;  /* 0x0000000000007918 */ /* 0x002fe20000000000 */
.L_x_74:
[----:B------:R-:W-:Y:S05]  /*16be0*/  BSYNC B0 ;  /* 0x0000000000007941 */ /* 0x000fea0003800000 */
.L_x_73:
[----:B------:R-:W-:Y:S04]  /*16bf0*/  BSSY B0, `(.L_x_78) ;  /* 0x0000025000007945 */ /* 0x000fe80003800000 */
[----:B------:R-:W-:Y:S05]  /*16c00*/  @!P3 BRA `(.L_x_79) ;  /* 0x00000000008cb947 */ /* 0x000fea0003800000 */
[----:B------:R-:W1:Y:S01]  /*16c10*/  S2R R5, SR_CgaCtaId ;  /* 0x0000000000057919 */ /* 0x000e620000008800 */
[----:B------:R-:W-:-:S04]  /*16c20*/  MOV R4, 0x400 ;  /* 0x0000040000047802 */ /* 0x000fc80000000f00 */
[----:B-1----:R-:W-:Y:S01]  /*16c30*/  LEA R6, R5, R4, 0x18 ;  /* 0x0000000405067211 */ /* 0x002fe200078ec0ff */
[----:B------:R-:W-:-:S04]  /*16c40*/  IMAD.MOV.U32 R5, RZ, RZ, 0x1 ;  /* 0x00000001ff057424 */ /* 0x000fc800078e00ff */
[----:B------:R-:W-:Y:S01]  /*16c50*/  IMAD R4, R3, 0x8, R6 ;  /* 0x0000000803047824 */ /* 0x000fe200078e0206 */
[----:B------:R-:W-:-:S04]  /*16c60*/  SHF.L.U32 R5, R5, 0x1f, RZ ;  /* 0x0000001f05057819 */ /* 0x000fc800000006ff */
[----:B------:R-:W1:Y:S02]  /*16c70*/  SYNCS.PHASECHK.TRANS64.TRYWAIT P0, [R4+URZ+0x16060], R5 ;  /* 0x01606005040075a7 */ /* 0x000e64000800017f */
[----:B-1----:R-:W-:Y:S05]  /*16c80*/  @!P0 BRA `(.L_x_80) ;  /* 0x0000000c00c08947 */ /* 0x002fea0003800000 */
.L_x_109:
        /* <DEDUP_REMOVED lines=8> */
.L_x_81:
[----:B------:R-:W-:-:S04]  /*16d10*/  LOP3.LUT P0, RZ, R2, 0x1f, RZ, 0xc0, !PT ;  /* 0x0000001f02ff7812 */ /* 0x000fc8000780c0ff */
[----:B------:R-:W-:-:S13]  /*16d20*/  PLOP3.LUT P0, PT, P0, P2, PT, 0x2a, 0x0 ;  /* 0x000000000000781c */ /* 0x000fda0000704572 */
[----:B------:R-:W-:Y:S05]  /*16d30*/  @P0 BRA `(.L_x_82) ;  /* 0x0000000000040947 */ /* 0x000fea0003800000 */
[----:B------:R-:W-:Y:S01]  /*16d40*/  BPT.TRAP 0x1 ;  /* 0x000000040000795c */ /* 0x000fe20000300000 */
.L_x_82:
[----:B------:R-:W-:Y:S01]  /*16d50*/  R2UR UR16, R3 ;  /* 0x00000000031072ca */ /* 0x000fe200000e0000 */
[----:B------:R-:W-:Y:S01]  /*16d60*/  ULDC.64 UR8, c[0x0][0x198] ;  /* 0x0000660000087ab9 */ /* 0x000fe20000000a00 */
[----:B------:R-:W-:Y:S01]  /*16d70*/  R2UR UR5, R6 ;  /* 0x00000000060572ca */ /* 0x000fe200000e0000 */
[----:B------:R-:W-:Y:S01]  /*16d80*/  UIADD3 UR8, UP0, UR8, 0xf0, URZ ;  /* 0x000000f008087890 */ /* 0x000fe2000ff1e03f */
[----:B------:R-:W-:Y:S01]  /*16d90*/  R2UR UR19, R7 ;  /* 0x00000000071372ca */ /* 0x000fe200000e0000 */
[----:B------:R-:W-:Y:S01]  /*16da0*/  UMOV UR12, 0x0 ;  /* 0x00000000000c7882 */ /* 0x000fe20000000000 */
[----:B------:R-:W-:Y:S01]  /*16db0*/  R2UR UR17, R4 ;  /* 0x00000000041172ca */ /* 0x000fe200000e0000 */
[----:B------:R-:W-:Y:S01]  /*16dc0*/  UIADD3.X UR9, URZ, UR9, URZ, UP0, !UPT ;  /* 0x000000093f097290 */ /* 0x000fe200087fe43f */
[----:B------:R-:W-:Y:S01]  /*16dd0*/  UMOV UR13, 0x10000000 ;  /* 0x10000000000d7882 */ /* 0x000fe20000000000 */
[----:B------:R-:W-:-:S06]  /*16de0*/  UMOV UR18, URZ ;  /* 0x0000003f00127c82 */ /* 0x000fcc0008000000 */
[----:B------:R-:W-:Y:S02]  /*16df0*/  ULEA UR16, UR16, UR5, 0xc ;  /* 0x0000000510107291 */ /* 0x000fe4000f8e603f */
[----:B------:R-:W-:Y:S02]  /*16e00*/  UIADD3 UR19, UR11, UR19, URZ ;  /* 0x000000130b137290 */ /* 0x000fe4000fffe03f */
[----:B------:R-:W-:-:S09]  /*16e10*/  UIADD3 UR17, UR17, 0x16050, URZ ;  /* 0x0001605011117890 */ /* 0x000fd2000fffe03f */
[----:B------:R1:W-:Y:S02]  /*16e20*/  UTMALDG.4D [UR16], [UR8], desc[UR12] ;  /* 0x00000c10080075b4 */ /* 0x0003e40008019000 */
[----:B-1----:R-:W-:Y:S01]  /*16e30*/  NOP ;  /* 0x0000000000007918 */ /* 0x002fe20000000000 */
.L_x_79:
[----:B------:R-:W-:Y:S05]  /*16e40*/  BSYNC B0 ;  /* 0x0000000000007941 */ /* 0x000fea0003800000 */
.L_x_78:
[----:B------:R-:W-:Y:S01]  /*16e50*/  BSSY B0, `(.L_x_83) ;  /* 0x000002e000007945 */ /* 0x000fe20003800000 */
[----:B------:R-:W-:-:S03]  /*16e60*/  IMAD.MOV.U32 R8, RZ, RZ, RZ ;  /* 0x000000ffff087224 */ /* 0x000fc600078e00ff */
        /* <DEDUP_REMOVED lines=9> */
.L_x_110:
        /* <DEDUP_REMOVED lines=8> */
.L_x_86:
[----:B------:R-:W-:-:S04]  /*16f80*/  LOP3.LUT P0, RZ, R2, 0x1f, RZ, 0xc0, !PT ;  /* 0x0000001f02ff7812 */ /* 0x000fc8000780c0ff */
[----:B------:R-:W-:-:S13]  /*16f90*/  PLOP3.LUT P0, PT, P0, P2, PT, 0x2a, 0x0 ;  /* 0x000000000000781c */ /* 0x000fda0000704572 */
[----:B------:R-:W-:Y:S05]  /*16fa0*/  @P0 BRA `(.L_x_87) ;  /* 0x0000000000040947 */ /* 0x000fea0003800000 */
[----:B------:R-:W-:Y:S01]  /*16fb0*/  BPT.TRAP 0x1 ;  /* 0x000000040000795c */ /* 0x000fe20000300000 */
.L_x_87:
[C---:B------:R-:W-:Y:S01]  /*16fc0*/  IMAD R5, R0.reuse, 0x4000, R5 ;  /* 0x0000400000057824 */ /* 0x040fe200078e0205 */
[----:B------:R-:W-:Y:S01]  /*16fd0*/  R2UR UR25, R3 ;  /* 0x00000000031972ca */ /* 0x000fe200000e0000 */
[----:B------:R-:W-:Y:S01]  /*16fe0*/  ULDC.64 UR8, c[0x0][0x198] ;  /* 0x0000660000087ab9 */ /* 0x000fe20000000a00 */
[----:B------:R-:W-:Y:S01]  /*16ff0*/  UMOV UR27, URZ ;  /* 0x0000003f001b7c82 */ /* 0x000fe20008000000 */
[----:B------:R-:W-:Y:S01]  /*17000*/  UIADD3 UR8, UP0, UR8, 0x2f0, URZ ;  /* 0x000002f008087890 */ /* 0x000fe2000ff1e03f */
[----:B------:R-:W-:Y:S01]  /*17010*/  R2UR UR16, R5 ;  /* 0x00000000051072ca */ /* 0x000fe200000e0000 */
[----:B------:R-:W-:Y:S01]  /*17020*/  UMOV UR12, 0x0 ;  /* 0x00000000000c7882 */ /* 0x000fe20000000000 */
[----:B------:R-:W-:Y:S01]  /*17030*/  UMOV UR13, 0x10000000 ;  /* 0x10000000000d7882 */ /* 0x000fe20000000000 */
[----:B------:R-:W-:Y:S01]  /*17040*/  UIADD3.X UR9, URZ, UR9, URZ, UP0, !UPT ;  /* 0x000000093f097290 */ /* 0x000fe200087fe43f */
[----:B------:R-:W-:Y:S01]  /*17050*/  IMAD.MOV.U32 R8, RZ, RZ, 0x1 ;  /* 0x00000001ff087424 */ /* 0x000fe200078e00ff */
[----:B------:R-:W-:Y:S01]  /*17060*/  UMOV UR26, URZ ;  /* 0x0000003f001a7c82 */ /* 0x000fe20008000000 */
[----:B------:R-:W-:Y:S01]  /*17070*/  UMOV UR28, UR20 ;  /* 0x00000014001c7c82 */ /* 0x000fe20008000000 */
[----:B------:R-:W-:Y:S01]  /*17080*/  UMOV UR29, UR21 ;  /* 0x00000015001d7c82 */ /* 0x000fe20008000000 */
[----:B------:R-:W-:Y:S01]  /*17090*/  UMOV UR18, 0x80 ;  /* 0x0000008000127882 */ /* 0x000fe20000000000 */
[----:B------:R-:W-:Y:S01]  /*170a0*/  UIADD3 UR25, UR25, 0x16000, URZ ;  /* 0x0001600019197890 */ /* 0x000fe2000fffe03f */
[----:B------:R-:W-:Y:S01]  /*170b0*/  VIADD R0, R0, 0x1 ;  /* 0x0000000100007836 */ /* 0x000fe20000000000 */
[----:B------:R-:W-:-:S02]  /*170c0*/  UMOV UR19, UR27 ;  /* 0x0000001b00137c82 */ /* 0x000fc40008000000 */
[----:B------:R-:W-:Y:S02]  /*170d0*/  UIADD3 UR24, UR16, 0x2000, URZ ;  /* 0x0000200010187890 */ /* 0x000fe4000fffe03f */
[----:B------:R-:W-:Y:S01]  /*170e0*/  UIADD3 UR16, UR16, 0x4000, URZ ;  /* 0x0000400010107890 */ /* 0x000fe2000fffe03f */
[----:B------:R-:W-:-:S06]  /*170f0*/  UMOV UR17, UR25 ;  /* 0x0000001900117c82 */ /* 0x000fcc0008000000 */
[----:B------:R1:W-:Y:S02]  /*17100*/  UTMALDG.4D [UR24], [UR8], desc[UR12] ;  /* 0x00000c18080075b4 */ /* 0x0003e40008019000 */
[----:B------:R1:W-:Y:S02]  /*17110*/  UTMALDG.4D [UR16], [UR8], desc[UR12] ;  /* 0x00000c10080075b4 */ /* 0x0003e40008019000 */
[----:B-1----:R-:W-:Y:S01]  /*17120*/  NOP ;  /* 0x0000000000007918 */ /* 0x002fe20000000000 */
.L_x_84:
[----:B------:R-:W-:Y:S05]  /*17130*/  BSYNC B0 ;  /* 0x0000000000007941 */ /* 0x000fea0003800000 */
.L_x_83:
[----:B------:R-:W-:-:S05]  /*17140*/  IMAD.U32 R3, RZ, RZ, UR4 ;  /* 0x00000004ff037e24 */ /* 0x000fca000f8e00ff */
[----:B------:R-:W-:-:S13]  /*17150*/  ISETP.GE.AND P0, PT, R3, 0x2, PT ;  /* 0x000000020300780c */ /* 0x000fda0003f06270 */
[----:B------:R-:W-:Y:S05]  /*17160*/  @!P0 EXIT ;  /* 0x000000000000894d */ /* 0x000fea0003800000 */
[----:B------:R-:W-:Y:S01]  /*17170*/  USHF.L.U32 UR5, UR4, 0x1, URZ ;  /* 0x0000000104057899 */ /* 0x000fe2000800063f */
[----:B------:R-:W-:Y:S01]  /*17180*/  IMAD.U32 R3, RZ, RZ, UR6 ;  /* 0x00000006ff037e24 */ /* 0x000fe2000f8e00ff */
[----:B------:R-:W-:Y:S01]  /*17190*/  LOP3.LUT P0, RZ, R2, 0x1f, RZ, 0xc0, !PT ;  /* 0x0000001f02ff7812 */ /* 0x000fe2000780c0ff */
[----:B------:R-:W-:Y:S01]  /*171a0*/  BSSY B0, `(.L_x_88) ;  /* 0x000005d000007945 */ /* 0x000fe20003800000 */
[----:B------:R-:W-:Y:S02]  /*171b0*/  IMAD.MOV.U32 R2, RZ, RZ, 0x1 ;  /* 0x00000001ff027424 */ /* 0x000fe400078e00ff */
[----:B------:R-:W-:Y:S01]  /*171c0*/  PLOP3.LUT P0, PT, P0, P2, PT, 0x2a, 0x0 ;  /* 0x000000000000781c */ /* 0x000fe20000704572 */
[----:B------:R-:W-:Y:S01]  /*171d0*/  IMAD.U32 R9, RZ, RZ, UR5 ;  /* 0x00000005ff097e24 */ /* 0x000fe2000f8e00ff */
[----:B------:R-:W-:-:S11]  /*171e0*/  LOP3.LUT R3, R3, 0x2, RZ, 0xfc, !PT ;  /* 0x0000000203037812 */ /* 0x000fd600078efcff */
.L_x_99:
[----:B------:R-:W-:Y:S04]  /*171f0*/  BSSY B1, `(.L_x_89) ;  /* 0x0000025000017945 */ /* 0x000fe80003800000 */
[----:B------:R-:W-:Y:S05]  /*17200*/  @!P3 BRA `(.L_x_90) ;  /* 0x00000000008cb947 */ /* 0x000fea0003800000 */
[----:B------:R-:W1:Y:S01]  /*17210*/  S2R R5, SR_CgaCtaId ;  /* 0x0000000000057919 */ /* 0x000e620000008800 */
[----:B------:R-:W-:-:S04]  /*17220*/  MOV R4, 0x400 ;  /* 0x0000040000047802 */ /* 0x000fc80000000f00 */
[----:B-1----:R-:W-:Y:S02]  /*17230*/  LEA R5, R5, R4, 0x18 ;  /* 0x0000000405057211 */ /* 0x002fe400078ec0ff */
[----:B------:R-:W-:-:S03]  /*17240*/  SHF.L.U32 R4, R2, 0x1f, RZ ;  /* 0x0000001f02047819 */ /* 0x000fc600000006ff */
[----:B------:R-:W-:-:S04]  /*17250*/  IMAD R7, R0, 0x8, R5 ;  /* 0x0000000800077824 */ /* 0x000fc800078e0205 */
[----:B------:R-:W1:Y:S02]  /*17260*/  SYNCS.PHASECHK.TRANS64.TRYWAIT P4, [R7+URZ+0x16028], R4 ;  /* 0x01602804070075a7 */ /* 0x000e64000808017f */
[----:B-1----:R-:W-:Y:S05]  /*17270*/  @!P4 BRA `(.L_x_91) ;  /* 0x00000008006cc947 */ /* 0x002fea0003800000 */
.L_x_111:
[----:B-1----:R-:W-:-:S04]  /*17280*/  @P2 IMAD.MOV.U32 R4, RZ, RZ, 0x4000 ;  /* 0x00004000ff042424 */ /* 0x002fc800078e00ff */
[----:B------:R1:W-:Y:S02]  /*17290*/  @P2 SYNCS.ARRIVE.TRANS64 RZ, [R7+URZ+0x16000], R4 ;  /* 0x0160000407ff29a7 */ /* 0x0003e4000800003f */
[----:B-1----:R-:W-:-:S04]  /*172a0*/  PRMT R4, R3, 0x9910, RZ ;  /* 0x0000991003047816 */ /* 0x002fc800000000ff */
[----:B------:R-:W-:-:S13]  /*172b0*/  ISETP.NE.AND P4, PT, R4, 0x2, PT ;  /* 0x000000020400780c */ /* 0x000fda0003f85270 */
[----:B------:R-:W-:Y:S05]  /*172c0*/  @P4 BRA `(.L_x_92) ;  /* 0x0000000000044947 */ /* 0x000fea0003800000 */
[----:B------:R-:W-:Y:S01]  /*172d0*/  BPT.TRAP 0x1 ;  /* 0x000000040000795c */ /* 0x000fe20000300000 */
.L_x_92:
[----:B------:R-:W-:Y:S05]  /*172e0*/  @P0 BRA `(.L_x_93) ;  /* 0x0000000000040947 */ /* 0x000fea0003800000 */
[----:B------:R-:W-:Y:S01]  /*172f0*/  BPT.TRAP 0x1 ;  /* 0x000000040000795c */ /* 0x000fe20000300000 */
.L_x_93:
[----:B------:R-:W-:Y:S01]  /*17300*/  IMAD R5, R0, 0x4000, R5 ;  /* 0x0000400000057824 */ /* 0x000fe200078e0205 */
[----:B------:R-:W-:Y:S01]  /*17310*/  R2UR UR17, R7 ;  /* 0x00000000071172ca */ /* 0x000fe200000e0000 */
[----:B------:R-:W-:Y:S01]  /*17320*/  ULDC.64 UR8, c[0x0][0x198] ;  /* 0x0000660000087ab9 */ /* 0x000fe20000000a00 */
[----:B------:R-:W-:Y:S01]  /*17330*/  R2UR UR19, R8 ;  /* 0x00000000081372ca */ /* 0x000fe200000e0000 */
[----:B------:R-:W-:Y:S01]  /*17340*/  UIADD3 UR8, UP0, UR8, 0x1f0, URZ ;  /* 0x000001f008087890 */ /* 0x000fe2000ff1e03f */
[----:B------:R-:W-:Y:S01]  /*17350*/  R2UR UR16, R5 ;  /* 0x00000000051072ca */ /* 0x000fe200000e0000 */
[----:B------:R-:W-:Y:S01]  /*17360*/  UMOV UR12, 0x0 ;  /* 0x00000000000c7882 */ /* 0x000fe20000000000 */
[----:B------:R-:W-:Y:S01]  /*17370*/  UMOV UR13, 0x10000000 ;  /* 0x10000000000d7882 */ /* 0x000fe20000000000 */
[----:B------:R-:W-:Y:S01]  /*17380*/  UIADD3.X UR9, URZ, UR9, URZ, UP0, !UPT ;  /* 0x000000093f097290 */ /* 0x000fe200087fe43f */
[----:B------:R-:W-:Y:S01]  /*17390*/  VIADD R0, R0, 0x1 ;  /* 0x0000000100007836 */ /* 0x000fe20000000000 */
[----:B------:R-:W-:-:S04]  /*173a0*/  UMOV UR18, URZ ;  /* 0x0000003f00127c82 */ /* 0x000fc80008000000 */
[----:B------:R-:W-:Y:S01]  /*173b0*/  UIADD3 UR17, UR17, 0x16000, URZ ;  /* 0x0001600011117890 */ /* 0x000fe2000fffe03f */
[C---:B------:R-:W-:Y:S01]  /*173c0*/  ISETP.NE.AND P4, PT, R0.reuse, 0x5, PT ;  /* 0x000000050000780c */ /* 0x040fe20003f85270 */
[----:B------:R-:W-:Y:S02]  /*173d0*/  USHF.L.U32 UR19, UR19, 0x8, URZ ;  /* 0x0000000813137899 */ /* 0x000fe4000800063f */
[----:B------:R-:W-:Y:S01]  /*173e0*/  UIADD3 UR16, UR16, 0x2000, URZ ;  /* 0x0000200010107890 */ /* 0x000fe2000fffe03f */
[----:B------:R-:W-:Y:S02]  /*173f0*/  SEL R5, RZ, 0x1, P4 ;  /* 0x00000001ff057807 */ /* 0x000fe40002000000 */
[----:B------:R-:W-:Y:S02]  /*17400*/  SEL R0, R0, RZ, P4 ;  /* 0x000000ff00007207 */ /* 0x000fe40002000000 */
[----:B------:R-:W-:-:S04]  /*17410*/  LOP3.LUT R2, R2, R5, RZ, 0x3c, !PT ;  /* 0x0000000502027212 */ /* 0x000fc800078e3cff */
[----:B------:R1:W-:Y:S02]  /*17420*/  UTMALDG.4D [UR16], [UR8], desc[UR12] ;  /* 0x00000c10080075b4 */ /* 0x0003e40008019000 */
[----:B-1----:R-:W-:Y:S01]  /*17430*/  NOP ;  /* 0x0000000000007918 */ /* 0x002fe20000000000 */
.L_x_90:
[----:B------:R-:W-:Y:S05]  /*17440*/  BSYNC B1 ;  /* 0x0000000000017941 */ /* 0x000fea0003800000 */
.L_x_89:
[----:B------:R-:W-:Y:S01]  /*17450*/  ISETP.LT.OR P4, PT, R9, 0x4, !P3 ;  /* 0x000000040900780c */ /* 0x000fe20005f81670 */
[----:B------:R-:W-:-:S12]  /*17460*/  BSSY B1, `(.L_x_94) ;  /* 0x000002d000017945 */ /* 0x000fd80003800000 */
[----:B------:R-:W-:Y:S05]  /*17470*/  @P4 BRA `(.L_x_95) ;  /* 0x0000000000ac4947 */ /* 0x000fea0003800000 */
[----:B------:R-:W1:Y:S01]  /*17480*/  S2R R5, SR_CgaCtaId ;  /* 0x0000000000057919 */ /* 0x000e620000008800 */
[----:B------:R-:W-:Y:S02]  /*17490*/  MOV R4, 0x400 ;  /* 0x0000040000047802 */ /* 0x000fe40000000f00 */
[----:B------:R-:W-:Y:S02]  /*174a0*/  SHF.L.U32 R7, R2, 0x1f, RZ ;  /* 0x0000001f02077819 */ /* 0x000fe400000006ff */
[----:B-1----:R-:W-:-:S05]  /*174b0*/  LEA R5, R5, R4, 0x18 ;  /* 0x0000000405057211 */ /* 0x002fca00078ec0ff */
[----:B------:R-:W-:-:S04]  /*174c0*/  IMAD R4, R0, 0x8, R5 ;  /* 0x0000000800047824 */ /* 0x000fc800078e0205 */
[----:B------:R-:W1:Y:S02]  /*174d0*/  SYNCS.PHASECHK.TRANS64.TRYWAIT P4, [R4+URZ+0x16028], R7 ;  /* 0x01602807040075a7 */ /* 0x000e64000808017f */
[----:B-1----:R-:W-:Y:S05]  /*174e0*/  @!P4 BRA `(.L_x_96) ;  /* 0x0000000400e4c947 */ /* 0x002fea0003800000 */
.L_x_112:
[----:B------:R-:W-:Y:S01]  /*174f0*/  PRMT R6, R3, 0x9910, RZ ;  /* 0x0000991003067816 */ /* 0x000fe200000000ff */
[----:B-1----:R-:W-:-:S03]  /*17500*/  @P1 IMAD.MOV.U32 R7, RZ, RZ, 0x4000 ;  /* 0x00004000ff071424 */ /* 0x002fc600078e00ff */
[----:B------:R-:W-:Y:S01]  /*17510*/  ISETP.NE.AND P4, PT, R6, 0x2, PT ;  /* 0x000000020600780c */ /* 0x000fe20003f85270 */
[----:B------:R1:W-:-:S12]  /*17520*/  @P1 SYNCS.ARRIVE.TRANS64 RZ, [R4+URZ+0x16000], R7 ;  /* 0x0160000704ff19a7 */ /* 0x0003d8000800003f */
[----:B-1----:R-:W-:Y:S05]  /*17530*/  @P4 BRA `(.L_x_97) ;  /* 0x0000000000044947 */ /* 0x002fea0003800000 */
[----:B------:R-:W-:Y:S01]  /*17540*/  BPT.TRAP 0x1 ;  /* 0x000000040000795c */ /* 0x000fe20000300000 */
.L_x_97:
[----:B------:R-:W-:Y:S05]  /*17550*/  @P0 BRA `(.L_x_98) ;  /* 0x0000000000040947 */ /* 0x000fea0003800000 */
[----:B------:R-:W-:Y:S01]  /*17560*/  BPT.TRAP 0x1 ;  /* 0x000000040000795c */ /* 0x000fe20000300000 */
.L_x_98:
[----:B------:R-:W-:Y:S01]  /*17570*/  IMAD R5, R0, 0x4000, R5 ;  /* 0x0000400000057824 */ /* 0x000fe200078e0205 */
[----:B------:R-:W-:Y:S01]  /*17580*/  R2UR UR26, R8 ;  /* 0x00000000081a72ca */ /* 0x000fe200000e0000 */
[----:B------:R-:W-:Y:S01]  /*17590*/  ULDC.64 UR8, c[0x0][0x198] ;  /* 0x0000660000087ab9 */ /* 0x000fe20000000a00 */
[----:B------:R-:W-:Y:S01]  /*175a0*/  R2UR UR25, R4 ;  /* 0x00000000041972ca */ /* 0x000fe200000e0000 */
[----:B------:R-:W-:Y:S01]  /*175b0*/  UIADD3 UR8, UP0, UR8, 0x2f0, URZ ;  /* 0x000002f008087890 */ /* 0x000fe2000ff1e03f */
[----:B------:R-:W-:Y:S01]  /*175c0*/  R2UR UR16, R5 ;  /* 0x00000000051072ca */ /* 0x000fe200000e0000 */
[----:B------:R-:W-:Y:S01]  /*175d0*/  UMOV UR27, URZ ;  /* 0x0000003f001b7c82 */ /* 0x000fe20008000000 */
[----:B------:R-:W-:Y:S01]  /*175e0*/  UMOV UR12, 0x0 ;  /* 0x00000000000c7882 */ /* 0x000fe20000000000 */
[----:B------:R-:W-:Y:S01]  /*175f0*/  UIADD3.X UR9, URZ, UR9, URZ, UP0, !UPT ;  /* 0x000000093f097290 */ /* 0x000fe200087fe43f */
[----:B------:R-:W-:Y:S01]  /*17600*/  VIADD R0, R0, 0x1 ;  /* 0x0000000100007836 */ /* 0x000fe20000000000 */
[----:B------:R-:W-:Y:S01]  /*17610*/  UMOV UR13, 0x10000000 ;  /* 0x10000000000d7882 */ /* 0x000fe20000000000 */
[----:B------:R-:W-:Y:S01]  /*17620*/  UMOV UR28, UR20 ;  /* 0x00000014001c7c82 */ /* 0x000fe20008000000 */
[----:B------:R-:W-:Y:S01]  /*17630*/  UMOV UR29, UR21 ;  /* 0x00000015001d7c82 */ /* 0x000fe20008000000 */
[----:B------:R-:W-:Y:S01]  /*17640*/  UMOV UR19, UR27 ;  /* 0x0000001b00137c82 */ /* 0x000fe20008000000 */
[----:B------:R-:W-:Y:S01]  /*17650*/  USHF.L.U32 UR26, UR26, 0x8, URZ ;  /* 0x000000081a1a7899 */ /* 0x000fe2000800063f */
[----:B------:R-:W-:Y:S01]  /*17660*/  ISETP.NE.AND P4, PT, R0, 0x5, PT ;  /* 0x000000050000780c */ /* 0x000fe20003f85270 */
[----:B------:R-:W-:Y:S01]  /*17670*/  UIADD3 UR25, UR25, 0x16000, URZ ;  /* 0x0001600019197890 */ /* 0x000fe2000fffe03f */
[----:B------:R-:W-:Y:S01]  /*17680*/  VIADD R8, R8, 0x1 ;  /* 0x0000000108087836 */ /* 0x000fe20000000000 */
[----:B------:R-:W-:Y:S01]  /*17690*/  UIADD3 UR24, UR16, 0x2000, URZ ;  /* 0x0000200010187890 */ /* 0x000fe2000fffe03f */
[----:B------:R-:W-:Y:S01]  /*176a0*/  SEL R5, RZ, 0x1, P4 ;  /* 0x00000001ff057807 */ /* 0x000fe20002000000 */
[----:B------:R-:W-:Y:S01]  /*176b0*/  UIADD3 UR18, UR26, 0x80, URZ ;  /* 0x000000801a127890 */ /* 0x000fe2000fffe03f */
[----:B------:R-:W-:Y:S01]  /*176c0*/  SEL R0, R0, RZ, P4 ;  /* 0x000000ff00007207 */ /* 0x000fe20002000000 */
[----:B------:R-:W-:Y:S01]  /*176d0*/  UIADD3 UR16, UR16, 0x4000, URZ ;  /* 0x0000400010107890 */ /* 0x000fe2000fffe03f */
[----:B------:R-:W-:Y:S01]  /*176e0*/  LOP3.LUT R2, R2, R5, RZ, 0x3c, !PT ;  /* 0x0000000502027212 */ /* 0x000fe200078e3cff */
[----:B------:R-:W-:-:S03]  /*176f0*/  UMOV UR17, UR25 ;  /* 0x0000001900117c82 */ /* 0x000fc60008000000 */
[----:B------:R1:W-:Y:S04]  /*17700*/  UTMALDG.4D [UR24], [UR8], desc[UR12] ;  /* 0x00000c18080075b4 */ /* 0x0003e80008019000 */
[----:B------:R1:W-:Y:S02]  /*17710*/  UTMALDG.4D [UR16], [UR8], desc[UR12] ;  /* 0x00000c10080075b4 */ /* 0x0003e40008019000 */
[----:B-1----:R-:W-:Y:S01]  /*17720*/  NOP ;  /* 0x0000000000007918 */ /* 0x002fe20000000000 */
.L_x_95:
[----:B------:R-:W-:Y:S05]  /*17730*/  BSYNC B1 ;  /* 0x0000000000017941 */ /* 0x000fea0003800000 */
.L_x_94:
[C---:B------:R-:W-:Y:S01]  /*17740*/  ISETP.GT.AND P4, PT, R9.reuse, 0x4, PT ;  /* 0x000000040900780c */ /* 0x040fe20003f84270 */
[----:B------:R-:W-:-:S12]  /*17750*/  VIADD R9, R9, 0xfffffffe ;  /* 0xfffffffe09097836 */ /* 0x000fd80000000000 */
[----:B------:R-:W-:Y:S05]  /*17760*/  @P4 BRA `(.L_x_99) ;  /* 0xfffffff800a04947 */ /* 0x000fea000383ffff */
[----:B------:R-:W-:Y:S05]  /*17770*/  BSYNC B0 ;  /* 0x0000000000007941 */ /* 0x000fea0003800000 */
.L_x_88:
[----:B------:R-:W-:Y:S05]  /*17780*/  EXIT ;  /* 0x000000000000794d */ /* 0x000fea0003800000 */
.L_x_15:
[----:B-1----:R-:W-:-:S04]  /*17790*/  IMAD.U32 R4, RZ, RZ, UR9 ;  /* 0x00000009ff047e24 */ /* 0x002fc8000f8e00ff */
[----:B------:R1:W2:Y:S03]  /*177a0*/  SYNCS.PHASECHK.TRANS64.TRYWAIT P1, [R4+URZ+0x16050], R9 ;  /* 0x01605009040075a7 */ /* 0x0002a6000802017f */
[----:B--2---:R-:W-:Y:S05]  /*177b0*/  @!P1 NANOSLEEP.SYNCS 0x989680 ;  /* 0x009896800000995d */ /* 0x004fea0003900000 */
[----:B------:R-:W2:Y:S02]  /*177c0*/  @!P1 SYNCS.PHASECHK.TRANS64 P1, [R4+URZ+0x16050], R9 ;  /* 0x01605009040095a7 */ /* 0x000ea4000802007f */
[----:B--2---:R-:W-:Y:S05]  /*177d0*/  @!P1 BRA `(.L_x_15) ;  /* 0xfffffffc00ec9947 */ /* 0x004fea000383ffff */
[----:B------:R-:W-:Y:S05]  /*177e0*/  BRA `(.L_x_100) ;  /* 0xfffffe9400b07947 */ /* 0x000fea000383ffff */
.L_x_17:
[----:B--2---:R-:W-:-:S04]  /*177f0*/  IMAD.U32 R3, RZ, RZ, UR38 ;  /* 0x00000026ff037e24 */ /* 0x004fc8000f8e00ff */
[----:B------:R2:W3:Y:S03]  /*17800*/  SYNCS.PHASECHK.TRANS64.TRYWAIT P1, [R3+URZ+0x16000], R6 ;  /* 0x01600006030075a7 */ /* 0x0004e6000802017f */
[----:B---3--:R-:W-:Y:S05]  /*17810*/  @!P1 NANOSLEEP.SYNCS 0x989680 ;  /* 0x009896800000995d */ /* 0x008fea0003900000 */
[----:B------:R-:W3:Y:S02]  /*17820*/  @!P1 SYNCS.PHASECHK.TRANS64 P1, [R3+URZ+0x16000], R6 ;  /* 0x01600006030095a7 */ /* 0x000ee4000802007f */
[----:B---3--:R-:W-:Y:S05]  /*17830*/  @!P1 BRA `(.L_x_17) ;  /* 0xfffffffc00ec9947 */ /* 0x008fea000383ffff */
[----:B------:R-:W-:Y:S05]  /*17840*/  BRA `(.L_x_101) ;  /* 0xfffffe9400bc7947 */ /* 0x000fea000383ffff */
.L_x_18:
[----:B-1----:R-:W-:-:S04]  /*17850*/  IMAD.U32 R4, RZ, RZ, UR15 ;  /* 0x0000000fff047e24 */ /* 0x002fc8000f8e00ff */
[----:B------:R1:W2:Y:S03]  /*17860*/  SYNCS.PHASECHK.TRANS64.TRYWAIT P1, [R4+URZ+-0x8], R3 ;  /* 0xfffff803040075a7 */ /* 0x0002a6000802017f */
[----:B--2---:R-:W-:Y:S05]  /*17870*/  @!P1 NANOSLEEP.SYNCS 0x989680 ;  /* 0x009896800000995d */ /* 0x004fea0003900000 */
[----:B------:R-:W2:Y:S02]  /*17880*/  @!P1 SYNCS.PHASECHK.TRANS64 P1, [R4+URZ+-0x8], R3 ;  /* 0xfffff803040095a7 */ /* 0x000ea4000802007f */
[----:B--2---:R-:W-:Y:S05]  /*17890*/  @!P1 BRA `(.L_x_18) ;  /* 0xfffffffc00ec9947 */ /* 0x004fea000383ffff */
[----:B------:R-:W-:Y:S05]  /*178a0*/  BRA `(.L_x_102) ;  /* 0xfffffe9400b87947 */ /* 0x000fea000383ffff */
.L_x_20:
[----:B-1----:R-:W-:-:S04]  /*178b0*/  IMAD.U32 R17, RZ, RZ, UR38 ;  /* 0x00000026ff117e24 */ /* 0x002fc8000f8e00ff */
[----:B------:R1:W2:Y:S03]  /*178c0*/  SYNCS.PHASECHK.TRANS64.TRYWAIT P1, [R17+URZ+0x16008], R6 ;  /* 0x01600806110075a7 */ /* 0x0002a6000802017f */
[----:B--2---:R-:W-:Y:S05]  /*178d0*/  @!P1 NANOSLEEP.SYNCS 0x989680 ;  /* 0x009896800000995d */ /* 0x004fea0003900000 */
[----:B------:R-:W2:Y:S02]  /*178e0*/  @!P1 SYNCS.PHASECHK.TRANS64 P1, [R17+URZ+0x16008], R6 ;  /* 0x01600806110095a7 */ /* 0x000ea4000802007f */
[----:B--2---:R-:W-:Y:S05]  /*178f0*/  @!P1 BRA `(.L_x_20) ;  /* 0xfffffffc00ec9947 */ /* 0x004fea000383ffff */
[----:B------:R-:W-:Y:S05]  /*17900*/  BRA `(.L_x_103) ;  /* 0xffffff0000287947 */ /* 0x000fea000383ffff */
.L_x_25:
[----:B-1----:R-:W-:-:S04]  /*17910*/  IMAD.U32 R10, RZ, RZ, UR6 ;  /* 0x00000006ff0a7e24 */ /* 0x002fc8000f8e00ff */
[----:B------:R1:W2:Y:S03]  /*17920*/  SYNCS.PHASECHK.TRANS64.TRYWAIT P2, [R10+URZ+0x16000], R9 ;  /* 0x016000090a0075a7 */ /* 0x0002a6000804017f */
[----:B--2---:R-:W-:Y:S05]  /*17930*/  @!P2 NANOSLEEP.SYNCS 0x989680 ;  /* 0x009896800000a95d */ /* 0x004fea0003900000 */
[----:B------:R-:W2:Y:S02]  /*17940*/  @!P2 SYNCS.PHASECHK.TRANS64 P2, [R10+URZ+0x16000], R9 ;  /* 0x016000090a00a5a7 */ /* 0x000ea4000804007f */
[----:B--2---:R-:W-:Y:S05]  /*17950*/  @!P2 BRA `(.L_x_25) ;  /* 0xfffffffc00eca947 */ /* 0x004fea000383ffff */
[----:B------:R-:W-:Y:S05]  /*17960*/  BRA `(.L_x_104) ;  /* 0xffffff0400247947 */ /* 0x000fea000383ffff */
.L_x_29:
[----:B-1----:R-:W-:-:S04]  /*17970*/  IMAD.U32 R16, RZ, RZ, UR6 ;  /* 0x00000006ff107e24 */ /* 0x002fc8000f8e00ff */
[----:B------:R1:W2:Y:S03]  /*17980*/  SYNCS.PHASECHK.TRANS64.TRYWAIT P2, [R16+URZ+0x16000], R17 ;  /* 0x01600011100075a7 */ /* 0x0002a6000804017f */
[----:B--2---:R-:W-:Y:S05]  /*17990*/  @!P2 NANOSLEEP.SYNCS 0x989680 ;  /* 0x009896800000a95d */ /* 0x004fea0003900000 */
[----:B------:R-:W2:Y:S02]  /*179a0*/  @!P2 SYNCS.PHASECHK.TRANS64 P2, [R16+URZ+0x16000], R17 ;  /* 0x016000111000a5a7 */ /* 0x000ea4000804007f */
[----:B--2---:R-:W-:Y:S05]  /*179b0*/  @!P2 BRA `(.L_x_29) ;  /* 0xfffffffc00eca947 */ /* 0x004fea000383ffff */
[----:B------:R-:W-:Y:S05]  /*179c0*/  BRA `(.L_x_28) ;  /* 0xffffff5c00f07947 */ /* 0x000fea000383ffff */
.L_x_37:
[----:B-1----:R-:W-:-:S04]  /*179d0*/  IMAD.U32 R16, RZ, RZ, UR6 ;  /* 0x00000006ff107e24 */ /* 0x002fc8000f8e00ff */
[----:B------:R1:W2:Y:S03]  /*179e0*/  SYNCS.PHASECHK.TRANS64.TRYWAIT P2, [R16+URZ+0x16000], R9 ;  /* 0x01600009100075a7 */ /* 0x0002a6000804017f */
[----:B--2---:R-:W-:Y:S05]  /*179f0*/  @!P2 NANOSLEEP.SYNCS 0x989680 ;  /* 0x009896800000a95d */ /* 0x004fea0003900000 */
[----:B------:R-:W2:Y:S02]  /*17a00*/  @!P2 SYNCS.PHASECHK.TRANS64 P2, [R16+URZ+0x16000], R9 ;  /* 0x016000091000a5a7 */ /* 0x000ea4000804007f */
[----:B--2---:R-:W-:Y:S05]  /*17a10*/  @!P2 BRA `(.L_x_37) ;  /* 0xfffffffc00eca947 */ /* 0x004fea000383ffff */
[----:B------:R-:W-:Y:S05]  /*17a20*/  BRA `(.L_x_105) ;  /* 0xffffff6400287947 */ /* 0x000fea000383ffff */
.L_x_41:
[----:B-1----:R-:W-:-:S04]  /*17a30*/  IMAD.U32 R13, RZ, RZ, UR6 ;  /* 0x00000006ff0d7e24 */ /* 0x002fc8000f8e00ff */
[----:B------:R1:W2:Y:S03]  /*17a40*/  SYNCS.PHASECHK.TRANS64.TRYWAIT P2, [R13+URZ+0x16000], R20 ;  /* 0x016000140d0075a7 */ /* 0x0002a6000804017f */
[----:B--2---:R-:W-:Y:S05]  /*17a50*/  @!P2 NANOSLEEP.SYNCS 0x989680 ;  /* 0x009896800000a95d */ /* 0x004fea0003900000 */
[----:B------:R-:W2:Y:S02]  /*17a60*/  @!P2 SYNCS.PHASECHK.TRANS64 P2, [R13+URZ+0x16000], R20 ;  /* 0x016000140d00a5a7 */ /* 0x000ea4000804007f */
[----:B--2---:R-:W-:Y:S05]  /*17a70*/  @!P2 BRA `(.L_x_41) ;  /* 0xfffffffc00eca947 */ /* 0x004fea000383ffff */
[----:B------:R-:W-:Y:S05]  /*17a80*/  BRA `(.L_x_40) ;  /* 0xffffffd000587947 */ /* 0x000fea000383ffff */
.L_x_57:
[----:B-1----:R-:W-:-:S04]  /*17a90*/  IMAD.U32 R3, RZ, RZ, UR15 ;  /* 0x0000000fff037e24 */ /* 0x002fc8000f8e00ff */
[----:B------:R1:W2:Y:S03]  /*17aa0*/  SYNCS.PHASECHK.TRANS64.TRYWAIT P0, [R3+URZ+0x8], R0 ;  /* 0x00000800030075a7 */ /* 0x0002a6000800017f */
[----:B--2---:R-:W-:Y:S05]  /*17ab0*/  @!P0 NANOSLEEP.SYNCS 0x989680 ;  /* 0x009896800000895d */ /* 0x004fea0003900000 */
[----:B------:R-:W2:Y:S02]  /*17ac0*/  @!P0 SYNCS.PHASECHK.TRANS64 P0, [R3+URZ+0x8], R0 ;  /* 0x00000800030085a7 */ /* 0x000ea4000800007f */
[----:B--2---:R-:W-:Y:S05]  /*17ad0*/  @!P0 BRA `(.L_x_57) ;  /* 0xfffffffc00ec8947 */ /* 0x004fea000383ffff */
[----:B------:R-:W-:Y:S05]  /*17ae0*/  BRA `(.L_x_106) ;  /* 0xffffffdc00587947 */ /* 0x000fea000383ffff */
.L_x_70:
[----:B-1----:R1:W2:Y:S02]  /*17af0*/  SYNCS.PHASECHK.TRANS64.TRYWAIT P0, [R4+URZ+0x16060], R3 ;  /* 0x01606003040075a7 */ /* 0x0022a4000800017f */
[----:B--2---:R-:W-:Y:S05]  /*17b00*/  @!P0 NANOSLEEP.SYNCS 0x989680 ;  /* 0x009896800000895d */ /* 0x004fea0003900000 */
[----:B------:R-:W2:Y:S02]  /*17b10*/  @!P0 SYNCS.PHASECHK.TRANS64 P0, [R4+URZ+0x16060], R3 ;  /* 0x01606003040085a7 */ /* 0x000ea4000800007f */
[----:B--2---:R-:W-:Y:S05]  /*17b20*/  @!P0 BRA `(.L_x_70) ;  /* 0xfffffffc00f08947 */ /* 0x004fea000383ffff */
[----:B------:R-:W-:Y:S05]  /*17b30*/  BRA `(.L_x_107) ;  /* 0xffffffec00307947 */ /* 0x000fea000383ffff */
.L_x_75:
[----:B-1----:R1:W2:Y:S02]  /*17b40*/  SYNCS.PHASECHK.TRANS64.TRYWAIT P0, [R5+URZ+0x16028], R0 ;  /* 0x01602800050075a7 */ /* 0x0022a4000800017f */
[----:B--2---:R-:W-:Y:S05]  /*17b50*/  @!P0 NANOSLEEP.SYNCS 0x989680 ;  /* 0x009896800000895d */ /* 0x004fea0003900000 */
[----:B------:R-:W2:Y:S02]  /*17b60*/  @!P0 SYNCS.PHASECHK.TRANS64 P0, [R5+URZ+0x16028], R0 ;  /* 0x01602800050085a7 */ /* 0x000ea4000800007f */
[----:B--2---:R-:W-:Y:S05]  /*17b70*/  @!P0 BRA `(.L_x_75) ;  /* 0xfffffffc00f08947 */ /* 0x004fea000383ffff */
[----:B------:R-:W-:Y:S05]  /*17b80*/  BRA `(.L_x_108) ;  /* 0xffffffec00b07947 */ /* 0x000fea000383ffff */
.L_x_80:
[----:B-1----:R1:W2:Y:S02]  /*17b90*/  SYNCS.PHASECHK.TRANS64.TRYWAIT P0, [R4+URZ+0x16060], R5 ;  /* 0x01606005040075a7 */ /* 0x0022a4000800017f */
[----:B--2---:R-:W-:Y:S05]  /*17ba0*/  @!P0 NANOSLEEP.SYNCS 0x989680 ;  /* 0x009896800000895d */ /* 0x004fea0003900000 */
[----:B------:R-:W2:Y:S02]  /*17bb0*/  @!P0 SYNCS.PHASECHK.TRANS64 P0, [R4+URZ+0x16060], R5 ;  /* 0x01606005040085a7 */ /* 0x000ea4000800007f */
[----:B--2---:R-:W-:Y:S05]  /*17bc0*/  @!P0 BRA `(.L_x_80) ;  /* 0xfffffffc00f08947 */ /* 0x004fea000383ffff */
[----:B------:R-:W-:Y:S05]  /*17bd0*/  BRA `(.L_x_109) ;  /* 0xfffffff0002c7947 */ /* 0x000fea000383ffff */
.L_x_85:
[----:B-1----:R1:W2:Y:S02]  /*17be0*/  SYNCS.PHASECHK.TRANS64.TRYWAIT P0, [R3+URZ+0x16028], R4 ;  /* 0x01602804030075a7 */ /* 0x0022a4000800017f */
[----:B--2---:R-:W-:Y:S05]  /*17bf0*/  @!P0 NANOSLEEP.SYNCS 0x989680 ;  /* 0x009896800000895d */ /* 0x004fea0003900000 */
[----:B------:R-:W2:Y:S02]  /*17c00*/  @!P0 SYNCS.PHASECHK.TRANS64 P0, [R3+URZ+0x16028], R4 ;  /* 0x01602804030085a7 */ /* 0x000ea4000800007f */
[----:B--2---:R-:W-:Y:S05]  /*17c10*/  @!P0 BRA `(.L_x_85) ;  /* 0xfffffffc00f08947 */ /* 0x004fea000383ffff */
[----:B------:R-:W-:Y:S05]  /*17c20*/  BRA `(.L_x_110) ;  /* 0xfffffff000b47947 */ /* 0x000fea000383ffff */
.L_x_91:
[----:B-1----:R1:W2:Y:S02]  /*17c30*/  SYNCS.PHASECHK.TRANS64.TRYWAIT P4, [R7+URZ+0x16028], R4 ;  /* 0x01602804070075a7 */ /* 0x0022a4000808017f */
[----:B--2---:R-:W-:Y:S05]  /*17c40*/  @!P4 NANOSLEEP.SYNCS 0x989680 ;  /* 0x009896800000c95d */ /* 0x004fea0003900000 */
[----:B------:R-:W2:Y:S02]  /*17c50*/  @!P4 SYNCS.PHASECHK.TRANS64 P4, [R7+URZ+0x16028], R4 ;  /* 0x016028040700c5a7 */ /* 0x000ea4000808007f */
[----:B--2---:R-:W-:Y:S05]  /*17c60*/  @!P4 BRA `(.L_x_91) ;  /* 0xfffffffc00f0c947 */ /* 0x004fea000383ffff */
[----:B------:R-:W-:Y:S05]  /*17c70*/  BRA `(.L_x_111) ;  /* 0xfffffff400807947 */ /* 0x000fea000383ffff */
.L_x_96:
[----:B-1----:R1:W2:Y:S02]  /*17c80*/  SYNCS.PHASECHK.TRANS64.TRYWAIT P4, [R4+URZ+0x16028], R7 ;  /* 0x01602807040075a7 */ /* 0x0022a4000808017f */
[----:B--2---:R-:W-:Y:S05]  /*17c90*/  @!P4 NANOSLEEP.SYNCS 0x989680 ;  /* 0x009896800000c95d */ /* 0x004fea0003900000 */
[----:B------:R-:W2:Y:S02]  /*17ca0*/  @!P4 SYNCS.PHASECHK.TRANS64 P4, [R4+URZ+0x16028], R7 ;  /* 0x016028070400c5a7 */ /* 0x000ea4000808007f */
[----:B--2---:R-:W-:Y:S05]  /*17cb0*/  @!P4 BRA `(.L_x_96) ;  /* 0xfffffffc00f0c947 */ /* 0x004fea000383ffff */
[----:B------:R-:W-:Y:S05]  /*17cc0*/  BRA `(.L_x_112) ;  /* 0xfffffff800087947 */ /* 0x000fea000383ffff */
        .weak           $__internal_0_$__cuda_sm20_rcp_rn_f32_slowpath
        .type           $__internal_0_$__cuda_sm20_rcp_rn_f32_slowpath,@function
        .size           $__internal_0_$__cuda_sm20_rcp_rn_f32_slowpath,(.L_x_118 - $__internal_0_$__cuda_sm20_rcp_rn_f32_slowpath)
$__internal_0_$__cuda_sm20_rcp_rn_f32_slowpath:
[----:B------:R-:W-:Y:S01]  /*17cd0*/  IMAD.SHL.U32 R0, R2, 0x2, RZ ;  /* 0x0000000202007824 */ /* 0x000fe200078e00ff */
[----:B------:R-:W-:Y:S04]  /*17ce0*/  BSSY B2, `(.L_x_113) ;  /* 0x0000030000027945 */ /* 0x000fe80003800000 */
[----:B------:R-:W-:-:S04]  /*17cf0*/  SHF.R.U32.HI R18, RZ, 0x18, R0 ;  /* 0x00000018ff127819 */ /* 0x000fc80000011600 */
[----:B------:R-:W-:-:S13]  /*17d00*/  ISETP.NE.U32.AND P0, PT, R18, RZ, PT ;  /* 0x000000ff1200720c */ /* 0x000fda0003f05070 */
[----:B------:R-:W-:Y:S05]  /*17d10*/  @P0 BRA `(.L_x_114) ;  /* 0x0000000000280947 */ /* 0x000fea0003800000 */
[----:B------:R-:W-:-:S05]  /*17d20*/  IMAD.SHL.U32 R0, R2, 0x2, RZ ;  /* 0x0000000202007824 */ /* 0x000fca00078e00ff */
[----:B------:R-:W-:-:S13]  /*17d30*/  ISETP.NE.AND P0, PT, R0, RZ, PT ;  /* 0x000000ff0000720c */ /* 0x000fda0003f05270 */
[----:B------:R-:W-:Y:S01]  /*17d40*/  @P0 FFMA R8, R2, 1.84467440737095516160e+19, RZ ;  /* 0x5f80000002080823 */ /* 0x000fe200000000ff */
[----:B------:R-:W-:Y:S08]  /*17d50*/  @!P0 MUFU.RCP R3, R2 ;  /* 0x0000000200038308 */ /* 0x000ff00000001000 */
[----:B------:R-:W1:Y:S02]  /*17d60*/  @P0 MUFU.RCP R13, R8 ;  /* 0x00000008000d0308 */ /* 0x000e640000001000 */
[----:B-1----:R-:W-:-:S04]  /*17d70*/  @P0 FFMA R0, R8, R13, -1 ;  /* 0xbf80000008000423 */ /* 0x002fc8000000000d */
[----:B------:R-:W-:-:S04]  /*17d80*/  @P0 FADD.FTZ R0, -R0, -RZ ;  /* 0x800000ff00000221 */ /* 0x000fc80000010100 */
[----:B------:R-:W-:-:S04]  /*17d90*/  @P0 FFMA R0, R13, R0, R13 ;  /* 0x000000000d000223 */ /* 0x000fc8000000000d */
[----:B------:R-:W-:Y:S01]  /*17da0*/  @P0 FFMA R3, R0, 1.84467440737095516160e+19, RZ ;  /* 0x5f80000000030823 */ /* 0x000fe200000000ff */
[----:B------:R-:W-:Y:S06]  /*17db0*/  BRA `(.L_x_115) ;  /* 0x0000000000887947 */ /* 0x000fec0003800000 */
.L_x_114:
[----:B------:R-:W-:-:S05]  /*17dc0*/  VIADD R19, R18, 0xffffff03 ;  /* 0xffffff0312137836 */ /* 0x000fca0000000000 */
[----:B------:R-:W-:-:S13]  /*17dd0*/  ISETP.GT.U32.AND P0, PT, R19, 0x1, PT ;  /* 0x000000011300780c */ /* 0x000fda0003f04070 */
[----:B------:R-:W-:Y:S05]  /*17de0*/  @P0 BRA `(.L_x_116) ;  /* 0x0000000000780947 */ /* 0x000fea0003800000 */
[----:B------:R-:W-:Y:S01]  /*17df0*/  LOP3.LUT R0, R2, 0x7fffff, RZ, 0xc0, !PT ;  /* 0x007fffff02007812 */ /* 0x000fe200078ec0ff */
[----:B------:R-:W-:-:S03]  /*17e00*/  IMAD.MOV.U32 R12, RZ, RZ, 0x3 ;  /* 0x00000003ff0c7424 */ /* 0x000fc600078e00ff */
[----:B------:R-:W-:Y:S02]  /*17e10*/  LOP3.LUT R0, R0, 0x3f800000, RZ, 0xfc, !PT ;  /* 0x3f80000000007812 */ /* 0x000fe400078efcff */
[----:B------:R-:W-:Y:S02]  /*17e20*/  SHF.L.U32 R12, R12, R19, RZ ;  /* 0x000000130c0c7219 */ /* 0x000fe400000006ff */
[----:B------:R-:W1:Y:S02]  /*17e30*/  MUFU.RCP R3, R0 ;  /* 0x0000000000037308 */ /* 0x000e640000001000 */
[----:B-1----:R-:W-:-:S04]  /*17e40*/  FFMA R8, R0, R3, -1 ;  /* 0xbf80000000087423 */ /* 0x002fc80000000003 */
[----:B------:R-:W-:-:S04]  /*17e50*/  FADD.FTZ R8, -R8, -RZ ;  /* 0x800000ff08087221 */ /* 0x000fc80000010100 */
[CCC-:B------:R-:W-:Y:S01]  /*17e60*/  FFMA.RM R10, R3.reuse, R8.reuse, R3.reuse ;  /* 0x00000008030a7223 */ /* 0x1c0fe20000004003 */
[----:B------:R-:W-:-:S04]  /*17e70*/  FFMA.RP R13, R3, R8, R3 ;  /* 0x00000008030d7223 */ /* 0x000fc80000008003 */
[C---:B------:R-:W-:Y:S02]  /*17e80*/  LOP3.LUT R3, R10.reuse, 0x7fffff, RZ, 0xc0, !PT ;  /* 0x007fffff0a037812 */ /* 0x040fe400078ec0ff */
[----:B------:R-:W-:Y:S02]  /*17e90*/  FSETP.NEU.FTZ.AND P0, PT, R10, R13, PT ;  /* 0x0000000d0a00720b */ /* 0x000fe40003f1d000 */
[----:B------:R-:W-:Y:S02]  /*17ea0*/  LOP3.LUT R3, R3, 0x800000, RZ, 0xfc, !PT ;  /* 0x0080000003037812 */ /* 0x000fe400078efcff */
[----:B------:R-:W-:Y:S02]  /*17eb0*/  SEL R8, RZ, 0xffffffff, !P0 ;  /* 0xffffffffff087807 */ /* 0x000fe40004000000 */
[----:B------:R-:W-:-:S03]  /*17ec0*/  LOP3.LUT R12, R12, R3, RZ, 0xc0, !PT ;  /* 0x000000030c0c7212 */ /* 0x000fc600078ec0ff */
[----:B------:R-:W-:Y:S01]  /*17ed0*/  IMAD.MOV R8, RZ, RZ, -R8 ;  /* 0x000000ffff087224 */ /* 0x000fe200078e0a08 */
[----:B------:R-:W-:-:S04]  /*17ee0*/  SHF.R.U32.HI R12, RZ, R19, R12 ;  /* 0x00000013ff0c7219 */ /* 0x000fc8000001160c */
[----:B------:R-:W-:Y:S02]  /*17ef0*/  LOP3.LUT P1, RZ, R8, R19, R3, 0xf8, !PT ;  /* 0x0000001308ff7212 */ /* 0x000fe4000782f803 */
[C---:B------:R-:W-:Y:S02]  /*17f00*/  LOP3.LUT P0, RZ, R12.reuse, 0x1, RZ, 0xc0, !PT ;  /* 0x000000010cff7812 */ /* 0x040fe4000780c0ff */
[----:B------:R-:W-:-:S04]  /*17f10*/  LOP3.LUT P2, RZ, R12, 0x2, RZ, 0xc0, !PT ;  /* 0x000000020cff7812 */ /* 0x000fc8000784c0ff */
[----:B------:R-:W-:Y:S02]  /*17f20*/  PLOP3.LUT P0, PT, P0, P1, P2, 0xe0, 0x0 ;  /* 0x000000000000781c */ /* 0x000fe40000703c20 */
[----:B------:R-:W-:Y:S02]  /*17f30*/  LOP3.LUT P1, RZ, R2, 0x7fffff, RZ, 0xc0, !PT ;  /* 0x007fffff02ff7812 */ /* 0x000fe4000782c0ff */
[----:B------:R-:W-:-:S05]  /*17f40*/  SEL R0, RZ, 0x1, !P0 ;  /* 0x00000001ff007807 */ /* 0x000fca0004000000 */
[----:B------:R-:W-:-:S05]  /*17f50*/  IMAD.MOV R0, RZ, RZ, -R0 ;  /* 0x000000ffff007224 */ /* 0x000fca00078e0a00 */
[----:B------:R-:W-:Y:S01]  /*17f60*/  ISETP.GE.AND P0, PT, R0, RZ, PT ;  /* 0x000000ff0000720c */ /* 0x000fe20003f06270 */
[----:B------:R-:W-:-:S05]  /*17f70*/  VIADD R0, R18, 0xffffff04 ;  /* 0xffffff0412007836 */ /* 0x000fca0000000000 */
[----:B------:R-:W-:-:S07]  /*17f80*/  SHF.R.U32.HI R3, RZ, R0, R3 ;  /* 0x00000000ff037219 */ /* 0x000fce0000011603 */
[----:B------:R-:W-:-:S04]  /*17f90*/  @!P0 VIADD R3, R3, 0x1 ;  /* 0x0000000103038836 */ /* 0x000fc80000000000 */
[----:B------:R-:W-:-:S05]  /*17fa0*/  @!P1 IMAD.SHL.U32 R3, R3, 0x2, RZ ;  /* 0x0000000203039824 */ /* 0x000fca00078e00ff */
[----:B------:R-:W-:Y:S01]  /*17fb0*/  LOP3.LUT R3, R3, 0x80000000, R2, 0xf8, !PT ;  /* 0x8000000003037812 */ /* 0x000fe200078ef802 */
[----:B------:R-:W-:Y:S06]  /*17fc0*/  BRA `(.L_x_115) ;  /* 0x0000000000047947 */ /* 0x000fec0003800000 */
.L_x_116:
[----:B------:R1:W2:Y:S02]  /*17fd0*/  MUFU.RCP R3, R2 ;  /* 0x0000000200037308 */ /* 0x0002a40000001000 */
.L_x_115:
[----:B------:R-:W-:Y:S05]  /*17fe0*/  BSYNC B2 ;  /* 0x0000000000027941 */ /* 0x000fea0003800000 */
.L_x_113:
[----:B--2---:R-:W-:Y:S02]  /*17ff0*/  IMAD.MOV.U32 R0, RZ, RZ, R3 ;  /* 0x000000ffff007224 */ /* 0x004fe400078e0003 */
[----:B-1----:R-:W-:Y:S02]  /*18000*/  IMAD.MOV.U32 R2, RZ, RZ, R14 ;  /* 0x000000ffff027224 */ /* 0x002fe400078e000e */
[----:B------:R-:W-:-:S04]  /*18010*/  IMAD.MOV.U32 R3, RZ, RZ, 0x0 ;  /* 0x00000000ff037424 */ /* 0x000fc800078e00ff */
[----:B------:R-:W-:Y:S05]  /*18020*/  RET.REL.NODEC R2 `(_ZN7cutlass13device_kernelINS_4fmha6kernel28FmhaKernelTmaWarpSpecializedINS1_10collective30FmhaMainloopTmaWarpSpecializedINS_12float_e4m3_tEffN4cute5tupleIJNS7_1CILi128EEENS9_ILi256EEENS9_ILi64EEEEEENS8_IJiNS9_ILi1EEENS8_IJiiEEEEEESG_NS8_IJSE_iSF_EEENS4_12CausalFusionEJEEENS4_15FmhaFwdEpilogueIS6_fNS8_IJSC_SC_SB_EEEEENS2_23IndividualTileSchedulerEJEEEEEvNT_6ParamsE) ;  /* 0xfffffe7c02f47950 */ /* 0x000fea0003c3ffff */
.L_x_117:
[----:B------:R-:W-:-:S00]  /*18030*/  BRA `(.L_x_117) ;  /* 0xfffffffc00fc7947 */ /* 0x000fc0000383ffff */
[----:B------:R-:W-:-:S00]  /*18040*/  NOP ;  /* 0x0000000000007918 */ /* 0x000fc00000000000 */
        /* <DEDUP_REMOVED lines=11> */
.L_x_118:


//--------------------- .nv.global.init           --------------------------
	.section	.nv.global.init,"aw",@progbits
.nv.global.init:
	.type		$str$24,@object
	.size		$str$24,($str$25 - $str$24)
$str$24:
        /*0000*/ 	.byte	0x28, 0x61, 0x64, 0x64, 0x72, 0x65, 0x73, 0x73, 0x20, 0x26, 0x20, 0x6d, 0x61, 0x73, 0x6b, 0x29
        /*0010*/ 	.byte	0x20, 0x3d, 0x3d, 0x20, 0x30, 0x00
	.type		$str$25,@object
	.size		$str$25,(__unnamed_1 - $str$25)
$str$25:
        /*0016*/ 	.byte	0x2f, 0x74, 0x6d, 0x70, 0x2f, 0x63, 0x75, 0x74, 0x6c, 0x61, 0x73, 0x73, 0x5f, 0x73, 0x77, 0x65
        /*0026*/ 	.byte	0x65, 0x70, 0x5f, 0x73, 0x72, 0x63, 0x2f, 0x69, 0x6e, 0x63, 0x6c, 0x75, 0x64, 0x65, 0x2f, 0x63
        /*0036*/ 	.byte	0x75, 0x74, 0x65, 0x2f, 0x70, 0x6f, 0x69, 0x6e, 0x74, 0x65, 0x72, 0x5f, 0x66, 0x6c, 0x61, 0x67
        /*0046*/ 	.byte	0x67, 0x65, 0x64, 0x2e, 0x68, 0x70, 0x70, 0x00
	.type		__unnamed_1,@object
	.size		__unnamed_1,(.L_0 - __unnamed_1)
__unnamed_1:
        /*004e*/ 	.byte	0x61, 0x75, 0x74, 0x6f, 0x20, 0x63, 0x75, 0x74, 0x65, 0x3a, 0x3a, 0x61, 0x73, 0x5f, 0x70, 0x6f
        /* <DEDUP_REMOVED lines=27> */
        /*020e*/ 	.byte	0x43, 0x3c, 0x30, 0x3e, 0x3e, 0x3e, 0x3e, 0x3e, 0x5d, 0x00
.L_0:


//--------------------- .nv.shared._ZN7cutlass13device_kernelINS_4fmha6kernel28FmhaKernelTmaWarpSpecializedINS1_10collective30FmhaMainloopTmaWarpSpecializedINS_12float_e4m3_tEffN4cute5tupleIJNS7_1CILi128EEENS9_ILi256EEENS9_ILi64EEEEEENS8_IJiNS9_ILi1EEENS8_IJiiEEEEEESG_NS8_IJSE_iSF_EEENS4_12CausalFusionEJEEENS4_15FmhaFwdEpilogueIS6_fNS8_IJSC_SC_SB_EEEEENS2_23IndividualTileSchedulerEJEEEEEvNT_6ParamsE --------------------------
	.section	.nv.shared._ZN7cutlass13device_kernelINS_4fmha6kernel28FmhaKernelTmaWarpSpecializedINS1_10collective30FmhaMainloopTmaWarpSpecializedINS_12float_e4m3_tEffN4cute5tupleIJNS7_1CILi128EEENS9_ILi256EEENS9_ILi64EEEEEENS8_IJiNS9_ILi1EEENS8_IJiiEEEEEESG_NS8_IJSE_iSF_EEENS4_12CausalFusionEJEEENS4_15FmhaFwdEpilogueIS6_fNS8_IJSC_SC_SB_EEEEENS2_23IndividualTileSchedulerEJEEEEEvNT_6ParamsE,"aw",@nobits
	.sectionflags	@""
	.align	16
	.zero		1024


//--------------------- .nv.shared.reserved.0     --------------------------
	.section	.nv.shared.reserved.0,"aw",@nobits
	.weak		__nv_reservedSMEM_offset_0_alias
	.size		__nv_reservedSMEM_offset_0_alias, 0, 0
	.other		__nv_reservedSMEM_offset_0_alias,@"STO_CUDA_RESERVED_SHARED STV_DEFAULT"
__nv_reservedSMEM_offset_0_alias:
	.zero		0


//--------------------- .nv.global                --------------------------
	.section	.nv.global,"aw",@nobits
.nv.global:
	.type		_ZN39_INTERNAL_b1f0c34e_4_k_cu_5d4bea1a_29384cute1_E,@object
	.size		_ZN39_INTERNAL_b1f0c34e_4_k_cu_5d4bea1a_29384cute1_E,(_ZN39_INTERNAL_b1f0c34e_4_k_cu_5d4bea1a_29384cuda3std3__45__cpo6cbeginE - _ZN39_INTERNAL_b1f0c34e_4_k_cu_5d4bea1a_29384cute1_E)
_ZN39_INTERNAL_b1f0c34e_4_k_cu_5d4bea1a_29384cute1_E:
	.zero		1
	.type		_ZN39_INTERNAL_b1f0c34e_4_k_cu_5d4bea1a_29384cuda3std3__45__cpo6cbeginE,@object
	.size		_ZN39_INTERNAL_b1f0c34e_4_k_cu_5d4bea1a_29384cuda3std3__45__cpo6cbeginE,(_ZN39_INTERNAL_b1f0c34e_4_k_cu_5d4bea1a_29384cuda3std3__48in_placeE - _ZN39_INTERNAL_b1f0c34e_4_k_cu_5d4bea1a_29384cuda3std3__45__cpo6cbeginE)
_ZN39_INTERNAL_b1f0c34e_4_k_cu_5d4bea1a_29384cuda3std3__45__cpo6cbeginE:
	.zero		1
	.type		_ZN39_INTERNAL_b1f0c34e_4_k_cu_5d4bea1a_29384cuda3std3__48in_placeE,@object
	.size		_ZN39_INTERNAL_b1f0c34e_4_k_cu_5d4bea1a_29384cuda3std3__48in_placeE,(_ZN39_INTERNAL_b1f0c34e_4_k_cu_5d4bea1a_29384cuda3std6ranges3__45__cpo9iter_moveE - _ZN39_INTERNAL_b1f0c34e_4_k_cu_5d4bea1a_29384cuda3std3__48in_placeE)
_ZN39_INTERNAL_b1f0c34e_4_k_cu_5d4bea1a_29384cuda3std3__48in_placeE:
	.zero		1
	.type		_ZN39_INTERNAL_b1f0c34e_4_k_cu_5d4bea1a_29384cuda3std6ranges3__45__cpo9iter_moveE,@object
	.size		_ZN39_INTERNAL_b1f0c34e_4_k_cu_5d4bea1a_29384cuda3std6ranges3__45__cpo9iter_moveE,(_ZN39_INTERNAL_b1f0c34e_4_k_cu_5d4bea1a_29384cuda3std3__45__cpo5beginE - _ZN39_INTERNAL_b1f0c34e_4_k_cu_5d4bea1a_29384cuda3std6ranges3__45__cpo9iter_moveE)
_ZN39_INTERNAL_b1f0c34e_4_k_cu_5d4bea1a_29384cuda3std6ranges3__45__cpo9iter_moveE:
	.zero		1
	.type		_ZN39_INTERNAL_b1f0c34e_4_k_cu_5d4bea1a_29384cuda3std3__45__cpo5beginE,@object
	.size		_ZN39_INTERNAL_b1f0c34e_4_k_cu_5d4bea1a_29384cuda3std3__45__cpo5beginE,(_ZN39_INTERNAL_b1f0c34e_4_k_cu_5d4bea1a_29384cuda3std3__441_GLOBAL__N__b1f0c34e_4_k_cu_5d4bea1a_29386ignoreE - _ZN39_INTERNAL_b1f0c34e_4_k_cu_5d4bea1a_29384cuda3std3__45__cpo5beginE)
_ZN39_INTERNAL_b1f0c34e_4_k_cu_5d4bea1a_29384cuda3std3__45__cpo5beginE:
	.zero		1
	.type		_ZN39_INTERNAL_b1f0c34e_4_k_cu_5d4bea1a_29384cuda3std3__441_GLOBAL__N__b1f0c34e_4_k_cu_5d4bea1a_29386ignoreE,@object
	.size		_ZN39_INTERNAL_b1f0c34e_4_k_cu_5d4bea1a_29384cuda3std3__441_GLOBAL__N__b1f0c34e_4_k_cu_5d4bea1a_29386ignoreE,(_ZN39_INTERNAL_b1f0c34e_4_k_cu_5d4bea1a_29384cute7productE - _ZN39_INTERNAL_b1f0c34e_4_k_cu_5d4bea1a_29384cuda3std3__441_GLOBAL__N__b1f0c34e_4_k_cu_5d4bea1a_29386ignoreE)
_ZN39_INTERNAL_b1f0c34e_4_k_cu_5d4bea1a_29384cuda3std3__441_GLOBAL__N__b1f0c34e_4_k_cu_5d4bea1a_29386ignoreE:
	.zero		1
	.type		_ZN39_INTERNAL_b1f0c34e_4_k_cu_5d4bea1a_29384cute7productE,@object
	.size		_ZN39_INTERNAL_b1f0c34e_4_k_cu_5d4bea1a_29384cute7productE,(_ZN39_INTERNAL_b1f0c34e_4_k_cu_5d4bea1a_29384cuda3std3__45__cpo3endE - _ZN39_INTERNAL_b1f0c34e_4_k_cu_5d4bea1a_29384cute7productE)
_ZN39_INTERNAL_b1f0c34e_4_k_cu_5d4bea1a_29384cute7productE:
	.zero		1
	.type		_ZN39_INTERNAL_b1f0c34e_4_k_cu_5d4bea1a_29384cuda3std3__45__cpo3endE,@object
	.size		_ZN39_INTERNAL_b1f0c34e_4_k_cu_5d4bea1a_29384cuda3std3__45__cpo3endE,(_ZN39_INTERNAL_b1f0c34e_4_k_cu_5d4bea1a_29384cuda3std3__419piecewise_constructE - _ZN39_INTERNAL_b1f0c34e_4_k_cu_5d4bea1a_29384cuda3std3__45__cpo3endE)
_ZN39_INTERNAL_b1f0c34e_4_k_cu_5d4bea1a_29384cuda3std3__45__cpo3endE:
	.zero		1
	.type		_ZN39_INTERNAL_b1f0c34e_4_k_cu_5d4bea1a_29384cuda3std3__419piecewise_constructE,@object
	.size		_ZN39_INTERNAL_b1f0c34e_4_k_cu_5d4bea1a_29384cuda3std3__419piecewise_constructE,(_ZN39_INTERNAL_b1f0c34e_4_k_cu_5d4bea1a_29384cuda3std3__45__cpo4cendE - _ZN39_INTERNAL_b1f0c34e_4_k_cu_5d4bea1a_29384cuda3std3__419piecewise_constructE)
_ZN39_INTERNAL_b1f0c34e_4_k_cu_5d4bea1a_29384cuda3std3__419piecewise_constructE:
	.zero		1
	.type		_ZN39_INTERNAL_b1f0c34e_4_k_cu_5d4bea1a_29384cuda3std3__45__cpo4cendE,@object
	.size		_ZN39_INTERNAL_b1f0c34e_4_k_cu_5d4bea1a_29384cuda3std3__45__cpo4cendE,(_ZN39_INTERNAL_b1f0c34e_4_k_cu_5d4bea1a_29384cuda3std6ranges3__45__cpo4swapE - _ZN39_INTERNAL_b1f0c34e_4_k_cu_5d4bea1a_29384cuda3std3__45__cpo4cendE)
_ZN39_INTERNAL_b1f0c34e_4_k_cu_5d4bea1a_29384cuda3std3__45__cpo4cendE:
	.zero		1
	.type		_ZN39_INTERNAL_b1f0c34e_4_k_cu_5d4bea1a_29384cuda3std6ranges3__45__cpo4swapE,@object
	.size		_ZN39_INTERNAL_b1f0c34e_4_k_cu_5d4bea1a_29384cuda3std6ranges3__45__cpo4swapE,(.L_8 - _ZN39_INTERNAL_b1f0c34e_4_k_cu_5d4bea1a_29384cuda3std6ranges3__45__cpo4swapE)
_ZN39_INTERNAL_b1f0c34e_4_k_cu_5d4bea1a_29384cuda3std6ranges3__45__cpo4swapE:
	.zero		1
.L_8:


//--------------------- .nv.constant0._ZN7cutlass13device_kernelINS_4fmha6kernel28FmhaKernelTmaWarpSpecializedINS1_10collective30FmhaMainloopTmaWarpSpecializedINS_12float_e4m3_tEffN4cute5tupleIJNS7_1CILi128EEENS9_ILi256EEENS9_ILi64EEEEEENS8_IJiNS9_ILi1EEENS8_IJiiEEEEEESG_NS8_IJSE_iSF_EEENS4_12CausalFusionEJEEENS4_15FmhaFwdEpilogueIS6_fNS8_IJSC_SC_SB_EEEEENS2_23IndividualTileSchedulerEJEEEEEvNT_6ParamsE --------------------------
	.section	.nv.constant0._ZN7cutlass13device_kernelINS_4fmha6kernel28FmhaKernelTmaWarpSpecializedINS1_10collective30FmhaMainloopTmaWarpSpecializedINS_12float_e4m3_tEffN4cute5tupleIJNS7_1CILi128EEENS9_ILi256EEENS9_ILi64EEEEEENS8_IJiNS9_ILi1EEENS8_IJiiEEEEEESG_NS8_IJSE_iSF_EEENS4_12CausalFusionEJEEENS4_15FmhaFwdEpilogueIS6_fNS8_IJSC_SC_SB_EEEEENS2_23IndividualTileSchedulerEJEEEEEvNT_6ParamsE,"a",@progbits
	.sectionflags	@""
	.align	4
.nv.constant0._ZN7cutlass13device_kernelINS_4fmha6kernel28FmhaKernelTmaWarpSpecializedINS1_10collective30FmhaMainloopTmaWarpSpecializedINS_12float_e4m3_tEffN4cute5tupleIJNS7_1CILi128EEENS9_ILi256EEENS9_ILi64EEEEEENS8_IJiNS9_ILi1EEENS8_IJiiEEEEEESG_NS8_IJSE_iSF_EEENS4_12CausalFusionEJEEENS4_15FmhaFwdEpilogueIS6_fNS8_IJSC_SC_SB_EEEEENS2_23IndividualTileSchedulerEJEEEEEvNT_6ParamsE:
	.zero		2688


//--------------------- SYMBOLS --------------------------

	.type		.nv.reservedSmem.offset0,@object
	.size		.nv.reservedSmem.offset0,0x4
	.type		__assertfail,@function
